	.headerflags	@"EF_CUDA_TEXMODE_UNIFIED EF_CUDA_64BIT_ADDRESS EF_CUDA_SM86 EF_CUDA_VIRTUAL_SM(EF_CUDA_SM86)"
	.elftype	@"ET_EXEC"


//--------------------- .nv.info                  --------------------------
	.section	.nv.info,"",@"SHT_CUDA_INFO"
	.align	4


	//----- nvinfo : EIATTR_REGCOUNT
	.align		4
        /*0000*/ 	.byte	0x04, 0x2f
        /*0002*/ 	.short	(.L_1 - .L_0)
	.align		4
.L_0:
        /*0004*/ 	.word	index@(triton_mm)
        /*0008*/ 	.word	0x000000ff


	//----- nvinfo : EIATTR_MAX_STACK_SIZE
	.align		4
.L_1:
        /*000c*/ 	.byte	0x04, 0x23
        /*000e*/ 	.short	(.L_3 - .L_2)
	.align		4
.L_2:
        /*0010*/ 	.word	index@(triton_mm)
        /*0014*/ 	.word	0x00000000


	//----- nvinfo : EIATTR_MIN_STACK_SIZE
	.align		4
.L_3:
        /*0018*/ 	.byte	0x04, 0x12
        /*001a*/ 	.short	(.L_5 - .L_4)
	.align		4
.L_4:
        /*001c*/ 	.word	index@(triton_mm)
        /*0020*/ 	.word	0x00000358


	//----- nvinfo : EIATTR_FRAME_SIZE
	.align		4
.L_5:
        /*0024*/ 	.byte	0x04, 0x11
        /*0026*/ 	.short	(.L_7 - .L_6)
	.align		4
.L_6:
        /*0028*/ 	.word	index@(triton_mm)
        /*002c*/ 	.word	0x00000358
.L_7:


//--------------------- .nv.info.triton_mm        --------------------------
	.section	.nv.info.triton_mm,"",@"SHT_CUDA_INFO"
	.align	4


	//----- nvinfo : EIATTR_CUDA_API_VERSION
	.align		4
        /*0000*/ 	.byte	0x04, 0x37
        /*0002*/ 	.short	(.L_9 - .L_8)
.L_8:
        /*0004*/ 	.word	0x0000007b


	//----- nvinfo : EIATTR_SW2861232_WAR
	.align		4
.L_9:
        /*0008*/ 	.byte	0x01, 0x35
	.zero		2


	//----- nvinfo : EIATTR_PARAM_CBANK
	.align		4
        /*000c*/ 	.byte	0x04, 0x0a
        /*000e*/ 	.short	(.L_11 - .L_10)
	.align		4
.L_10:
        /*0010*/ 	.word	index@(.nv.constant0.triton_mm)
        /*0014*/ 	.short	0x0160
        /*0016*/ 	.short	0x001c


	//----- nvinfo : EIATTR_CBANK_PARAM_SIZE
	.align		4
.L_11:
        /*0018*/ 	.byte	0x03, 0x19
        /*001a*/ 	.short	0x001c


	//----- nvinfo : EIATTR_KPARAM_INFO
	.align		4
        /*001c*/ 	.byte	0x04, 0x17
        /*001e*/ 	.short	(.L_13 - .L_12)
.L_12:
        /*0020*/ 	.word	0x00000000
        /*0024*/ 	.short	0x0003
        /*0026*/ 	.short	0x0018
        /*0028*/ 	.byte	0x00, 0xf0, 0x11, 0x00


	//----- nvinfo : EIATTR_KPARAM_INFO
	.align		4
.L_13:
        /*002c*/ 	.byte	0x04, 0x17
        /*002e*/ 	.short	(.L_15 - .L_14)
.L_14:
        /*0030*/ 	.word	0x00000000
        /*0034*/ 	.short	0x0002
        /*0036*/ 	.short	0x0010
        /*0038*/ 	.byte	0x00, 0xf0, 0x21, 0x00


	//----- nvinfo : EIATTR_KPARAM_INFO
	.align		4
.L_15:
        /*003c*/ 	.byte	0x04, 0x17
        /*003e*/ 	.short	(.L_17 - .L_16)
.L_16:
        /*0040*/ 	.word	0x00000000
        /*0044*/ 	.short	0x0001
        /*0046*/ 	.short	0x0008
        /*0048*/ 	.byte	0x00, 0xf0, 0x21, 0x00


	//----- nvinfo : EIATTR_KPARAM_INFO
	.align		4
.L_17:
        /*004c*/ 	.byte	0x04, 0x17
        /*004e*/ 	.short	(.L_19 - .L_18)
.L_18:
        /*0050*/ 	.word	0x00000000
        /*0054*/ 	.short	0x0000
        /*0056*/ 	.short	0x0000
        /*0058*/ 	.byte	0x00, 0xf0, 0x21, 0x00


	//----- nvinfo : EIATTR_MAXREG_COUNT
	.align		4
.L_19:
        /*005c*/ 	.byte	0x03, 0x1b
        /*005e*/ 	.short	0x00ff


	//----- nvinfo : EIATTR_EXIT_INSTR_OFFSETS
	.align		4
        /*0060*/ 	.byte	0x04, 0x1c
        /*0062*/ 	.short	(.L_21 - .L_20)


	//   ....[0]....
.L_20:
        /*0064*/ 	.word	0x00000040


	//   ....[1]....
        /*0068*/ 	.word	0x000296d0


	//   ....[2]....
        /*006c*/ 	.word	0x00029720


	//----- nvinfo : EIATTR_MAX_THREADS
	.align		4
.L_21:
        /*0070*/ 	.byte	0x04, 0x05
        /*0072*/ 	.short	(.L_23 - .L_22)
.L_22:
        /*0074*/ 	.word	0x00000080
        /*0078*/ 	.word	0x00000001
        /*007c*/ 	.word	0x00000001
.L_23:


//--------------------- .nv.rel.action            --------------------------
	.section	.nv.rel.action,"",@"SHT_CUDA_RELOCINFO"
	.align	8
	.sectionentsize	8
        /*0000*/ 	.byte	0x73, 0x00, 0x00, 0x00, 0x00, 0x00, 0x00, 0x00, 0x00, 0x00, 0x00, 0x11, 0x25, 0x00, 0x05, 0x36


//--------------------- .nv.constant0.triton_mm   --------------------------
	.section	.nv.constant0.triton_mm,"a",@progbits
	.align	4
.nv.constant0.triton_mm:
	.zero		380


//--------------------- .text.triton_mm           --------------------------
	.section	.text.triton_mm,"ax",@progbits
	.sectionflags	@"SHF_BARRIERS=1"
	.sectioninfo	@"SHI_REGISTERS=255"
	.align	128
        .global         triton_mm
        .type           triton_mm,@function
        .size           triton_mm,(.L_x_3 - triton_mm)
        .other          triton_mm,@"STO_CUDA_ENTRY STV_DEFAULT"
triton_mm:
.text.triton_mm:
[----:B------:R-:W-:-:S02]  /*0000*/  MOV R1, c[0x0][0x28] ;  /* 0x00000a0000017a02 */ /* 0x000fc40000000f00 */
[----:B------:R-:W-:Y:S02]  /*0010*/  MOV R0, c[0x0][0x178] ;  /* 0x00005e0000007a02 */ /* 0x000fe40000000f00 */
[----:B------:R-:W-:Y:S02]  /*0020*/  IADD3 R1, R1, -0x358, RZ ;  /* 0xfffffca801017810 */ /* 0x000fe40007ffe0ff */
[----:B------:R-:W-:-:S13]  /*0030*/  LOP3.LUT P0, RZ, R0, 0xffffff, RZ, 0xc0, !PT ;  /* 0x00ffffff00ff7812 */ /* 0x000fda000780c0ff */
[----:B------:R-:W-:Y:S05]  /*0040*/  @!P0 EXIT ;  /* 0x000000000000894d */ /* 0x000fea0003800000 */
[----:B------:R-:W1:Y:S01]  /*0050*/  S2R R11, SR_CTAID.X ;  /* 0x00000000000b7919 */ /* 0x000e620000002500 */
[----:B------:R-:W-:Y:S01]  /*0060*/  IADD3 R0, R0, 0x7f, RZ ;  /* 0x0000007f00007810 */ /* 0x000fe20007ffe0ff */
[----:B------:R-:W-:Y:S01]  /*0070*/  ULDC.64 UR8, c[0x0][0x118] ;  /* 0x0000460000087ab9 */ /* 0x000fe20000000a00 */
[----:B------:R-:W-:Y:S01]  /*0080*/  IABS R27, c[0x0][0x178] ;  /* 0x00005e00001b7a13 */ /* 0x000fe20000000000 */
[----:B------:R-:W-:Y:S01]  /*0090*/  CS2R R128, SRZ ;  /* 0x0000000000807805 */ /* 0x000fe2000001ff00 */
[----:B------:R-:W-:Y:S01]  /*00a0*/  SHF.R.S32.HI R3, RZ, 0x1f, R0 ;  /* 0x0000001fff037819 */ /* 0x000fe20000011400 */
[----:B------:R-:W-:Y:S01]  /*00b0*/  CS2R R130, SRZ ;  /* 0x0000000000827805 */ /* 0x000fe2000001ff00 */
[----:B------:R-:W-:Y:S01]  /*00c0*/  MOV R53, 0x4 ;  /* 0x0000000400357802 */ /* 0x000fe20000000f00 */
[----:B------:R-:W-:Y:S01]  /*00d0*/  CS2R R216, SRZ ;  /* 0x0000000000d87805 */ /* 0x000fe2000001ff00 */
[----:B------:R-:W-:Y:S01]  /*00e0*/  LEA.HI R3, R3, R0, RZ, 0x7 ;  /* 0x0000000003037211 */ /* 0x000fe200078f38ff */
[----:B------:R-:W-:Y:S01]  /*00f0*/  CS2R R218, SRZ ;  /* 0x0000000000da7805 */ /* 0x000fe2000001ff00 */
        /* <DEDUP_REMOVED lines=13> */
[----:B-1----:R-:W-:Y:S01]  /*01d0*/  SHF.R.S32.HI R2, RZ, 0x1f, R11 ;  /* 0x0000001fff027819 */ /* 0x002fe2000001140b */
[----:B------:R-:W-:Y:S01]  /*01e0*/  CS2R R190, SRZ ;  /* 0x0000000000be7805 */ /* 0x000fe2000001ff00 */
[----:B------:R-:W-:Y:S01]  /*01f0*/  ISETP.GE.AND P1, PT, R11, RZ, PT ;  /* 0x000000ff0b00720c */ /* 0x000fe20003f26270 */
[----:B------:R-:W-:Y:S01]  /*0200*/  CS2R R184, SRZ ;  /* 0x0000000000b87805 */ /* 0x000fe2000001ff00 */
[-C--:B------:R-:W-:Y:S01]  /*0210*/  LEA.HI R4, R2, R11.reuse, RZ, 0x4 ;  /* 0x0000000b02047211 */ /* 0x080fe200078f20ff */
[----:B------:R-:W-:Y:S01]  /*0220*/  CS2R R186, SRZ ;  /* 0x0000000000ba7805 */ /* 0x000fe2000001ff00 */
[----:B------:R-:W-:Y:S01]  /*0230*/  CS2R R180, SRZ ;  /* 0x0000000000b47805 */ /* 0x000fe2000001ff00 */
[----:B------:R-:W-:Y:S01]  /*0240*/  CS2R R182, SRZ ;  /* 0x0000000000b67805 */ /* 0x000fe2000001ff00 */
[----:B------:R-:W-:Y:S01]  /*0250*/  SHF.R.S32.HI R2, RZ, 0x4, R4 ;  /* 0x00000004ff027819 */ /* 0x000fe20000011404 */
[----:B------:R-:W-:Y:S01]  /*0260*/  CS2R R176, SRZ ;  /* 0x0000000000b07805 */ /* 0x000fe2000001ff00 */
[----:B------:R-:W-:Y:S01]  /*0270*/  LOP3.LUT R4, R4, 0xfffffff0, RZ, 0xc0, !PT ;  /* 0xfffffff004047812 */ /* 0x000fe200078ec0ff */
[----:B------:R-:W-:Y:S01]  /*0280*/  CS2R R178, SRZ ;  /* 0x0000000000b27805 */ /* 0x000fe2000001ff00 */
[----:B------:R-:W-:Y:S01]  /*0290*/  SHF.L.U32 R0, R2, 0x3, RZ ;  /* 0x0000000302007819 */ /* 0x000fe200000006ff */
[----:B------:R-:W-:Y:S01]  /*02a0*/  CS2R R172, SRZ ;  /* 0x0000000000ac7805 */ /* 0x000fe2000001ff00 */
[----:B------:R-:W-:Y:S01]  /*02b0*/  IADD3 R9, -R4, R11, RZ ;  /* 0x0000000b04097210 */ /* 0x000fe20007ffe1ff */
[----:B------:R-:W-:Y:S01]  /*02c0*/  CS2R R174, SRZ ;  /* 0x0000000000ae7805 */ /* 0x000fe2000001ff00 */
[----:B------:R-:W-:Y:S01]  /*02d0*/  LEA.HI.SX32 R3, R3, -R0, 0x19 ;  /* 0x8000000003037211 */ /* 0x000fe200078fcaff */
[----:B------:R-:W-:Y:S01]  /*02e0*/  CS2R R168, SRZ ;  /* 0x0000000000a87805 */ /* 0x000fe2000001ff00 */
[----:B------:R-:W-:Y:S01]  /*02f0*/  IABS R4, R9 ;  /* 0x0000000900047213 */ /* 0x000fe20000000000 */
[----:B------:R-:W-:Y:S01]  /*0300*/  CS2R R170, SRZ ;  /* 0x0000000000aa7805 */ /* 0x000fe2000001ff00 */
[----:B------:R-:W-:Y:S01]  /*0310*/  IMNMX R6, R3, 0x8, PT ;  /* 0x0000000803067817 */ /* 0x000fe20003800200 */
[----:B------:R-:W-:-:S02]  /*0320*/  UMOV UR4, URZ ;  /* 0x0000003f00047c82 */ /* 0x000fc40008000000 */
[----:B------:R-:W-:Y:S01]  /*0330*/  UMOV UR6, URZ ;  /* 0x0000003f00067c82 */ /* 0x000fe20008000000 */
[----:B------:R-:W-:Y:S01]  /*0340*/  IABS R13, R6 ;  /* 0x00000006000d7213 */ /* 0x000fe20000000000 */
[----:B------:R-:W-:Y:S02]  /*0350*/  UMOV UR7, URZ ;  /* 0x0000003f00077c82 */ /* 0x000fe40008000000 */
[----:B------:R-:W-:Y:S01]  /*0360*/  UMOV UR5, URZ ;  /* 0x0000003f00057c82 */ /* 0x000fe20008000000 */
[----:B------:R-:W1:Y:S08]  /*0370*/  I2F.RP R5, R13 ;  /* 0x0000000d00057306 */ /* 0x000e700000209400 */
[----:B-1----:R-:W1:Y:S02]  /*0380*/  MUFU.RCP R5, R5 ;  /* 0x0000000500057308 */ /* 0x002e640000001000 */
[----:B-1----:R-:W-:-:S02]  /*0390*/  IADD3 R2, R5, 0xffffffe, RZ ;  /* 0x0ffffffe05027810 */ /* 0x002fc40007ffe0ff */
[----:B------:R-:W-:-:S04]  /*03a0*/  IABS R5, R11 ;  /* 0x0000000b00057213 */ /* 0x000fc80000000000 */
[----:B------:R1:W2:Y:S02]  /*03b0*/  F2I.FTZ.U32.TRUNC.NTZ R3, R2 ;  /* 0x0000000200037305 */ /* 0x0002a4000021f000 */
[----:B-1----:R-:W-:Y:S02]  /*03c0*/  MOV R2, RZ ;  /* 0x000000ff00027202 */ /* 0x002fe40000000f00 */
[----:B--2---:R-:W-:-:S05]  /*03d0*/  IADD3 R8, RZ, -R3, RZ ;  /* 0x80000003ff087210 */ /* 0x004fca0007ffe0ff */
[----:B------:R-:W-:Y:S01]  /*03e0*/  IMAD R7, R8, R13, RZ ;  /* 0x0000000d08077224 */ /* 0x000fe200078e02ff */
[----:B------:R-:W-:-:S03]  /*03f0*/  IABS R8, R6 ;  /* 0x0000000600087213 */ /* 0x000fc60000000000 */
[----:B------:R-:W-:Y:S01]  /*0400*/  IMAD.HI.U32 R3, R3, R7, R2 ;  /* 0x0000000703037227 */ /* 0x000fe200078e0002 */
[----:B------:R-:W-:Y:S01]  /*0410*/  IADD3 R15, RZ, -R8, RZ ;  /* 0x80000008ff0f7210 */ /* 0x000fe20007ffe0ff */
[----:B------:R-:W1:Y:S04]  /*0420*/  I2F.RP R7, R27 ;  /* 0x0000001b00077306 */ /* 0x000e680000209400 */
[----:B------:R-:W-:-:S04]  /*0430*/  IMAD.HI.U32 R2, R3, R5, RZ ;  /* 0x0000000503027227 */ /* 0x000fc800078e00ff */
[-C--:B------:R-:W-:Y:S02]  /*0440*/  IMAD R2, R2, R15.reuse, R5 ;  /* 0x0000000f02027224 */ /* 0x080fe400078e0205 */
[----:B------:R-:W-:Y:S02]  /*0450*/  IMAD.HI.U32 R8, R3, R4, RZ ;  /* 0x0000000403087227 */ /* 0x000fe400078e00ff */
[----:B------:R-:W2:Y:S01]  /*0460*/  S2R R3, SR_TID.X ;  /* 0x0000000000037919 */ /* 0x000ea20000002100 */
[C---:B------:R-:W-:Y:S01]  /*0470*/  ISETP.GT.U32.AND P0, PT, R13.reuse, R2, PT ;  /* 0x000000020d00720c */ /* 0x040fe20003f04070 */
[----:B------:R-:W-:Y:S01]  /*0480*/  IMAD R4, R8, R15, R4 ;  /* 0x0000000f08047224 */ /* 0x000fe200078e0204 */
[----:B-1----:R-:W1:Y:S04]  /*0490*/  MUFU.RCP R7, R7 ;  /* 0x0000000700077308 */ /* 0x002e680000001000 */
[----:B------:R-:W-:-:S07]  /*04a0*/  ISETP.GT.U32.AND P2, PT, R13, R4, PT ;  /* 0x000000040d00720c */ /* 0x000fce0003f44070 */
[----:B------:R-:W-:-:S04]  /*04b0*/  @!P0 IADD3 R2, R2, -R13, RZ ;  /* 0x8000000d02028210 */ /* 0x000fc80007ffe0ff */
[----:B------:R-:W-:Y:S02]  /*04c0*/  ISETP.GT.U32.AND P0, PT, R13, R2, PT ;  /* 0x000000020d00720c */ /* 0x000fe40003f04070 */
[----:B-1----:R-:W-:Y:S02]  /*04d0*/  IADD3 R5, R7, 0xffffffe, RZ ;  /* 0x0ffffffe07057810 */ /* 0x002fe40007ffe0ff */
[----:B------:R-:W-:Y:S02]  /*04e0*/  LOP3.LUT R7, RZ, R6, RZ, 0x33, !PT ;  /* 0x00000006ff077212 */ /* 0x000fe400078e33ff */
[----:B------:R-:W-:Y:S02]  /*04f0*/  @!P2 IADD3 R4, R4, -R13, RZ ;  /* 0x8000000d0404a210 */ /* 0x000fe40007ffe0ff */
[----:B------:R-:W1:Y:S01]  /*0500*/  F2I.FTZ.U32.TRUNC.NTZ R5, R5 ;  /* 0x0000000500057305 */ /* 0x000e62000021f000 */
[----:B------:R-:W-:Y:S02]  /*0510*/  @!P2 IADD3 R8, R8, 0x1, RZ ;  /* 0x000000010808a810 */ /* 0x000fe40007ffe0ff */
[----:B--2---:R-:W-:-:S02]  /*0520*/  SHF.R.U32.HI R31, RZ, 0x5, R3 ;  /* 0x00000005ff1f7819 */ /* 0x004fc40000011603 */
[----:B------:R-:W-:Y:S02]  /*0530*/  @!P0 IADD3 R2, R2, -R13, RZ ;  /* 0x8000000d02028210 */ /* 0x000fe40007ffe0ff */
[----:B------:R-:W-:Y:S02]  /*0540*/  ISETP.NE.AND P0, PT, R6, RZ, PT ;  /* 0x000000ff0600720c */ /* 0x000fe40003f05270 */
[----:B------:R-:W-:Y:S02]  /*0550*/  @!P1 IADD3 R2, -R2, RZ, RZ ;  /* 0x000000ff02029210 */ /* 0x000fe40007ffe1ff */
[----:B------:R-:W-:Y:S02]  /*0560*/  LOP3.LUT R6, R9, R6, RZ, 0x3c, !PT ;  /* 0x0000000609067212 */ /* 0x000fe400078e3cff */
[----:B------:R-:W-:Y:S02]  /*0570*/  SEL R9, R7, R2, !P0 ;  /* 0x0000000207097207 */ /* 0x000fe40004000000 */
[----:B------:R-:W-:-:S02]  /*0580*/  SHF.R.U32.HI R2, RZ, 0x4, R3 ;  /* 0x00000004ff027819 */ /* 0x000fc40000011603 */
[----:B-1----:R-:W-:Y:S02]  /*0590*/  IADD3 R10, RZ, -R5, RZ ;  /* 0x80000005ff0a7210 */ /* 0x002fe40007ffe0ff */
[----:B------:R-:W-:Y:S02]  /*05a0*/  IADD3 R0, R0, R9, RZ ;  /* 0x0000000900007210 */ /* 0x000fe40007ffe0ff */
[----:B------:R-:W-:Y:S02]  /*05b0*/  ISETP.GE.U32.AND P1, PT, R4, R13, PT ;  /* 0x0000000d0400720c */ /* 0x000fe40003f26070 */
[----:B------:R-:W-:Y:S02]  /*05c0*/  SGXT.U32 R9, R2, 0x3 ;  /* 0x000000030209781a */ /* 0x000fe40000000000 */
[----:B------:R-:W-:Y:S02]  /*05d0*/  MOV R2, R10 ;  /* 0x0000000a00027202 */ /* 0x000fe40000000f00 */
[----:B------:R-:W-:-:S02]  /*05e0*/  SHF.L.U32 R0, R0, 0x7, RZ ;  /* 0x0000000700007819 */ /* 0x000fc400000006ff */
[----:B------:R-:W-:Y:S01]  /*05f0*/  ISETP.GE.AND P3, PT, R6, RZ, PT ;  /* 0x000000ff0600720c */ /* 0x000fe20003f66270 */
[----:B------:R-:W-:Y:S01]  /*0600*/  IMAD R11, R2, R27, RZ ;  /* 0x0000001b020b7224 */ /* 0x000fe200078e02ff */
[----:B------:R-:W-:Y:S02]  /*0610*/  MOV R4, RZ ;  /* 0x000000ff00047202 */ /* 0x000fe40000000f00 */
[C---:B------:R-:W-:Y:S02]  /*0620*/  LOP3.LUT R12, R0.reuse, R9, RZ, 0xfc, !PT ;  /* 0x00000009000c7212 */ /* 0x040fe400078efcff */
[----:B------:R-:W-:Y:S01]  /*0630*/  LOP3.LUT R13, R0, 0x8, R9, 0xfe, !PT ;  /* 0x00000008000d7812 */ /* 0x000fe200078efe09 */
[----:B------:R-:W-:Y:S01]  /*0640*/  IMAD.HI.U32 R4, R5, R11, R4 ;  /* 0x0000000b05047227 */ /* 0x000fe200078e0004 */
[----:B------:R-:W-:Y:S02]  /*0650*/  IABS R6, R12 ;  /* 0x0000000c00067213 */ /* 0x000fe40000000000 */
[----:B------:R-:W-:-:S02]  /*0660*/  @P1 IADD3 R8, R8, 0x1, RZ ;  /* 0x0000000108081810 */ /* 0x000fc40007ffe0ff */
[----:B------:R-:W-:Y:S01]  /*0670*/  LOP3.LUT R16, R0, 0x10, R9, 0xfe, !PT ;  /* 0x0000001000107812 */ /* 0x000fe200078efe09 */
[----:B------:R-:W-:Y:S01]  /*0680*/  IMAD.HI.U32 R2, R4, R6, RZ ;  /* 0x0000000604027227 */ /* 0x000fe200078e00ff */
[----:B------:R-:W-:Y:S02]  /*0690*/  IABS R10, R13 ;  /* 0x0000000d000a7213 */ /* 0x000fe40000000000 */
[----:B------:R-:W-:Y:S02]  /*06a0*/  @!P3 IADD3 R8, -R8, RZ, RZ ;  /* 0x000000ff0808b210 */ /* 0x000fe40007ffe1ff */
[----:B------:R-:W-:Y:S01]  /*06b0*/  IABS R11, R16 ;  /* 0x00000010000b7213 */ /* 0x000fe20000000000 */
[----:B------:R-:W-:Y:S01]  /*06c0*/  IMAD.HI.U32 R5, R4, R10, RZ ;  /* 0x0000000a04057227 */ /* 0x000fe200078e00ff */
[----:B------:R-:W-:Y:S02]  /*06d0*/  IADD3 R2, -R2, RZ, RZ ;  /* 0x000000ff02027210 */ /* 0x000fe40007ffe1ff */
[----:B------:R-:W-:-:S02]  /*06e0*/  SEL R21, R7, R8, !P0 ;  /* 0x0000000807157207 */ /* 0x000fc40004000000 */
[----:B------:R-:W-:Y:S01]  /*06f0*/  MOV R7, R11 ;  /* 0x0000000b00077202 */ /* 0x000fe20000000f00 */
[----:B------:R-:W-:Y:S01]  /*0700*/  IMAD R2, R27, R2, R6 ;  /* 0x000000021b027224 */ /* 0x000fe200078e0206 */
[----:B------:R-:W-:Y:S02]  /*0710*/  IADD3 R5, -R5, RZ, RZ ;  /* 0x000000ff05057210 */ /* 0x000fe40007ffe1ff */
[--C-:B------:R-:W-:Y:S01]  /*0720*/  LOP3.LUT R17, R0, 0x18, R9.reuse, 0xfe, !PT ;  /* 0x0000001800117812 */ /* 0x100fe200078efe09 */
[----:B------:R-:W-:Y:S01]  /*0730*/  IMAD.HI.U32 R6, R4, R7, RZ ;  /* 0x0000000704067227 */ /* 0x000fe200078e00ff */
[----:B------:R-:W-:Y:S02]  /*0740*/  LOP3.LUT R18, R0, 0x20, R9, 0xfe, !PT ;  /* 0x0000002000127812 */ /* 0x000fe400078efe09 */
[----:B------:R-:W-:Y:S01]  /*0750*/  ISETP.GE.AND P3, PT, R12, RZ, PT ;  /* 0x000000ff0c00720c */ /* 0x000fe20003f66270 */
[----:B------:R-:W-:Y:S01]  /*0760*/  IMAD R5, R27, R5, R10 ;  /* 0x000000051b057224 */ /* 0x000fe200078e020a */
[----:B------:R-:W-:-:S02]  /*0770*/  IADD3 R6, -R6, RZ, RZ ;  /* 0x000000ff06067210 */ /* 0x000fc40007ffe1ff */
[----:B------:R-:W-:Y:S02]  /*0780*/  IABS R10, R17 ;  /* 0x00000011000a7213 */ /* 0x000fe40000000000 */
[----:B------:R-:W-:Y:S01]  /*0790*/  IABS R12, R18 ;  /* 0x00000012000c7213 */ /* 0x000fe20000000000 */
[C---:B------:R-:W-:Y:S01]  /*07a0*/  IMAD R7, R27.reuse, R6, R7 ;  /* 0x000000061b077224 */ /* 0x040fe200078e0207 */
[----:B------:R-:W-:Y:S01]  /*07b0*/  ISETP.GT.U32.AND P0, PT, R27, R2, PT ;  /* 0x000000021b00720c */ /* 0x000fe20003f04070 */
[C---:B------:R-:W-:Y:S01]  /*07c0*/  IMAD.HI.U32 R6, R4.reuse, R10, RZ ;  /* 0x0000000a04067227 */ /* 0x040fe200078e00ff */
[----:B------:R-:W-:Y:S02]  /*07d0*/  ISETP.GE.AND P2, PT, R13, RZ, PT ;  /* 0x000000ff0d00720c */ /* 0x000fe40003f46270 */
[----:B------:R-:W-:Y:S01]  /*07e0*/  ISETP.GT.U32.AND P6, PT, R27, R7, PT ;  /* 0x000000071b00720c */ /* 0x000fe20003fc4070 */
[----:B------:R-:W-:Y:S01]  /*07f0*/  IMAD.HI.U32 R8, R4, R12, RZ ;  /* 0x0000000c04087227 */ /* 0x000fe200078e00ff */
[----:B------:R-:W-:-:S02]  /*0800*/  IADD3 R11, -R6, RZ, RZ ;  /* 0x000000ff060b7210 */ /* 0x000fc40007ffe1ff */
[C---:B------:R-:W-:Y:S02]  /*0810*/  ISETP.GT.U32.AND P4, PT, R27.reuse, R5, PT ;  /* 0x000000051b00720c */ /* 0x040fe40003f84070 */
[----:B------:R-:W-:Y:S01]  /*0820*/  IADD3 R13, -R8, RZ, RZ ;  /* 0x000000ff080d7210 */ /* 0x000fe20007ffe1ff */
[C---:B------:R-:W-:Y:S01]  /*0830*/  IMAD R8, R27.reuse, R11, R10 ;  /* 0x0000000b1b087224 */ /* 0x040fe200078e020a */
[----:B------:R-:W-:Y:S02]  /*0840*/  LOP3.LUT R20, R0, 0x30, R9, 0xfe, !PT ;  /* 0x0000003000147812 */ /* 0x000fe400078efe09 */
[----:B------:R-:W-:Y:S01]  /*0850*/  @!P0 IADD3 R2, R2, -R27, RZ ;  /* 0x8000001b02028210 */ /* 0x000fe20007ffe0ff */
[C---:B------:R-:W-:Y:S01]  /*0860*/  IMAD R10, R27.reuse, R13, R12 ;  /* 0x0000000d1b0a7224 */ /* 0x040fe200078e020c */
[----:B------:R-:W-:Y:S02]  /*0870*/  ISETP.GT.U32.AND P5, PT, R27, R8, PT ;  /* 0x000000081b00720c */ /* 0x000fe40003fa4070 */
[----:B------:R-:W-:-:S02]  /*0880*/  IABS R15, R20 ;  /* 0x00000014000f7213 */ /* 0x000fc40000000000 */
[----:B------:R-:W-:Y:S02]  /*0890*/  LOP3.LUT R19, R0, 0x28, R9, 0xfe, !PT ;  /* 0x0000002800137812 */ /* 0x000fe400078efe09 */
[----:B------:R-:W-:Y:S01]  /*08a0*/  ISETP.GT.U32.AND P0, PT, R27, R2, PT ;  /* 0x000000021b00720c */ /* 0x000fe20003f04070 */
[----:B------:R-:W-:Y:S01]  /*08b0*/  IMAD.HI.U32 R11, R4, R15, RZ ;  /* 0x0000000f040b7227 */ /* 0x000fe200078e00ff */
[-C--:B------:R-:W-:Y:S02]  /*08c0*/  @!P6 IADD3 R7, R7, -R27.reuse, RZ ;  /* 0x8000001b0707e210 */ /* 0x080fe40007ffe0ff */
[----:B------:R-:W-:Y:S02]  /*08d0*/  @!P4 IADD3 R5, R5, -R27, RZ ;  /* 0x8000001b0505c210 */ /* 0x000fe40007ffe0ff */
[----:B------:R-:W-:Y:S02]  /*08e0*/  IABS R14, R19 ;  /* 0x00000013000e7213 */ /* 0x000fe40000000000 */
[----:B------:R-:W-:-:S02]  /*08f0*/  @!P5 IADD3 R8, R8, -R27, RZ ;  /* 0x8000001b0808d210 */ /* 0x000fc40007ffe0ff */
[C---:B------:R-:W-:Y:S01]  /*0900*/  ISETP.GT.U32.AND P5, PT, R27.reuse, R7, PT ;  /* 0x000000071b00720c */ /* 0x040fe20003fa4070 */
[----:B------:R-:W-:Y:S01]  /*0910*/  IMAD.HI.U32 R6, R4, R14, RZ ;  /* 0x0000000e04067227 */ /* 0x000fe200078e00ff */
[----:B------:R-:W-:Y:S02]  /*0920*/  ISETP.GT.U32.AND P4, PT, R27, R5, PT ;  /* 0x000000051b00720c */ /* 0x000fe40003f84070 */
[----:B------:R-:W-:Y:S02]  /*0930*/  IADD3 R12, -R11, RZ, RZ ;  /* 0x000000ff0b0c7210 */ /* 0x000fe40007ffe1ff */
[----:B------:R-:W-:Y:S02]  /*0940*/  @!P0 IADD3 R2, R2, -R27, RZ ;  /* 0x8000001b02028210 */ /* 0x000fe40007ffe0ff */
[----:B------:R-:W-:Y:S01]  /*0950*/  IADD3 R6, -R6, RZ, RZ ;  /* 0x000000ff06067210 */ /* 0x000fe20007ffe1ff */
[C---:B------:R-:W-:Y:S01]  /*0960*/  IMAD R12, R27.reuse, R12, R15 ;  /* 0x0000000c1b0c7224 */ /* 0x040fe200078e020f */
[----:B------:R-:W-:-:S02]  /*0970*/  ISETP.GT.U32.AND P0, PT, R27, R10, PT ;  /* 0x0000000a1b00720c */ /* 0x000fc40003f04070 */
[----:B------:R-:W-:Y:S01]  /*0980*/  ISETP.GE.AND P1, PT, R16, RZ, PT ;  /* 0x000000ff1000720c */ /* 0x000fe20003f26270 */
[----:B------:R-:W-:Y:S01]  /*0990*/  IMAD R11, R27, R6, R14 ;  /* 0x000000061b0b7224 */ /* 0x000fe200078e020e */
[----:B------:R-:W-:Y:S02]  /*09a0*/  LOP3.LUT R16, R0, 0x38, R9, 0xfe, !PT ;  /* 0x0000003800107812 */ /* 0x000fe400078efe09 */
[-C--:B------:R-:W-:Y:S02]  /*09b0*/  @!P5 IADD3 R7, R7, -R27.reuse, RZ ;  /* 0x8000001b0707d210 */ /* 0x080fe40007ffe0ff */
[----:B------:R-:W-:Y:S02]  /*09c0*/  ISETP.GT.U32.AND P5, PT, R27, R12, PT ;  /* 0x0000000c1b00720c */ /* 0x000fe40003fa4070 */
[----:B------:R-:W-:Y:S02]  /*09d0*/  IABS R14, R16 ;  /* 0x00000010000e7213 */ /* 0x000fe40000000000 */
[----:B------:R-:W-:-:S02]  /*09e0*/  @!P4 IADD3 R5, R5, -R27, RZ ;  /* 0x8000001b0505c210 */ /* 0x000fc40007ffe0ff */
[----:B------:R-:W-:Y:S02]  /*09f0*/  ISETP.GT.U32.AND P4, PT, R27, R8, PT ;  /* 0x000000081b00720c */ /* 0x000fe40003f84070 */
[----:B------:R-:W-:Y:S01]  /*0a00*/  MOV R6, R5 ;  /* 0x0000000500067202 */ /* 0x000fe20000000f00 */
[----:B------:R-:W-:Y:S01]  /*0a10*/  IMAD.HI.U32 R5, R4, R14, RZ ;  /* 0x0000000e04057227 */ /* 0x000fe200078e00ff */
[----:B------:R-:W-:Y:S02]  /*0a20*/  @!P3 IADD3 R2, -R2, RZ, RZ ;  /* 0x000000ff0202b210 */ /* 0x000fe40007ffe1ff */
[----:B------:R-:W-:Y:S02]  /*0a30*/  ISETP.GE.AND P6, PT, R17, RZ, PT ;  /* 0x000000ff1100720c */ /* 0x000fe40003fc6270 */
[----:B------:R-:W-:Y:S02]  /*0a40*/  ISETP.GT.U32.AND P3, PT, R27, R11, PT ;  /* 0x0000000b1b00720c */ /* 0x000fe40003f64070 */
[----:B------:R-:W-:-:S02]  /*0a50*/  LOP3.LUT R17, R0, 0x40, R9, 0xfe, !PT ;  /* 0x0000004000117812 */ /* 0x000fc400078efe09 */
[----:B------:R-:W-:Y:S02]  /*0a60*/  @!P0 IADD3 R10, R10, -R27, RZ ;  /* 0x8000001b0a0a8210 */ /* 0x000fe40007ffe0ff */
[----:B------:R-:W-:Y:S02]  /*0a70*/  IABS R15, R17 ;  /* 0x00000011000f7213 */ /* 0x000fe40000000000 */
[----:B------:R-:W-:Y:S02]  /*0a80*/  IADD3 R5, -R5, RZ, RZ ;  /* 0x000000ff05057210 */ /* 0x000fe40007ffe1ff */
[C---:B------:R-:W-:Y:S01]  /*0a90*/  ISETP.GT.U32.AND P0, PT, R27.reuse, R10, PT ;  /* 0x0000000a1b00720c */ /* 0x040fe20003f04070 */
[----:B------:R-:W-:Y:S01]  /*0aa0*/  IMAD.HI.U32 R13, R4, R15, RZ ;  /* 0x0000000f040d7227 */ /* 0x000fe200078e00ff */
[----:B------:R-:W-:Y:S02]  /*0ab0*/  @!P5 IADD3 R12, R12, -R27, RZ ;  /* 0x8000001b0c0cd210 */ /* 0x000fe40007ffe0ff */
[----:B------:R-:W-:Y:S01]  /*0ac0*/  @!P2 IADD3 R6, -R6, RZ, RZ ;  /* 0x000000ff0606a210 */ /* 0x000fe20007ffe1ff */
[----:B------:R-:W-:Y:S01]  /*0ad0*/  IMAD R5, R27, R5, R14 ;  /* 0x000000051b057224 */ /* 0x000fe200078e020e */
[----:B------:R-:W-:-:S02]  /*0ae0*/  ISETP.GE.AND P2, PT, R18, RZ, PT ;  /* 0x000000ff1200720c */ /* 0x000fc40003f46270 */
[-C--:B------:R-:W-:Y:S02]  /*0af0*/  @!P4 IADD3 R8, R8, -R27.reuse, RZ ;  /* 0x8000001b0808c210 */ /* 0x080fe40007ffe0ff */
[----:B------:R-:W-:Y:S02]  /*0b00*/  @!P1 IADD3 R7, -R7, RZ, RZ ;  /* 0x000000ff07079210 */ /* 0x000fe40007ffe1ff */
[----:B------:R-:W-:Y:S02]  /*0b10*/  ISETP.GT.U32.AND P1, PT, R27, R12, PT ;  /* 0x0000000c1b00720c */ /* 0x000fe40003f24070 */
[----:B------:R-:W-:Y:S02]  /*0b20*/  @!P3 IADD3 R11, R11, -R27, RZ ;  /* 0x8000001b0b0bb210 */ /* 0x000fe40007ffe0ff */
[----:B------:R-:W-:Y:S02]  /*0b30*/  ISETP.GE.AND P3, PT, R16, RZ, PT ;  /* 0x000000ff1000720c */ /* 0x000fe40003f66270 */
[----:B------:R-:W-:-:S02]  /*0b40*/  @!P6 IADD3 R8, -R8, RZ, RZ ;  /* 0x000000ff0808e210 */ /* 0x000fc40007ffe1ff */
[----:B------:R-:W-:Y:S02]  /*0b50*/  IADD3 R16, -R13, RZ, RZ ;  /* 0x000000ff0d107210 */ /* 0x000fe40007ffe1ff */
[C---:B------:R-:W-:Y:S02]  /*0b60*/  ISETP.GT.U32.AND P6, PT, R27.reuse, R5, PT ;  /* 0x000000051b00720c */ /* 0x040fe40003fc4070 */
[----:B------:R-:W-:Y:S01]  /*0b70*/  LOP3.LUT R14, R0, 0x48, R9, 0xfe, !PT ;  /* 0x00000048000e7812 */ /* 0x000fe200078efe09 */
[----:B------:R-:W-:Y:S01]  /*0b80*/  IMAD R13, R27, R16, R15 ;  /* 0x000000101b0d7224 */ /* 0x000fe200078e020f */
[----:B------:R-:W-:Y:S02]  /*0b90*/  @!P0 IADD3 R10, R10, -R27, RZ ;  /* 0x8000001b0a0a8210 */ /* 0x000fe40007ffe0ff */
[----:B------:R-:W-:Y:S02]  /*0ba0*/  LOP3.LUT R15, R0, 0x50, R9, 0xfe, !PT ;  /* 0x00000050000f7812 */ /* 0x000fe400078efe09 */
[----:B------:R-:W-:-:S02]  /*0bb0*/  IABS R16, R14 ;  /* 0x0000000e00107213 */ /* 0x000fc40000000000 */
[----:B------:R-:W-:Y:S02]  /*0bc0*/  @!P2 IADD3 R10, -R10, RZ, RZ ;  /* 0x000000ff0a0aa210 */ /* 0x000fe40007ffe1ff */
[----:B------:R-:W-:Y:S02]  /*0bd0*/  ISETP.GE.AND P2, PT, R17, RZ, PT ;  /* 0x000000ff1100720c */ /* 0x000fe40003f46270 */
[----:B------:R-:W-:Y:S02]  /*0be0*/  @!P1 IADD3 R12, R12, -R27, RZ ;  /* 0x8000001b0c0c9210 */ /* 0x000fe40007ffe0ff */
[----:B------:R-:W-:Y:S02]  /*0bf0*/  ISETP.GT.U32.AND P5, PT, R27, R11, PT ;  /* 0x0000000b1b00720c */ /* 0x000fe40003fa4070 */
[----:B------:R-:W-:Y:S02]  /*0c00*/  IABS R17, R15 ;  /* 0x0000000f00117213 */ /* 0x000fe40000000000 */
[----:B------:R-:W-:Y:S01]  /*0c10*/  ISETP.GE.AND P1, PT, R14, RZ, PT ;  /* 0x000000ff0e00720c */ /* 0x000fe20003f26270 */
[----:B------:R-:W-:Y:S01]  /*0c20*/  IMAD.HI.U32 R14, R4, R16, RZ ;  /* 0x00000010040e7227 */ /* 0x000fe200078e00ff */
[----:B------:R-:W-:-:S02]  /*0c30*/  ISETP.GE.AND P0, PT, R20, RZ, PT ;  /* 0x000000ff1400720c */ /* 0x000fc40003f06270 */
[----:B------:R-:W-:Y:S02]  /*0c40*/  @!P6 IADD3 R5, R5, -R27, RZ ;  /* 0x8000001b0505e210 */ /* 0x000fe40007ffe0ff */
[----:B------:R-:W-:Y:S01]  /*0c50*/  ISETP.GE.AND P6, PT, R15, RZ, PT ;  /* 0x000000ff0f00720c */ /* 0x000fe20003fc6270 */
[----:B------:R-:W-:Y:S01]  /*0c60*/  IMAD.HI.U32 R15, R4, R17, RZ ;  /* 0x00000011040f7227 */ /* 0x000fe200078e00ff */
[----:B------:R-:W-:Y:S02]  /*0c70*/  LOP3.LUT R22, R0, 0x58, R9, 0xfe, !PT ;  /* 0x0000005800167812 */ /* 0x000fe400078efe09 */
[----:B------:R-:W-:Y:S02]  /*0c80*/  IADD3 R14, -R14, RZ, RZ ;  /* 0x000000ff0e0e7210 */ /* 0x000fe40007ffe1ff */
[----:B------:R-:W-:Y:S02]  /*0c90*/  ISETP.GE.AND P4, PT, R19, RZ, PT ;  /* 0x000000ff1300720c */ /* 0x000fe40003f86270 */
[----:B------:R-:W-:-:S02]  /*0ca0*/  IABS R19, R22 ;  /* 0x0000001600137213 */ /* 0x000fc40000000000 */
[----:B------:R-:W-:Y:S01]  /*0cb0*/  IADD3 R18, -R15, RZ, RZ ;  /* 0x000000ff0f127210 */ /* 0x000fe20007ffe1ff */
[----:B------:R-:W-:Y:S01]  /*0cc0*/  IMAD R15, R27, R14, R16 ;  /* 0x0000000e1b0f7224 */ /* 0x000fe200078e0210 */
[----:B------:R-:W-:Y:S01]  /*0cd0*/  @!P5 IADD3 R11, R11, -R27, RZ ;  /* 0x8000001b0b0bd210 */ /* 0x000fe20007ffe0ff */
[----:B------:R-:W-:Y:S01]  /*0ce0*/  IMAD.HI.U32 R14, R4, R19, RZ ;  /* 0x00000013040e7227 */ /* 0x000fe200078e00ff */
[C---:B------:R-:W-:Y:S02]  /*0cf0*/  ISETP.GT.U32.AND P5, PT, R27.reuse, R13, PT ;  /* 0x0000000d1b00720c */ /* 0x040fe40003fa4070 */
[----:B------:R-:W-:Y:S01]  /*0d00*/  @!P0 IADD3 R12, -R12, RZ, RZ ;  /* 0x000000ff0c0c8210 */ /* 0x000fe20007ffe1ff */
[C---:B------:R-:W-:Y:S01]  /*0d10*/  IMAD R16, R27.reuse, R18, R17 ;  /* 0x000000121b107224 */ /* 0x040fe200078e0211 */
[----:B------:R-:W-:Y:S02]  /*0d20*/  ISETP.GT.U32.AND P0, PT, R27, R15, PT ;  /* 0x0000000f1b00720c */ /* 0x000fe40003f04070 */
[----:B------:R-:W-:-:S02]  /*0d30*/  IADD3 R14, -R14, RZ, RZ ;  /* 0x000000ff0e0e7210 */ /* 0x000fc40007ffe1ff */
[----:B------:R-:W-:Y:S02]  /*0d40*/  LOP3.LUT R24, R0, 0x60, R9, 0xfe, !PT ;  /* 0x0000006000187812 */ /* 0x000fe400078efe09 */
[----:B------:R-:W-:Y:S01]  /*0d50*/  @!P4 IADD3 R11, -R11, RZ, RZ ;  /* 0x000000ff0b0bc210 */ /* 0x000fe20007ffe1ff */
[----:B------:R-:W-:Y:S01]  /*0d60*/  IMAD R17, R27, R14, R19 ;  /* 0x0000000e1b117224 */ /* 0x000fe200078e0213 */
[----:B------:R-:W-:Y:S02]  /*0d70*/  IABS R20, R24 ;  /* 0x0000001800147213 */ /* 0x000fe40000000000 */
[----:B------:R-:W-:Y:S02]  /*0d80*/  @!P5 IADD3 R13, R13, -R27, RZ ;  /* 0x8000001b0d0dd210 */ /* 0x000fe40007ffe0ff */
[----:B------:R-:W-:Y:S01]  /*0d90*/  ISETP.GT.U32.AND P5, PT, R27, R5, PT ;  /* 0x000000051b00720c */ /* 0x000fe20003fa4070 */
[----:B------:R-:W-:Y:S01]  /*0da0*/  IMAD.HI.U32 R18, R4, R20, RZ ;  /* 0x0000001404127227 */ /* 0x000fe200078e00ff */
[----:B------:R-:W-:-:S02]  /*0db0*/  @!P0 IADD3 R15, R15, -R27, RZ ;  /* 0x8000001b0f0f8210 */ /* 0x000fc40007ffe0ff */
[C---:B------:R-:W-:Y:S02]  /*0dc0*/  ISETP.GT.U32.AND P0, PT, R27.reuse, R17, PT ;  /* 0x000000111b00720c */ /* 0x040fe40003f04070 */
[----:B------:R-:W-:Y:S02]  /*0dd0*/  ISETP.GT.U32.AND P4, PT, R27, R13, PT ;  /* 0x0000000d1b00720c */ /* 0x000fe40003f84070 */
[----:B------:R-:W-:Y:S02]  /*0de0*/  LOP3.LUT R25, R0, 0x68, R9, 0xfe, !PT ;  /* 0x0000006800197812 */ /* 0x000fe400078efe09 */
[----:B------:R-:W-:Y:S02]  /*0df0*/  SHF.L.U32 R33, R21, 0x7, RZ ;  /* 0x0000000715217819 */ /* 0x000fe400000006ff */
[----:B------:R-:W-:Y:S02]  /*0e00*/  SHF.R.S32.HI R21, RZ, 0x18, R21 ;  /* 0x00000018ff157819 */ /* 0x000fe40000011415 */
[----:B------:R-:W-:Y:S01]  /*0e10*/  @!P5 IADD3 R5, R5, -R27, RZ ;  /* 0x8000001b0505d210 */ /* 0x000fe20007ffe0ff */
[----:B------:R-:W-:Y:S01]  /*0e20*/  STL [R1+0x1d0], R33 ;  /* 0x0001d02101007387 */ /* 0x000fe20000100800 */
[----:B------:R-:W-:-:S02]  /*0e30*/  IABS R23, R25 ;  /* 0x0000001900177213 */ /* 0x000fc40000000000 */
[----:B------:R-:W-:Y:S02]  /*0e40*/  ISETP.GE.AND P5, PT, R22, RZ, PT ;  /* 0x000000ff1600720c */ /* 0x000fe40003fa6270 */
[----:B------:R-:W-:Y:S02]  /*0e50*/  SGXT R21, R21, 0x1 ;  /* 0x000000011515781a */ /* 0x000fe40000000200 */
[----:B------:R-:W-:Y:S02]  /*0e60*/  LOP3.LUT R22, R33, R9, RZ, 0xfc, !PT ;  /* 0x0000000921167212 */ /* 0x000fe400078efcff */
[----:B------:R-:W-:Y:S02]  /*0e70*/  @!P0 IADD3 R17, R17, -R27, RZ ;  /* 0x8000001b11118210 */ /* 0x000fe40007ffe0ff */
[----:B------:R-:W-:Y:S02]  /*0e80*/  IADD3 R18, -R18, RZ, RZ ;  /* 0x000000ff12127210 */ /* 0x000fe40007ffe1ff */
[----:B------:R-:W-:Y:S01]  /*0e90*/  MOV R14, R5 ;  /* 0x00000005000e7202 */ /* 0x000fe20000000f00 */
[----:B------:R-:W-:Y:S01]  /*0ea0*/  IMAD.HI.U32 R5, R4, R23, RZ ;  /* 0x0000001704057227 */ /* 0x000fe200078e00ff */
[----:B------:R-:W-:-:S02]  /*0eb0*/  LEA.HI R19, R21, R22, RZ, 0x8 ;  /* 0x0000001615137211 */ /* 0x000fc400078f40ff */
[C---:B------:R-:W-:Y:S01]  /*0ec0*/  ISETP.GT.U32.AND P0, PT, R27.reuse, R17, PT ;  /* 0x000000111b00720c */ /* 0x040fe20003f04070 */
[----:B------:R-:W-:Y:S01]  /*0ed0*/  IMAD R18, R27, R18, R20 ;  /* 0x000000121b127224 */ /* 0x000fe200078e0214 */
[----:B------:R-:W-:Y:S02]  /*0ee0*/  @!P4 IADD3 R13, R13, -R27, RZ ;  /* 0x8000001b0d0dc210 */ /* 0x000fe40007ffe0ff */
[----:B------:R-:W-:Y:S02]  /*0ef0*/  ISETP.GT.U32.AND P4, PT, R27, R16, PT ;  /* 0x000000101b00720c */ /* 0x000fe40003f84070 */
[----:B------:R-:W-:Y:S02]  /*0f00*/  LOP3.LUT R19, R19, 0x7fff00, RZ, 0xc0, !PT ;  /* 0x007fff0013137812 */ /* 0x000fe400078ec0ff */
[----:B------:R-:W-:Y:S02]  /*0f10*/  IADD3 R20, -R5, RZ, RZ ;  /* 0x000000ff05147210 */ /* 0x000fe40007ffe1ff */
[----:B------:R-:W-:-:S02]  /*0f20*/  @!P2 IADD3 R13, -R13, RZ, RZ ;  /* 0x000000ff0d0da210 */ /* 0x000fc40007ffe1ff */
[C---:B------:R-:W-:Y:S02]  /*0f30*/  ISETP.GT.U32.AND P2, PT, R27.reuse, R18, PT ;  /* 0x000000121b00720c */ /* 0x040fe40003f44070 */
[----:B------:R-:W-:Y:S01]  /*0f40*/  IADD3 R22, R22, -R19, RZ ;  /* 0x8000001316167210 */ /* 0x000fe20007ffe0ff */
[----:B------:R-:W-:Y:S01]  /*0f50*/  IMAD R19, R27, R20, R23 ;  /* 0x000000141b137224 */ /* 0x000fe200078e0217 */
[----:B------:R-:W-:Y:S02]  /*0f60*/  @!P0 IADD3 R17, R17, -R27, RZ ;  /* 0x8000001b11118210 */ /* 0x000fe40007ffe0ff */
[----:B------:R-:W-:Y:S02]  /*0f70*/  @!P3 IADD3 R14, -R14, RZ, RZ ;  /* 0x000000ff0e0eb210 */ /* 0x000fe40007ffe1ff */
[----:B------:R-:W-:Y:S02]  /*0f80*/  ISETP.GT.U32.AND P0, PT, R27, R19, PT ;  /* 0x000000131b00720c */ /* 0x000fe40003f04070 */
[----:B------:R-:W-:-:S02]  /*0f90*/  @!P4 IADD3 R16, R16, -R27, RZ ;  /* 0x8000001b1010c210 */ /* 0x000fc40007ffe0ff */
[----:B------:R-:W-:Y:S02]  /*0fa0*/  ISETP.GT.U32.AND P3, PT, R27, R15, PT ;  /* 0x0000000f1b00720c */ /* 0x000fe40003f64070 */
[--C-:B------:R-:W-:Y:S02]  /*0fb0*/  LOP3.LUT R5, R0, 0x70, R9.reuse, 0xfe, !PT ;  /* 0x0000007000057812 */ /* 0x100fe400078efe09 */
[----:B------:R-:W-:Y:S02]  /*0fc0*/  LOP3.LUT R26, R33, 0x8, R9, 0xfe, !PT ;  /* 0x00000008211a7812 */ /* 0x000fe400078efe09 */
[----:B------:R-:W-:Y:S02]  /*0fd0*/  ISETP.GT.U32.AND P4, PT, R27, R16, PT ;  /* 0x000000101b00720c */ /* 0x000fe40003f84070 */
[----:B------:R-:W-:Y:S02]  /*0fe0*/  @!P2 IADD3 R18, R18, -R27, RZ ;  /* 0x8000001b1212a210 */ /* 0x000fe40007ffe0ff */
[----:B------:R-:W-:-:S02]  /*0ff0*/  ISETP.GE.AND P2, PT, R5, RZ, PT ;  /* 0x000000ff0500720c */ /* 0x000fc40003f46270 */
[----:B------:R-:W-:Y:S02]  /*1000*/  IABS R29, R5 ;  /* 0x00000005001d7213 */ /* 0x000fe40000000000 */
[----:B------:R-:W-:Y:S02]  /*1010*/  LEA.HI R5, R21, R26, RZ, 0x8 ;  /* 0x0000001a15057211 */ /* 0x000fe400078f40ff */
[----:B------:R-:W-:Y:S02]  /*1020*/  LOP3.LUT R32, R33, 0x18, R9, 0xfe, !PT ;  /* 0x0000001821207812 */ /* 0x000fe400078efe09 */
[----:B------:R-:W-:Y:S01]  /*1030*/  LOP3.LUT R20, R5, 0x7fff00, RZ, 0xc0, !PT ;  /* 0x007fff0005147812 */ /* 0x000fe200078ec0ff */
[----:B------:R-:W-:Y:S01]  /*1040*/  IMAD.HI.U32 R5, R4, R29, RZ ;  /* 0x0000001d04057227 */ /* 0x000fe200078e00ff */
[----:B------:R-:W-:Y:S02]  /*1050*/  @!P0 IADD3 R19, R19, -R27, RZ ;  /* 0x8000001b13138210 */ /* 0x000fe40007ffe0ff */
[----:B------:R-:W-:-:S02]  /*1060*/  ISETP.GT.U32.AND P0, PT, R27, R18, PT ;  /* 0x000000121b00720c */ /* 0x000fc40003f04070 */
[-C--:B------:R-:W-:Y:S02]  /*1070*/  @!P3 IADD3 R15, R15, -R27.reuse, RZ ;  /* 0x8000001b0f0fb210 */ /* 0x080fe40007ffe0ff */
[----:B------:R-:W-:Y:S02]  /*1080*/  ISETP.GE.AND P3, PT, R24, RZ, PT ;  /* 0x000000ff1800720c */ /* 0x000fe40003f66270 */
[----:B------:R-:W-:Y:S02]  /*1090*/  LEA.HI R24, R21, R32, RZ, 0x8 ;  /* 0x0000002015187211 */ /* 0x000fe400078f40ff */
[----:B------:R-:W-:Y:S02]  /*10a0*/  IADD3 R30, -R5, RZ, RZ ;  /* 0x000000ff051e7210 */ /* 0x000fe40007ffe1ff */
[----:B------:R-:W-:Y:S02]  /*10b0*/  @!P4 IADD3 R16, R16, -R27, RZ ;  /* 0x8000001b1010c210 */ /* 0x000fe40007ffe0ff */
[----:B------:R-:W-:-:S02]  /*10c0*/  ISETP.GE.AND P4, PT, R25, RZ, PT ;  /* 0x000000ff1900720c */ /* 0x000fc40003f86270 */
[----:B------:R-:W-:Y:S02]  /*10d0*/  LOP3.LUT R25, R24, 0x7fff00, RZ, 0xc0, !PT ;  /* 0x007fff0018197812 */ /* 0x000fe400078ec0ff */
[----:B------:R-:W-:Y:S01]  /*10e0*/  IADD3 R24, R26, -R20, RZ ;  /* 0x800000141a187210 */ /* 0x000fe20007ffe0ff */
[----:B------:R-:W-:Y:S01]  /*10f0*/  IMAD R20, R27, R30, R29 ;  /* 0x0000001e1b147224 */ /* 0x000fe200078e021d */
[----:B------:R-:W-:Y:S02]  /*1100*/  @!P0 IADD3 R18, R18, -R27, RZ ;  /* 0x8000001b12128210 */ /* 0x000fe40007ffe0ff */
[----:B------:R-:W-:Y:S02]  /*1110*/  SGXT.U32 R5, R31, 0x2 ;  /* 0x000000021f05781a */ /* 0x000fe40000000000 */
[----:B------:R-:W-:Y:S02]  /*1120*/  ISETP.GT.U32.AND P0, PT, R27, R20, PT ;  /* 0x000000141b00720c */ /* 0x000fe40003f04070 */
[----:B------:R-:W-:-:S02]  /*1130*/  LOP3.LUT R5, R0, R5, RZ, 0xfc, !PT ;  /* 0x0000000500057212 */ /* 0x000fc400078efcff */
[--C-:B------:R-:W-:Y:S02]  /*1140*/  LOP3.LUT R0, R0, 0x78, R9.reuse, 0xfe, !PT ;  /* 0x0000007800007812 */ /* 0x100fe400078efe09 */
[----:B------:R-:W-:Y:S01]  /*1150*/  LOP3.LUT R28, R33, 0x10, R9, 0xfe, !PT ;  /* 0x00000010211c7812 */ /* 0x000fe200078efe09 */
[----:B------:R1:W-:Y:S01]  /*1160*/  STL [R1+0x18c], R5 ;  /* 0x00018c0501007387 */ /* 0x0003e20000100800 */
[----:B------:R-:W-:Y:S02]  /*1170*/  IABS R29, R0 ;  /* 0x00000000001d7213 */ /* 0x000fe40000000000 */
[----:B------:R-:W-:Y:S02]  /*1180*/  @!P1 IADD3 R15, -R15, RZ, RZ ;  /* 0x000000ff0f0f9210 */ /* 0x000fe40007ffe1ff */
[----:B------:R-:W-:Y:S01]  /*1190*/  LEA.HI R23, R21, R28, RZ, 0x8 ;  /* 0x0000001c15177211 */ /* 0x000fe200078f40ff */
[----:B------:R-:W-:Y:S01]  /*11a0*/  IMAD.HI.U32 R4, R4, R29, RZ ;  /* 0x0000001d04047227 */ /* 0x000fe200078e00ff */
[----:B------:R-:W-:-:S02]  /*11b0*/  @!P0 IADD3 R20, R20, -R27, RZ ;  /* 0x8000001b14148210 */ /* 0x000fc40007ffe0ff */
[C---:B------:R-:W-:Y:S02]  /*11c0*/  ISETP.GT.U32.AND P1, PT, R27.reuse, R19, PT ;  /* 0x000000131b00720c */ /* 0x040fe40003f24070 */
[----:B------:R-:W-:Y:S02]  /*11d0*/  ISETP.GT.U32.AND P0, PT, R27, R20, PT ;  /* 0x000000141b00720c */ /* 0x000fe40003f04070 */
[----:B------:R-:W-:Y:S02]  /*11e0*/  IADD3 R4, -R4, RZ, RZ ;  /* 0x000000ff04047210 */ /* 0x000fe40007ffe1ff */
[----:B------:R-:W-:Y:S02]  /*11f0*/  LOP3.LUT R23, R23, 0x7fff00, RZ, 0xc0, !PT ;  /* 0x007fff0017177812 */ /* 0x000fe400078ec0ff */
[----:B------:R-:W-:Y:S01]  /*1200*/  LOP3.LUT R30, R33, 0x20, R9, 0xfe, !PT ;  /* 0x00000020211e7812 */ /* 0x000fe200078efe09 */
[----:B------:R-:W-:Y:S01]  /*1210*/  IMAD R4, R27, R4, R29 ;  /* 0x000000041b047224 */ /* 0x000fe200078e021d */
[----:B------:R-:W-:-:S02]  /*1220*/  IADD3 R26, R28, -R23, RZ ;  /* 0x800000171c1a7210 */ /* 0x000fc40007ffe0ff */
[----:B------:R-:W-:Y:S02]  /*1230*/  IADD3 R28, R32, -R25, RZ ;  /* 0x80000019201c7210 */ /* 0x000fe40007ffe0ff */
[----:B------:R-:W-:Y:S02]  /*1240*/  LOP3.LUT R32, R33, 0x28, R9, 0xfe, !PT ;  /* 0x0000002821207812 */ /* 0x000fe400078efe09 */
[-C--:B------:R-:W-:Y:S02]  /*1250*/  @!P0 IADD3 R20, R20, -R27.reuse, RZ ;  /* 0x8000001b14148210 */ /* 0x080fe40007ffe0ff */
[----:B------:R-:W-:Y:S02]  /*1260*/  ISETP.GT.U32.AND P0, PT, R27, R4, PT ;  /* 0x000000041b00720c */ /* 0x000fe40003f04070 */
[----:B------:R-:W-:Y:S02]  /*1270*/  @!P1 IADD3 R19, R19, -R27, RZ ;  /* 0x8000001b13139210 */ /* 0x000fe40007ffe0ff */
[----:B------:R-:W-:-:S02]  /*1280*/  ISETP.GE.AND P1, PT, R0, RZ, PT ;  /* 0x000000ff0000720c */ /* 0x000fc40003f26270 */
[C---:B-1----:R-:W-:Y:S02]  /*1290*/  LEA.HI R5, R21.reuse, R32, RZ, 0x8 ;  /* 0x0000002015057211 */ /* 0x042fe400078f40ff */
[----:B------:R-:W-:Y:S02]  /*12a0*/  LEA.HI R0, R21, R30, RZ, 0x8 ;  /* 0x0000001e15007211 */ /* 0x000fe400078f40ff */
[----:B------:R-:W-:Y:S02]  /*12b0*/  LOP3.LUT R5, R5, 0x7fff00, RZ, 0xc0, !PT ;  /* 0x007fff0005057812 */ /* 0x000fe400078ec0ff */
[----:B------:R-:W-:Y:S02]  /*12c0*/  LOP3.LUT R0, R0, 0x7fff00, RZ, 0xc0, !PT ;  /* 0x007fff0000007812 */ /* 0x000fe400078ec0ff */
[C-C-:B------:R-:W-:Y:S02]  /*12d0*/  LOP3.LUT R40, R33.reuse, 0x48, R9.reuse, 0xfe, !PT ;  /* 0x0000004821287812 */ /* 0x140fe400078efe09 */
[----:B------:R-:W-:-:S02]  /*12e0*/  LOP3.LUT R38, R33, 0x40, R9, 0xfe, !PT ;  /* 0x0000004021267812 */ /* 0x000fc400078efe09 */
[----:B------:R-:W-:Y:S02]  /*12f0*/  LOP3.LUT R34, R33, 0x30, R9, 0xfe, !PT ;  /* 0x0000003021227812 */ /* 0x000fe400078efe09 */
[----:B------:R-:W-:Y:S02]  /*1300*/  IADD3 R32, R32, -R5, RZ ;  /* 0x8000000520207210 */ /* 0x000fe40007ffe0ff */
[----:B------:R-:W-:Y:S02]  /*1310*/  @!P0 IADD3 R4, R4, -R27, RZ ;  /* 0x8000001b04048210 */ /* 0x000fe40007ffe0ff */
[----:B------:R-:W-:Y:S02]  /*1320*/  IADD3 R30, R30, -R0, RZ ;  /* 0x800000001e1e7210 */ /* 0x000fe40007ffe0ff */
[C---:B------:R-:W-:Y:S02]  /*1330*/  LEA.HI R5, R21.reuse, R40, RZ, 0x8 ;  /* 0x0000002815057211 */ /* 0x040fe400078f40ff */
[----:B------:R-:W-:-:S02]  /*1340*/  LEA.HI R0, R21, R38, RZ, 0x8 ;  /* 0x0000002615007211 */ /* 0x000fc400078f40ff */
[----:B------:R-:W-:Y:S02]  /*1350*/  LEA.HI R23, R21, R34, RZ, 0x8 ;  /* 0x0000002215177211 */ /* 0x000fe400078f40ff */
[----:B------:R-:W-:Y:S02]  /*1360*/  ISETP.GT.U32.AND P0, PT, R27, R4, PT ;  /* 0x000000041b00720c */ /* 0x000fe40003f04070 */
[----:B------:R-:W-:Y:S02]  /*1370*/  LOP3.LUT R5, R5, 0x7fff00, RZ, 0xc0, !PT ;  /* 0x007fff0005057812 */ /* 0x000fe400078ec0ff */
[----:B------:R-:W-:Y:S02]  /*1380*/  LOP3.LUT R0, R0, 0x7fff00, RZ, 0xc0, !PT ;  /* 0x007fff0000007812 */ /* 0x000fe400078ec0ff */
[----:B------:R-:W-:Y:S02]  /*1390*/  LOP3.LUT R48, R33, 0x68, R9, 0xfe, !PT ;  /* 0x0000006821307812 */ /* 0x000fe400078efe09 */
[----:B------:R-:W-:-:S02]  /*13a0*/  LOP3.LUT R23, R23, 0x7fff00, RZ, 0xc0, !PT ;  /* 0x007fff0017177812 */ /* 0x000fc400078ec0ff */
[C-C-:B------:R-:W-:Y:S02]  /*13b0*/  LOP3.LUT R46, R33.reuse, 0x60, R9.reuse, 0xfe, !PT ;  /* 0x00000060212e7812 */ /* 0x140fe400078efe09 */
[C-C-:B------:R-:W-:Y:S02]  /*13c0*/  LOP3.LUT R42, R33.reuse, 0x50, R9.reuse, 0xfe, !PT ;  /* 0x00000050212a7812 */ /* 0x140fe400078efe09 */
[----:B------:R-:W-:Y:S02]  /*13d0*/  IADD3 R40, R40, -R5, RZ ;  /* 0x8000000528287210 */ /* 0x000fe40007ffe0ff */
[----:B------:R-:W-:Y:S02]  /*13e0*/  LOP3.LUT R36, R33, 0x38, R9, 0xfe, !PT ;  /* 0x0000003821247812 */ /* 0x000fe400078efe09 */
[----:B------:R-:W-:Y:S02]  /*13f0*/  IADD3 R38, R38, -R0, RZ ;  /* 0x8000000026267210 */ /* 0x000fe40007ffe0ff */
[----:B------:R-:W-:-:S02]  /*1400*/  LEA.HI R5, R21, R48, RZ, 0x8 ;  /* 0x0000003015057211 */ /* 0x000fc400078f40ff */
[----:B------:R-:W-:Y:S02]  /*1410*/  IADD3 R34, R34, -R23, RZ ;  /* 0x8000001722227210 */ /* 0x000fe40007ffe0ff */
[C---:B------:R-:W-:Y:S02]  /*1420*/  LEA.HI R0, R21.reuse, R46, RZ, 0x8 ;  /* 0x0000002e15007211 */ /* 0x040fe400078f40ff */
[C---:B------:R-:W-:Y:S02]  /*1430*/  LEA.HI R23, R21.reuse, R42, RZ, 0x8 ;  /* 0x0000002a15177211 */ /* 0x040fe400078f40ff */
[----:B------:R-:W-:Y:S02]  /*1440*/  LEA.HI R25, R21, R36, RZ, 0x8 ;  /* 0x0000002415197211 */ /* 0x000fe400078f40ff */
[----:B------:R-:W-:Y:S02]  /*1450*/  LOP3.LUT R5, R5, 0x7fff00, RZ, 0xc0, !PT ;  /* 0x007fff0005057812 */ /* 0x000fe400078ec0ff */
[----:B------:R-:W-:-:S02]  /*1460*/  LOP3.LUT R0, R0, 0x7fff00, RZ, 0xc0, !PT ;  /* 0x007fff0000007812 */ /* 0x000fc400078ec0ff */
[----:B------:R-:W-:Y:S02]  /*1470*/  LOP3.LUT R23, R23, 0x7fff00, RZ, 0xc0, !PT ;  /* 0x007fff0017177812 */ /* 0x000fe400078ec0ff */
[--C-:B------:R-:W-:Y:S02]  /*1480*/  LOP3.LUT R50, R33, 0x70, R9.reuse, 0xfe, !PT ;  /* 0x0000007021327812 */ /* 0x100fe400078efe09 */
[----:B------:R-:W-:Y:S02]  /*1490*/  @!P0 IADD3 R4, R4, -R27, RZ ;  /* 0x8000001b04048210 */ /* 0x000fe40007ffe0ff */
[----:B------:R-:W-:Y:S02]  /*14a0*/  LOP3.LUT R25, R25, 0x7fff00, RZ, 0xc0, !PT ;  /* 0x007fff0019197812 */ /* 0x000fe400078ec0ff */
[----:B------:R-:W-:Y:S02]  /*14b0*/  IADD3 R48, R48, -R5, RZ ;  /* 0x8000000530307210 */ /* 0x000fe40007ffe0ff */
[----:B------:R-:W-:-:S02]  /*14c0*/  LOP3.LUT R44, R33, 0x58, R9, 0xfe, !PT ;  /* 0x00000058212c7812 */ /* 0x000fc400078efe09 */
[----:B------:R-:W-:Y:S02]  /*14d0*/  IADD3 R46, R46, -R0, RZ ;  /* 0x800000002e2e7210 */ /* 0x000fe40007ffe0ff */
[----:B------:R-:W-:Y:S02]  /*14e0*/  ISETP.NE.AND P0, PT, RZ, c[0x0][0x178], PT ;  /* 0x00005e00ff007a0c */ /* 0x000fe40003f05270 */
[----:B------:R-:W-:Y:S02]  /*14f0*/  LOP3.LUT R5, RZ, c[0x0][0x178], RZ, 0x33, !PT ;  /* 0x00005e00ff057a12 */ /* 0x000fe400078e33ff */
[----:B------:R-:W-:Y:S02]  /*1500*/  @!P4 IADD3 R19, -R19, RZ, RZ ;  /* 0x000000ff1313c210 */ /* 0x000fe40007ffe1ff */
[----:B------:R-:W-:Y:S02]  /*1510*/  IADD3 R42, R42, -R23, RZ ;  /* 0x800000172a2a7210 */ /* 0x000fe40007ffe0ff */
[----:B------:R-:W-:-:S02]  /*1520*/  SHF.L.U32 R0, R3, 0x2, RZ ;  /* 0x0000000203007819 */ /* 0x000fc400000006ff */
[----:B------:R-:W-:Y:S02]  /*1530*/  @!P2 IADD3 R20, -R20, RZ, RZ ;  /* 0x000000ff1414a210 */ /* 0x000fe40007ffe1ff */
[----:B------:R-:W-:Y:S02]  /*1540*/  LEA.HI R23, R21, R50, RZ, 0x8 ;  /* 0x0000003215177211 */ /* 0x000fe400078f40ff */
[----:B------:R-:W-:Y:S02]  /*1550*/  @!P1 IADD3 R4, -R4, RZ, RZ ;  /* 0x000000ff04049210 */ /* 0x000fe40007ffe1ff */
[----:B------:R-:W-:Y:S02]  /*1560*/  IADD3 R36, R36, -R25, RZ ;  /* 0x8000001924247210 */ /* 0x000fe40007ffe0ff */
[----:B------:R-:W-:Y:S02]  /*1570*/  @!P6 IADD3 R16, -R16, RZ, RZ ;  /* 0x000000ff1010e210 */ /* 0x000fe40007ffe1ff */
[----:B------:R-:W-:-:S02]  /*1580*/  @!P5 IADD3 R17, -R17, RZ, RZ ;  /* 0x000000ff1111d210 */ /* 0x000fc40007ffe1ff */
[----:B------:R-:W-:Y:S02]  /*1590*/  @!P3 IADD3 R18, -R18, RZ, RZ ;  /* 0x000000ff1212b210 */ /* 0x000fe40007ffe1ff */
[----:B------:R-:W-:Y:S02]  /*15a0*/  LEA.HI R25, R21, R44, RZ, 0x8 ;  /* 0x0000002c15197211 */ /* 0x000fe400078f40ff */
[C---:B------:R-:W-:Y:S02]  /*15b0*/  SEL R94, R5.reuse, R19, !P0 ;  /* 0x00000013055e7207 */ /* 0x040fe40004000000 */
[C---:B------:R-:W-:Y:S02]  /*15c0*/  SEL R68, R5.reuse, R2, !P0 ;  /* 0x0000000205447207 */ /* 0x040fe40004000000 */
[----:B------:R-:W-:Y:S02]  /*15d0*/  SEL R96, R5, R20, !P0 ;  /* 0x0000001405607207 */ /* 0x000fe40004000000 */
[----:B------:R-:W-:-:S02]  /*15e0*/  LOP3.LUT R19, R0, 0x3c, RZ, 0xc0, !PT ;  /* 0x0000003c00137812 */ /* 0x000fc400078ec0ff */
[----:B------:R-:W-:Y:S02]  /*15f0*/  LOP3.LUT R23, R23, 0x7fff00, RZ, 0xc0, !PT ;  /* 0x007fff0017177812 */ /* 0x000fe400078ec0ff */
[----:B------:R-:W-:Y:S02]  /*1600*/  SEL R20, R5, R4, !P0 ;  /* 0x0000000405147207 */ /* 0x000fe40004000000 */
[----:B------:R-:W-:Y:S02]  /*1610*/  LOP3.LUT R2, R9, 0x8, RZ, 0xfc, !PT ;  /* 0x0000000809027812 */ /* 0x000fe400078efcff */
[C---:B------:R-:W-:Y:S02]  /*1620*/  SEL R70, R5.reuse, R6, !P0 ;  /* 0x0000000605467207 */ /* 0x040fe40004000000 */
[C---:B------:R-:W-:Y:S02]  /*1630*/  SEL R72, R5.reuse, R7, !P0 ;  /* 0x0000000705487207 */ /* 0x040fe40004000000 */
[----:B------:R-:W-:-:S02]  /*1640*/  SEL R74, R5, R8, !P0 ;  /* 0x00000008054a7207 */ /* 0x000fc40004000000 */
[C---:B------:R-:W-:Y:S02]  /*1650*/  SEL R76, R5.reuse, R10, !P0 ;  /* 0x0000000a054c7207 */ /* 0x040fe40004000000 */
[C---:B------:R-:W-:Y:S02]  /*1660*/  SEL R78, R5.reuse, R11, !P0 ;  /* 0x0000000b054e7207 */ /* 0x040fe40004000000 */
[C---:B------:R-:W-:Y:S02]  /*1670*/  SEL R80, R5.reuse, R12, !P0 ;  /* 0x0000000c05507207 */ /* 0x040fe40004000000 */
[C---:B------:R-:W-:Y:S02]  /*1680*/  SEL R82, R5.reuse, R14, !P0 ;  /* 0x0000000e05527207 */ /* 0x040fe40004000000 */
[C---:B------:R-:W-:Y:S02]  /*1690*/  SEL R84, R5.reuse, R13, !P0 ;  /* 0x0000000d05547207 */ /* 0x040fe40004000000 */
[----:B------:R-:W-:-:S02]  /*16a0*/  SEL R86, R5, R15, !P0 ;  /* 0x0000000f05567207 */ /* 0x000fc40004000000 */
[C---:B------:R-:W-:Y:S02]  /*16b0*/  SEL R88, R5.reuse, R16, !P0 ;  /* 0x0000001005587207 */ /* 0x040fe40004000000 */
[C---:B------:R-:W-:Y:S02]  /*16c0*/  SEL R90, R5.reuse, R17, !P0 ;  /* 0x00000011055a7207 */ /* 0x040fe40004000000 */
[----:B------:R-:W-:Y:S02]  /*16d0*/  SEL R92, R5, R18, !P0 ;  /* 0x00000012055c7207 */ /* 0x000fe40004000000 */
[----:B------:R-:W-:Y:S02]  /*16e0*/  LOP3.LUT R4, R9, 0x10, RZ, 0xfc, !PT ;  /* 0x0000001009047812 */ /* 0x000fe400078efcff */
[----:B------:R-:W-:Y:S02]  /*16f0*/  LOP3.LUT R25, R25, 0x7fff00, RZ, 0xc0, !PT ;  /* 0x007fff0019197812 */ /* 0x000fe400078ec0ff */
[----:B------:R-:W-:-:S02]  /*1700*/  LOP3.LUT R52, R33, 0x78, R9, 0xfe, !PT ;  /* 0x0000007821347812 */ /* 0x000fc400078efe09 */
[C---:B------:R-:W-:Y:S02]  /*1710*/  LOP3.LUT R5, R9.reuse, 0x18, RZ, 0xfc, !PT ;  /* 0x0000001809057812 */ /* 0x040fe400078efcff */
[C---:B------:R-:W-:Y:S02]  /*1720*/  LOP3.LUT R6, R9.reuse, 0x20, RZ, 0xfc, !PT ;  /* 0x0000002009067812 */ /* 0x040fe400078efcff */
[C---:B------:R-:W-:Y:S02]  /*1730*/  LOP3.LUT R7, R9.reuse, 0x28, RZ, 0xfc, !PT ;  /* 0x0000002809077812 */ /* 0x040fe400078efcff */
[C---:B------:R-:W-:Y:S02]  /*1740*/  LOP3.LUT R8, R9.reuse, 0x30, RZ, 0xfc, !PT ;  /* 0x0000003009087812 */ /* 0x040fe400078efcff */
[C---:B------:R-:W-:Y:S02]  /*1750*/  LOP3.LUT R10, R9.reuse, 0x38, RZ, 0xfc, !PT ;  /* 0x00000038090a7812 */ /* 0x040fe400078efcff */
[----:B------:R-:W-:-:S02]  /*1760*/  LOP3.LUT R11, R9, 0x40, RZ, 0xfc, !PT ;  /* 0x00000040090b7812 */ /* 0x000fc400078efcff */
[C---:B------:R-:W-:Y:S02]  /*1770*/  LOP3.LUT R12, R9.reuse, 0x48, RZ, 0xfc, !PT ;  /* 0x00000048090c7812 */ /* 0x040fe400078efcff */
[C---:B------:R-:W-:Y:S02]  /*1780*/  LOP3.LUT R13, R9.reuse, 0x50, RZ, 0xfc, !PT ;  /* 0x00000050090d7812 */ /* 0x040fe400078efcff */
[C---:B------:R-:W-:Y:S02]  /*1790*/  LOP3.LUT R14, R9.reuse, 0x58, RZ, 0xfc, !PT ;  /* 0x00000058090e7812 */ /* 0x040fe400078efcff */
[C---:B------:R-:W-:Y:S02]  /*17a0*/  LOP3.LUT R15, R9.reuse, 0x60, RZ, 0xfc, !PT ;  /* 0x00000060090f7812 */ /* 0x040fe400078efcff */
[C---:B------:R-:W-:Y:S02]  /*17b0*/  LOP3.LUT R16, R9.reuse, 0x68, RZ, 0xfc, !PT ;  /* 0x0000006809107812 */ /* 0x040fe400078efcff */
[----:B------:R-:W-:-:S02]  /*17c0*/  LOP3.LUT R17, R9, 0x70, RZ, 0xfc, !PT ;  /* 0x0000007009117812 */ /* 0x000fc400078efcff */
[C---:B------:R-:W-:Y:S02]  /*17d0*/  LOP3.LUT R18, R9.reuse, 0x78, RZ, 0xfc, !PT ;  /* 0x0000007809127812 */ /* 0x040fe400078efcff */
[----:B------:R-:W-:Y:S02]  /*17e0*/  LEA R9, R9, R19, 0x6 ;  /* 0x0000001309097211 */ /* 0x000fe400078e30ff */
[----:B------:R-:W-:Y:S02]  /*17f0*/  IADD3 R50, R50, -R23, RZ ;  /* 0x8000001732327210 */ /* 0x000fe40007ffe0ff */
[-C--:B------:R-:W-:Y:S02]  /*1800*/  LEA R2, R2, R19.reuse, 0x6 ;  /* 0x0000001302027211 */ /* 0x080fe400078e30ff */
[----:B------:R-:W-:Y:S02]  /*1810*/  LEA R23, R4, R19, 0x6 ;  /* 0x0000001304177211 */ /* 0x000fe400078e30ff */
[----:B------:R-:W-:-:S02]  /*1820*/  IADD3 R44, R44, -R25, RZ ;  /* 0x800000192c2c7210 */ /* 0x000fc40007ffe0ff */
[-C--:B------:R-:W-:Y:S02]  /*1830*/  LEA R5, R5, R19.reuse, 0x6 ;  /* 0x0000001305057211 */ /* 0x080fe400078e30ff */
[-C--:B------:R-:W-:Y:S02]  /*1840*/  LEA R25, R6, R19.reuse, 0x6 ;  /* 0x0000001306197211 */ /* 0x080fe400078e30ff */
[----:B------:R-:W-:Y:S02]  /*1850*/  SHF.L.U32 R98, R9, 0x2, RZ ;  /* 0x0000000209627819 */ /* 0x000fe400000006ff */
[-C--:B------:R-:W-:Y:S02]  /*1860*/  LEA R7, R7, R19.reuse, 0x6 ;  /* 0x0000001307077211 */ /* 0x080fe400078e30ff */
[----:B------:R-:W-:Y:S01]  /*1870*/  SHF.L.U32 R97, R2, 0x2, RZ ;  /* 0x0000000202617819 */ /* 0x000fe200000006ff */
[----:B------:R-:W-:Y:S01]  /*1880*/  STL [R1+0x1cc], R98 ;  /* 0x0001cc6201007387 */ /* 0x000fe20000100800 */
[----:B------:R-:W-:-:S02]  /*1890*/  LEA R27, R8, R19, 0x6 ;  /* 0x00000013081b7211 */ /* 0x000fc400078e30ff */
[----:B------:R-:W-:Y:S01]  /*18a0*/  SHF.L.U32 R95, R23, 0x2, RZ ;  /* 0x00000002175f7819 */ /* 0x000fe200000006ff */
[----:B------:R-:W-:Y:S01]  /*18b0*/  STL [R1+0x1c8], R97 ;  /* 0x0001c86101007387 */ /* 0x000fe20000100800 */
[-C--:B------:R-:W-:Y:S02]  /*18c0*/  LEA R29, R10, R19.reuse, 0x6 ;  /* 0x000000130a1d7211 */ /* 0x080fe400078e30ff */
[----:B------:R-:W-:Y:S01]  /*18d0*/  SHF.L.U32 R93, R5, 0x2, RZ ;  /* 0x00000002055d7819 */ /* 0x000fe200000006ff */
[----:B------:R-:W-:Y:S01]  /*18e0*/  STL [R1+0x1c4], R95 ;  /* 0x0001c45f01007387 */ /* 0x000fe20000100800 */
[-C--:B------:R-:W-:Y:S02]  /*18f0*/  LEA R11, R11, R19.reuse, 0x6 ;  /* 0x000000130b0b7211 */ /* 0x080fe400078e30ff */
[----:B------:R-:W-:Y:S01]  /*1900*/  SHF.L.U32 R91, R25, 0x2, RZ ;  /* 0x00000002195b7819 */ /* 0x000fe200000006ff */
[----:B------:R-:W-:Y:S01]  /*1910*/  STL [R1+0x1c0], R93 ;  /* 0x0001c05d01007387 */ /* 0x000fe20000100800 */
[----:B------:R-:W-:-:S02]  /*1920*/  LEA R31, R12, R19, 0x6 ;  /* 0x000000130c1f7211 */ /* 0x000fc400078e30ff */
[-C--:B------:R-:W-:Y:S01]  /*1930*/  LEA R54, R22, R19.reuse, 0x9 ;  /* 0x0000001316367211 */ /* 0x080fe200078e48ff */
[----:B------:R-:W-:Y:S01]  /*1940*/  STL [R1+0x1bc], R91 ;  /* 0x0001bc5b01007387 */ /* 0x000fe20000100800 */
[----:B------:R-:W-:Y:S02]  /*1950*/  SHF.L.U32 R89, R7, 0x2, RZ ;  /* 0x0000000207597819 */ /* 0x000fe400000006ff */
[----:B------:R-:W-:Y:S01]  /*1960*/  LEA R13, R13, R19, 0x6 ;  /* 0x000000130d0d7211 */ /* 0x000fe200078e30ff */
[----:B------:R-:W-:Y:S01]  /*1970*/  IMAD.WIDE R54, R54, R53, c[0x0][0x168] ;  /* 0x00005a0036367625 */ /* 0x000fe200078e0235 */
[-C--:B------:R-:W-:Y:S01]  /*1980*/  LEA R22, R68, R19.reuse, 0x9 ;  /* 0x0000001344167211 */ /* 0x080fe200078e48ff */
[----:B------:R-:W-:Y:S01]  /*1990*/  STL [R1+0x1b8], R89 ;  /* 0x0001b85901007387 */ /* 0x000fe20000100800 */
[----:B------:R-:W-:Y:S02]  /*19a0*/  SHF.L.U32 R87, R27, 0x2, RZ ;  /* 0x000000021b577819 */ /* 0x000fe400000006ff */
[----:B------:R-:W-:Y:S01]  /*19b0*/  LEA R33, R14, R19, 0x6 ;  /* 0x000000130e217211 */ /* 0x000fe200078e30ff */
[----:B------:R-:W-:Y:S01]  /*19c0*/  IMAD.WIDE R22, R22, R53, c[0x0][0x160] ;  /* 0x0000580016167625 */ /* 0x000fe200078e0235 */
        /* <DEDUP_REMOVED lines=9> */
[----:B------:R-:W-:Y:S01]  /*1a60*/  LEA R56, R24, R19, 0x9 ;  /* 0x0000001318387211 */ /* 0x000fe200078e48ff */
[----:B------:R-:W-:Y:S01]  /*1a70*/  STL [R1+0x1a8], R81 ;  /* 0x0001a85101007387 */ /* 0x000fe20000100800 */
[----:B------:R-:W-:-:S02]  /*1a80*/  SHF.L.U32 R79, R13, 0x2, RZ ;  /* 0x000000020d4f7819 */ /* 0x000fc400000006ff */
[----:B------:R-:W-:Y:S01]  /*1a90*/  LEA R37, R18, R19, 0x6 ;  /* 0x0000001312257211 */ /* 0x000fe200078e30ff */
[----:B------:R-:W-:Y:S01]  /*1aa0*/  IMAD.WIDE R56, R56, R53, c[0x0][0x168] ;  /* 0x00005a0038387625 */ /* 0x000fe200078e0235 */
[----:B------:R-:W-:Y:S01]  /*1ab0*/  LEA R24, R70, R19, 0x9 ;  /* 0x0000001346187211 */ /* 0x000fe200078e48ff */
[----:B------:R-:W-:Y:S01]  /*1ac0*/  STL [R1+0x1a4], R79 ;  /* 0x0001a44f01007387 */ /* 0x000fe20000100800 */
[----:B------:R-:W-:Y:S02]  /*1ad0*/  SHF.L.U32 R77, R33, 0x2, RZ ;  /* 0x00000002214d7819 */ /* 0x000fe400000006ff */
[----:B------:R-:W-:Y:S01]  /*1ae0*/  SHF.L.U32 R75, R15, 0x2, RZ ;  /* 0x000000020f4b7819 */ /* 0x000fe200000006ff */
[----:B------:R-:W-:Y:S01]  /*1af0*/  IMAD.WIDE R24, R24, R53, c[0x0][0x160] ;  /* 0x0000580018187625 */ /* 0x000fe200078e0235 */
[----:B------:R-:W-:Y:S01]  /*1b00*/  SHF.L.U32 R73, R35, 0x2, RZ ;  /* 0x0000000223497819 */ /* 0x000fe200000006ff */
[----:B------:R-:W-:Y:S01]  /*1b10*/  STL [R1+0x1a0], R77 ;  /* 0x0001a04d01007387 */ /* 0x000fe20000100800 */
[----:B------:R-:W-:-:S02]  /*1b20*/  SHF.L.U32 R71, R17, 0x2, RZ ;  /* 0x0000000211477819 */ /* 0x000fc400000006ff */
[----:B------:R-:W-:Y:S01]  /*1b30*/  SHF.L.U32 R69, R37, 0x2, RZ ;  /* 0x0000000225457819 */ /* 0x000fe200000006ff */
[----:B------:R-:W-:Y:S01]  /*1b40*/  STL [R1+0x19c], R75 ;  /* 0x00019c4b01007387 */ /* 0x000fe20000100800 */
[-C--:B------:R-:W-:Y:S02]  /*1b50*/  LEA R58, R26, R19.reuse, 0x9 ;  /* 0x000000131a3a7211 */ /* 0x080fe400078e48ff */
[----:B------:R-:W-:Y:S01]  /*1b60*/  IADD3 R0, P1, R22, 0x200, RZ ;  /* 0x0000020016007810 */ /* 0x000fe20007f3e0ff */
[----:B------:R-:W-:Y:S01]  /*1b70*/  STL [R1+0x198], R73 ;  /* 0x0001984901007387 */ /* 0x000fe20000100800 */
[----:B------:R-:W-:Y:S01]  /*1b80*/  LEA R26, R72, R19, 0x9 ;  /* 0x00000013481a7211 */ /* 0x000fe200078e48ff */
[----:B------:R-:W-:Y:S01]  /*1b90*/  IMAD.WIDE R58, R58, R53, c[0x0][0x168] ;  /* 0x00005a003a3a7625 */ /* 0x000fe200078e0235 */
[----:B------:R-:W-:Y:S01]  /*1ba0*/  IADD3 R2, P0, R24, 0x200, RZ ;  /* 0x0000020018027810 */ /* 0x000fe20007f1e0ff */
[----:B------:R-:W-:Y:S01]  /*1bb0*/  STL [R1+0x194], R71 ;  /* 0x0001944701007387 */ /* 0x000fe20000100800 */
[----:B------:R-:W-:Y:S01]  /*1bc0*/  LEA R60, R28, R19, 0x9 ;  /* 0x000000131c3c7211 */ /* 0x000fe200078e48ff */
[----:B------:R-:W-:Y:S01]  /*1bd0*/  IMAD.WIDE R26, R26, R53, c[0x0][0x160] ;  /* 0x000058001a1a7625 */ /* 0x000fe200078e0235 */
[-C--:B------:R-:W-:Y:S01]  /*1be0*/  LEA R28, R74, R19.reuse, 0x9 ;  /* 0x000000134a1c7211 */ /* 0x080fe200078e48ff */
[----:B------:R-:W-:Y:S01]  /*1bf0*/  STL [R1+0x190], R69 ;  /* 0x0001904501007387 */ /* 0x000fe20000100800 */
[----:B------:R-:W-:Y:S01]  /*1c00*/  LEA R62, R30, R19, 0x9 ;  /* 0x000000131e3e7211 */ /* 0x000fe200078e48ff */
[----:B------:R-:W-:Y:S01]  /*1c10*/  IMAD.WIDE R60, R60, R53, c[0x0][0x168] ;  /* 0x00005a003c3c7625 */ /* 0x000fe200078e0235 */
[-C--:B------:R-:W-:Y:S01]  /*1c20*/  LEA R30, R76, R19.reuse, 0x9 ;  /* 0x000000134c1e7211 */ /* 0x080fe200078e48ff */
[----:B------:R1:W-:Y:S01]  /*1c30*/  STL [R1+0x1d8], R0 ;  /* 0x0001d80001007387 */ /* 0x0003e20000100800 */
[----:B------:R-:W-:Y:S01]  /*1c40*/  LEA R64, R32, R19, 0x9 ;  /* 0x0000001320407211 */ /* 0x000fe200078e48ff */
[----:B------:R-:W-:Y:S01]  /*1c50*/  IMAD.WIDE R28, R28, R53, c[0x0][0x160] ;  /* 0x000058001c1c7625 */ /* 0x000fe200078e0235 */
[----:B------:R-:W-:Y:S01]  /*1c60*/  LEA R32, R78, R19, 0x9 ;  /* 0x000000134e207211 */ /* 0x000fe200078e48ff */
[----:B------:R2:W-:Y:S01]  /*1c70*/  STL [R1+0x1e0], R2 ;  /* 0x0001e00201007387 */ /* 0x0005e20000100800 */
[----:B------:R-:W-:Y:S01]  /*1c80*/  LEA.HI R21, R21, R52, RZ, 0x8 ;  /* 0x0000003415157211 */ /* 0x000fe200078f40ff */
[----:B------:R-:W-:Y:S01]  /*1c90*/  IMAD.WIDE R30, R30, R53, c[0x0][0x160] ;  /* 0x000058001e1e7625 */ /* 0x000fe200078e0235 */
[----:B------:R-:W-:Y:S01]  /*1ca0*/  LEA R66, R34, R19, 0x9 ;  /* 0x0000001322427211 */ /* 0x000fe200078e48ff */
[----:B------:R3:W-:Y:S01]  /*1cb0*/  LDGSTS.E.BYPASS.128 [R98], [R22.64] ;  /* 0x0000000016627fae */ /* 0x0007e2000b901c48 */
[----:B------:R-:W-:Y:S01]  /*1cc0*/  LOP3.LUT R21, R21, 0x7fff00, RZ, 0xc0, !PT ;  /* 0x007fff0015157812 */ /* 0x000fe200078ec0ff */
[----:B------:R-:W-:Y:S01]  /*1cd0*/  IMAD.WIDE R32, R32, R53, c[0x0][0x160] ;  /* 0x0000580020207625 */ /* 0x000fe200078e0235 */
[----:B-1----:R-:W-:Y:S01]  /*1ce0*/  IADD3.X R0, RZ, R23, RZ, P1, !PT ;  /* 0x00000017ff007210 */ /* 0x002fe20000ffe4ff */
[----:B------:R3:W-:Y:S01]  /*1cf0*/  LDGSTS.E.BYPASS.128 [R97], [R24.64] ;  /* 0x0000000018617fae */ /* 0x0007e2000b901c48 */
[----:B------:R-:W-:Y:S01]  /*1d00*/  LEA R34, R80, R19, 0x9 ;  /* 0x0000001350227211 */ /* 0x000fe200078e48ff */
[----:B------:R-:W-:Y:S01]  /*1d10*/  IMAD.WIDE R62, R62, R53, c[0x0][0x168] ;  /* 0x00005a003e3e7625 */ /* 0x000fe200078e0235 */
[----:B--2---:R-:W-:Y:S01]  /*1d20*/  IADD3 R2, P1, R26, 0x200, RZ ;  /* 0x000002001a027810 */ /* 0x004fe20007f3e0ff */
[----:B------:R1:W-:Y:S01]  /*1d30*/  STL [R1+0x1d4], R0 ;  /* 0x0001d40001007387 */ /* 0x0003e20000100800 */
[----:B------:R-:W-:Y:S01]  /*1d40*/  IADD3 R52, R52, -R21, RZ ;  /* 0x8000001534347210 */ /* 0x000fe20007ffe0ff */
[----:B------:R-:W-:Y:S01]  /*1d50*/  IMAD.WIDE R34, R34, R53, c[0x0][0x160] ;  /* 0x0000580022227625 */ /* 0x000fe200078e0235 */
[-C--:B------:R-:W-:Y:S01]  /*1d60*/  LEA R21, R36, R19.reuse, 0x9 ;  /* 0x0000001324157211 */ /* 0x080fe200078e48ff */
[----:B------:R2:W-:Y:S01]  /*1d70*/  STL [R1+0x1e8], R2 ;  /* 0x0001e80201007387 */ /* 0x0005e20000100800 */
[----:B------:R-:W-:Y:S01]  /*1d80*/  LEA R36, R82, R19, 0x9 ;  /* 0x0000001352247211 */ /* 0x000fe200078e48ff */
[----:B------:R-:W-:Y:S01]  /*1d90*/  IMAD.WIDE R64, R64, R53, c[0x0][0x168] ;  /* 0x00005a0040407625 */ /* 0x000fe200078e0235 */
[-C--:B------:R-:W-:Y:S01]  /*1da0*/  LEA R18, R38, R19.reuse, 0x9 ;  /* 0x0000001326127211 */ /* 0x080fe200078e48ff */
[----:B------:R3:W-:Y:S01]  /*1db0*/  LDGSTS.E.BYPASS.128 [R95], [R26.64] ;  /* 0x000000001a5f7fae */ /* 0x0007e2000b901c48 */
[----:B------:R-:W-:Y:S01]  /*1dc0*/  LEA R38, R84, R19, 0x9 ;  /* 0x0000001354267211 */ /* 0x000fe200078e48ff */
[----:B------:R-:W-:Y:S01]  /*1dd0*/  IMAD.WIDE R36, R36, R53, c[0x0][0x160] ;  /* 0x0000580024247625 */ /* 0x000fe200078e0235 */
[----:B-1----:R-:W-:Y:S01]  /*1de0*/  IADD3.X R0, RZ, R25, RZ, P0, !PT ;  /* 0x00000019ff007210 */ /* 0x002fe200007fe4ff */
[----:B------:R3:W-:Y:S01]  /*1df0*/  LDGSTS.E.BYPASS.128 [R93], [R28.64] ;  /* 0x000000001c5d7fae */ /* 0x0007e2000b901c48 */
[----:B------:R-:W-:Y:S01]  /*1e00*/  LEA R16, R40, R19, 0x9 ;  /* 0x0000001328107211 */ /* 0x000fe200078e48ff */
[----:B------:R-:W-:Y:S01]  /*1e10*/  IMAD.WIDE R38, R38, R53, c[0x0][0x160] ;  /* 0x0000580026267625 */ /* 0x000fe200078e0235 */
[----:B--2---:R-:W-:Y:S01]  /*1e20*/  IADD3 R2, P0, R28, 0x200, RZ ;  /* 0x000002001c027810 */ /* 0x004fe20007f1e0ff */
[----:B------:R1:W-:Y:S01]  /*1e30*/  STL [R1+0x1dc], R0 ;  /* 0x0001dc0001007387 */ /* 0x0003e20000100800 */
[----:B------:R-:W-:Y:S01]  /*1e40*/  LEA R40, R86, R19, 0x9 ;  /* 0x0000001356287211 */ /* 0x000fe200078e48ff */
        /* <DEDUP_REMOVED lines=32> */
[-C--:B------:R-:W-:Y:S01]  /*2050*/  IMAD.WIDE R20, R21, R53.reuse, c[0x0][0x168] ;  /* 0x00005a0015147625 */ /* 0x080fe200078e0235 */
[----:B------:R-:W-:Y:S01]  /*2060*/  SHF.L.U32 R3, R3, 0x3, RZ ;  /* 0x0000000303037819 */ /* 0x000fe200000006ff */
[----:B------:R4:W-:Y:S02]  /*2070*/  STL [R1+0x200], R2 ;  /* 0x0002000201007387 */ /* 0x0009e40000100800 */
[----:B------:R-:W-:-:S02]  /*2080*/  IMAD.WIDE R18, R18, R53, c[0x0][0x168] ;  /* 0x00005a0012127625 */ /* 0x000fc400078e0235 */
[----:B------:R5:W-:Y:S01]  /*2090*/  LDGSTS.E.BYPASS.128 [R83], [R38.64] ;  /* 0x0000000026537fae */ /* 0x000be2000b901c48 */
[----:B--2---:R-:W-:Y:S01]  /*20a0*/  IADD3.X R0, RZ, R31, RZ, P1, !PT ;  /* 0x0000001fff007210 */ /* 0x004fe20000ffe4ff */
[-C--:B------:R-:W-:Y:S02]  /*20b0*/  IMAD.WIDE R14, R14, R53.reuse, c[0x0][0x168] ;  /* 0x00005a000e0e7625 */ /* 0x080fe400078e0235 */
[----:B------:R2:W-:Y:S01]  /*20c0*/  LDGSTS.E.BYPASS.128 [R81], [R40.64] ;  /* 0x0000000028517fae */ /* 0x0005e2000b901c48 */
[----:B----4-:R-:W-:Y:S01]  /*20d0*/  IADD3 R2, P1, R34, 0x200, RZ ;  /* 0x0000020022027810 */ /* 0x010fe20007f3e0ff */
[-C--:B------:R-:W-:Y:S02]  /*20e0*/  IMAD.WIDE R12, R12, R53.reuse, c[0x0][0x168] ;  /* 0x00005a000c0c7625 */ /* 0x080fe400078e0235 */
[----:B------:R4:W-:Y:S02]  /*20f0*/  STL [R1+0x1f4], R0 ;  /* 0x0001f40001007387 */ /* 0x0009e40000100800 */
[----:B------:R-:W-:-:S02]  /*2100*/  IMAD.WIDE R10, R10, R53, c[0x0][0x168] ;  /* 0x00005a000a0a7625 */ /* 0x000fc400078e0235 */
[----:B------:R1:W-:Y:S02]  /*2110*/  STL [R1+0x208], R2 ;  /* 0x0002080201007387 */ /* 0x0003e40000100800 */
[----:B------:R-:W-:Y:S02]  /*2120*/  IMAD.WIDE R8, R8, R53, c[0x0][0x168] ;  /* 0x00005a0008087625 */ /* 0x000fe400078e0235 */
[----:B------:R2:W-:Y:S01]  /*2130*/  LDGSTS.E.BYPASS.128 [R79], [R42.64] ;  /* 0x000000002a4f7fae */ /* 0x0005e2000b901c48 */
[----:B----4-:R-:W-:Y:S01]  /*2140*/  IADD3.X R0, RZ, R33, RZ, P0, !PT ;  /* 0x00000021ff007210 */ /* 0x010fe200007fe4ff */
[-C--:B------:R-:W-:Y:S02]  /*2150*/  IMAD.WIDE R6, R6, R53.reuse, c[0x0][0x168] ;  /* 0x00005a0006067625 */ /* 0x080fe400078e0235 */
[----:B------:R4:W-:Y:S01]  /*2160*/  LDGSTS.E.BYPASS.128 [R77], [R44.64] ;  /* 0x000000002c4d7fae */ /* 0x0009e2000b901c48 */
[----:B-1----:R-:W-:Y:S01]  /*2170*/  IADD3 R2, P0, R36, 0x200, RZ ;  /* 0x0000020024027810 */ /* 0x002fe20007f1e0ff */
[----:B------:R-:W-:-:S02]  /*2180*/  IMAD.WIDE R4, R4, R53, c[0x0][0x168] ;  /* 0x00005a0004047625 */ /* 0x000fc400078e0235 */
[----:B------:R1:W-:Y:S02]  /*2190*/  STL [R1+0x1fc], R0 ;  /* 0x0001fc0001007387 */ /* 0x0003e40000100800 */
[----:B------:R-:W-:Y:S02]  /*21a0*/  IMAD.WIDE R52, R52, R53, c[0x0][0x160] ;  /* 0x0000580034347625 */ /* 0x000fe400078e0235 */
[----:B------:R2:W-:Y:S04]  /*21b0*/  STL [R1+0x210], R2 ;  /* 0x0002100201007387 */ /* 0x0005e80000100800 */
[----:B------:R3:W-:Y:S01]  /*21c0*/  LDGSTS.E.BYPASS.128 [R75], [R46.64] ;  /* 0x000000002e4b7fae */ /* 0x0007e2000b901c48 */
[----:B-1----:R-:W-:-:S03]  /*21d0*/  IADD3.X R0, RZ, R35, RZ, P1, !PT ;  /* 0x00000023ff007210 */ /* 0x002fc60000ffe4ff */
[----:B------:R1:W-:Y:S01]  /*21e0*/  LDGSTS.E.BYPASS.128 [R73], [R48.64] ;  /* 0x0000000030497fae */ /* 0x0003e2000b901c48 */
[----:B--2---:R-:W-:-:S03]  /*21f0*/  IADD3 R2, P1, R38, 0x200, RZ ;  /* 0x0000020026027810 */ /* 0x004fc60007f3e0ff */
[----:B------:R2:W-:Y:S04]  /*2200*/  STL [R1+0x204], R0 ;  /* 0x0002040001007387 */ /* 0x0005e80000100800 */
[----:B------:R1:W-:Y:S04]  /*2210*/  STL [R1+0x218], R2 ;  /* 0x0002180201007387 */ /* 0x0003e80000100800 */
[----:B------:R3:W-:Y:S01]  /*2220*/  LDGSTS.E.BYPASS.128 [R71], [R50.64] ;  /* 0x0000000032477fae */ /* 0x0007e2000b901c48 */
[----:B--2---:R-:W-:-:S03]  /*2230*/  IADD3.X R0, RZ, R37, RZ, P0, !PT ;  /* 0x00000025ff007210 */ /* 0x004fc600007fe4ff */
[----:B------:R2:W-:Y:S01]  /*2240*/  LDGSTS.E.BYPASS.128 [R69], [R52.64] ;  /* 0x0000000034457fae */ /* 0x0005e2000b901c48 */
[----:B-1----:R-:W-:-:S03]  /*2250*/  IADD3 R2, P0, R40, 0x200, RZ ;  /* 0x0000020028027810 */ /* 0x002fc60007f1e0ff */
[----:B------:R1:W-:Y:S04]  /*2260*/  STL [R1+0x20c], R0 ;  /* 0x00020c0001007387 */ /* 0x0003e80000100800 */
[----:B------:R2:W-:Y:S04]  /*2270*/  STL [R1+0x220], R2 ;  /* 0x0002200201007387 */ /* 0x0005e80000100800 */
[----:B------:R-:W0:Y:S01]  /*2280*/  LDGDEPBAR ;  /* 0x00000000000079af */ /* 0x000e220000000000 */
[----:B-1----:R-:W-:-:S03]  /*2290*/  IADD3.X R0, RZ, R39, RZ, P1, !PT ;  /* 0x00000027ff007210 */ /* 0x002fc60000ffe4ff */
[----:B------:R1:W-:Y:S01]  /*22a0*/  LDGSTS.E.BYPASS.128 [R98+0x10000], [R54.64] ;  /* 0x1000000036627fae */ /* 0x0003e2000b901c48 */
[----:B--2---:R-:W-:-:S03]  /*22b0*/  IADD3 R2, P1, R42, 0x200, RZ ;  /* 0x000002002a027810 */ /* 0x004fc60007f3e0ff */
[----:B------:R2:W-:Y:S04]  /*22c0*/  STL [R1+0x214], R0 ;  /* 0x0002140001007387 */ /* 0x0005e80000100800 */
[----:B------:R1:W-:Y:S04]  /*22d0*/  STL [R1+0x228], R2 ;  /* 0x0002280201007387 */ /* 0x0003e80000100800 */
[----:B------:R3:W-:Y:S01]  /*22e0*/  LDGSTS.E.BYPASS.128 [R97+0x10000], [R56.64] ;  /* 0x1000000038617fae */ /* 0x0007e2000b901c48 */
[----:B--2---:R-:W-:-:S03]  /*22f0*/  IADD3.X R0, RZ, R41, RZ, P0, !PT ;  /* 0x00000029ff007210 */ /* 0x004fc600007fe4ff */
[----:B------:R2:W-:Y:S01]  /*2300*/  LDGSTS.E.BYPASS.128 [R95+0x10000], [R58.64] ;  /* 0x100000003a5f7fae */ /* 0x0005e2000b901c48 */
[----:B-1----:R-:W-:-:S03]  /*2310*/  IADD3 R2, P0, R44, 0x200, RZ ;  /* 0x000002002c027810 */ /* 0x002fc60007f1e0ff */
[----:B------:R1:W-:Y:S04]  /*2320*/  STL [R1+0x21c], R0 ;  /* 0x00021c0001007387 */ /* 0x0003e80000100800 */
[----:B------:R2:W-:Y:S04]  /*2330*/  STL [R1+0x230], R2 ;  /* 0x0002300201007387 */ /* 0x0005e80000100800 */
[----:B------:R3:W-:Y:S01]  /*2340*/  LDGSTS.E.BYPASS.128 [R93+0x10000], [R60.64] ;  /* 0x100000003c5d7fae */ /* 0x0007e2000b901c48 */
        /* <DEDUP_REMOVED lines=34> */
[----:B------:R-:W-:Y:S04]  /*2570*/  STL [R1+0x260], R2 ;  /* 0x0002600201007387 */ /* 0x000fe80000100800 */
[----:B------:R2:W-:Y:S01]  /*2580*/  LDGSTS.E.BYPASS.128 [R69+0x10000], [R4.64] ;  /* 0x1000000004457fae */ /* 0x0005e2000b901c48 */
[----:B-1----:R-:W-:-:S03]  /*2590*/  IADD3.X R0, RZ, R55, RZ, P1, !PT ;  /* 0x00000037ff007210 */ /* 0x002fc60000ffe4ff */
[----:B------:R-:W0:Y:S04]  /*25a0*/  LDGDEPBAR ;  /* 0x00000000000079af */ /* 0x000e280000000000 */
[----:B------:R-:W-:Y:S06]  /*25b0*/  BAR.SYNC 0x0 ;  /* 0x0000000000007b1d */ /* 0x000fec0000000000 */
[----:B------:R1:W-:Y:S01]  /*25c0*/  STL [R1+0x254], R0 ;  /* 0x0002540001007387 */ /* 0x0003e20000100800 */
[----:B------:R-:W-:-:S03]  /*25d0*/  IADD3 R2, P1, R58, 0x200, RZ ;  /* 0x000002003a027810 */ /* 0x000fc60007f3e0ff */
[----:B------:R-:W-:Y:S01]  /*25e0*/  @!PT LDS RZ, [RZ] ;  /* 0x00000000fffff984 */ /* 0x000fe20000000800 */
[----:B------:R-:W-:Y:S01]  /*25f0*/  @!PT LDS RZ, [RZ] ;  /* 0x00000000fffff984 */ /* 0x000fe20000000800 */
[----:B------:R-:W-:Y:S01]  /*2600*/  @!PT LDS RZ, [RZ] ;  /* 0x00000000fffff984 */ /* 0x000fe20000000800 */
[----:B------:R2:W-:Y:S04]  /*2610*/  LDGSTS.E.BYPASS.128 [R98+0x8000], [R22.64+0x100] ;  /* 0x0800010016627fae */ /* 0x0005e8000b901c48 */
[----:B------:R2:W-:Y:S01]  /*2620*/  STL [R1+0x268], R2 ;  /* 0x0002680201007387 */ /* 0x0005e20000100800 */
[----:B-1----:R-:W-:-:S03]  /*2630*/  IADD3.X R0, RZ, R57, RZ, P0, !PT ;  /* 0x00000039ff007210 */ /* 0x002fc600007fe4ff */
[----:B------:R1:W-:Y:S04]  /*2640*/  LDGSTS.E.BYPASS.128 [R97+0x8000], [R24.64+0x100] ;  /* 0x0800010018617fae */ /* 0x0003e8000b901c48 */
[----:B------:R1:W-:Y:S01]  /*2650*/  STL [R1+0x25c], R0 ;  /* 0x00025c0001007387 */ /* 0x0003e20000100800 */
[----:B--2---:R-:W-:-:S03]  /*2660*/  IADD3 R2, P0, R60, 0x200, RZ ;  /* 0x000002003c027810 */ /* 0x004fc60007f1e0ff */
        /* <DEDUP_REMOVED lines=20> */
[----:B-1----:R-:W-:Y:S01]  /*27b0*/  CS2R R36, SRZ ;  /* 0x0000000000247805 */ /* 0x002fe2000001ff00 */
[----:B---3--:R-:W-:Y:S02]  /*27c0*/  IADD3.X R0, RZ, R65, RZ, P0, !PT ;  /* 0x00000041ff007210 */ /* 0x008fe400007fe4ff */
[----:B------:R1:W-:Y:S04]  /*27d0*/  LDGSTS.E.BYPASS.128 [R81+0x8000], [R40.64+0x100] ;  /* 0x0800010028517fae */ /* 0x0003e8000b901c48 */
[----:B------:R3:W-:Y:S01]  /*27e0*/  STL [R1+0x27c], R0 ;  /* 0x00027c0001007387 */ /* 0x0007e20000100800 */
[----:B-----5:R-:W-:Y:S01]  /*27f0*/  CS2R R38, SRZ ;  /* 0x0000000000267805 */ /* 0x020fe2000001ff00 */
[----:B--2---:R-:W-:-:S02]  /*2800*/  IADD3 R2, P0, R20, 0x200, RZ ;  /* 0x0000020014027810 */ /* 0x004fc40007f1e0ff */
[----:B------:R2:W-:Y:S04]  /*2810*/  LDGSTS.E.BYPASS.128 [R79+0x8000], [R42.64+0x100] ;  /* 0x080001002a4f7fae */ /* 0x0005e8000b901c48 */
[----:B------:R5:W-:Y:S01]  /*2820*/  STL [R1+0x290], R2 ;  /* 0x0002900201007387 */ /* 0x000be20000100800 */
[----:B-1----:R-:W-:Y:S01]  /*2830*/  CS2R R40, SRZ ;  /* 0x0000000000287805 */ /* 0x002fe2000001ff00 */
[----:B---3--:R-:W-:Y:S02]  /*2840*/  IADD3.X R0, RZ, R67, RZ, P1, !PT ;  /* 0x00000043ff007210 */ /* 0x008fe40000ffe4ff */
[----:B------:R4:W-:Y:S04]  /*2850*/  LDGSTS.E.BYPASS.128 [R77+0x8000], [R44.64+0x100] ;  /* 0x080001002c4d7fae */ /* 0x0009e8000b901c48 */
[----:B------:R1:W-:Y:S01]  /*2860*/  STL [R1+0x284], R0 ;  /* 0x0002840001007387 */ /* 0x0003e20000100800 */
[----:B--2---:R-:W-:Y:S01]  /*2870*/  CS2R R42, SRZ ;  /* 0x00000000002a7805 */ /* 0x004fe2000001ff00 */
[----:B-----5:R-:W-:-:S02]  /*2880*/  IADD3 R2, P1, R18, 0x200, RZ ;  /* 0x0000020012027810 */ /* 0x020fc40007f3e0ff */
[----:B------:R2:W-:Y:S04]  /*2890*/  LDGSTS.E.BYPASS.128 [R75+0x8000], [R46.64+0x100] ;  /* 0x080001002e4b7fae */ /* 0x0005e8000b901c48 */
[----:B------:R3:W-:Y:S01]  /*28a0*/  STL [R1+0x298], R2 ;  /* 0x0002980201007387 */ /* 0x0007e20000100800 */
[----:B----4-:R-:W-:Y:S01]  /*28b0*/  CS2R R44, SRZ ;  /* 0x00000000002c7805 */ /* 0x010fe2000001ff00 */
[----:B-1----:R-:W-:Y:S02]  /*28c0*/  IADD3.X R0, RZ, R21, RZ, P0, !PT ;  /* 0x00000015ff007210 */ /* 0x002fe400007fe4ff */
[----:B------:R1:W-:Y:S04]  /*28d0*/  LDGSTS.E.BYPASS.128 [R73+0x8000], [R48.64+0x100] ;  /* 0x0800010030497fae */ /* 0x0003e8000b901c48 */
[----:B------:R4:W-:Y:S01]  /*28e0*/  STL [R1+0x28c], R0 ;  /* 0x00028c0001007387 */ /* 0x0009e20000100800 */
[----:B--2---:R-:W-:Y:S01]  /*28f0*/  CS2R R46, SRZ ;  /* 0x00000000002e7805 */ /* 0x004fe2000001ff00 */
[----:B---3--:R-:W-:-:S02]  /*2900*/  IADD3 R2, P0, R16, 0x200, RZ ;  /* 0x0000020010027810 */ /* 0x008fc40007f1e0ff */
[----:B------:R2:W-:Y:S04]  /*2910*/  LDGSTS.E.BYPASS.128 [R71+0x8000], [R50.64+0x100] ;  /* 0x0800010032477fae */ /* 0x0005e8000b901c48 */
[----:B------:R3:W-:Y:S01]  /*2920*/  STL [R1+0x2a0], R2 ;  /* 0x0002a00201007387 */ /* 0x0007e20000100800 */
[----:B-1----:R-:W-:Y:S01]  /*2930*/  CS2R R48, SRZ ;  /* 0x0000000000307805 */ /* 0x002fe2000001ff00 */
[----:B----4-:R-:W-:Y:S02]  /*2940*/  IADD3.X R0, RZ, R19, RZ, P1, !PT ;  /* 0x00000013ff007210 */ /* 0x010fe40000ffe4ff */
[----:B------:R1:W-:Y:S04]  /*2950*/  LDGSTS.E.BYPASS.128 [R69+0x8000], [R52.64+0x100] ;  /* 0x0800010034457fae */ /* 0x0003e8000b901c48 */
[----:B------:R4:W-:Y:S01]  /*2960*/  STL [R1+0x294], R0 ;  /* 0x0002940001007387 */ /* 0x0009e20000100800 */
[----:B--2---:R-:W-:Y:S01]  /*2970*/  CS2R R50, SRZ ;  /* 0x0000000000327805 */ /* 0x004fe2000001ff00 */
[----:B---3--:R-:W-:-:S02]  /*2980*/  IADD3 R2, P1, R14, 0x200, RZ ;  /* 0x000002000e027810 */ /* 0x008fc40007f3e0ff */
[----:B------:R-:W0:Y:S04]  /*2990*/  LDGDEPBAR ;  /* 0x00000000000079af */ /* 0x000e280000000000 */
[----:B------:R2:W-:Y:S01]  /*29a0*/  STL [R1+0x2a8], R2 ;  /* 0x0002a80201007387 */ /* 0x0005e20000100800 */
[----:B-1----:R-:W-:Y:S01]  /*29b0*/  CS2R R52, SRZ ;  /* 0x0000000000347805 */ /* 0x002fe2000001ff00 */
[----:B----4-:R-:W-:Y:S02]  /*29c0*/  IADD3.X R0, RZ, R17, RZ, P0, !PT ;  /* 0x00000011ff007210 */ /* 0x010fe400007fe4ff */
        /* <DEDUP_REMOVED lines=9> */
[----:B--2---:R-:W-:Y:S01]  /*2a60*/  CS2R R56, SRZ ;  /* 0x0000000000387805 */ /* 0x004fe2000001ff00 */
[----:B----4-:R-:W-:-:S02]  /*2a70*/  IADD3 R2, P1, R10, 0x200, RZ ;  /* 0x000002000a027810 */ /* 0x010fc40007f3e0ff */
        /* <DEDUP_REMOVED lines=22> */
[----:B----4-:R-:W-:-:S03]  /*2be0*/  IADD3 R2, P0, R4, 0x200, RZ ;  /* 0x0000020004027810 */ /* 0x010fc60007f1e0ff */
[----:B------:R2:W-:Y:S04]  /*2bf0*/  LDGSTS.E.BYPASS.128 [R81+0x18000], [R16.64+0x100] ;  /* 0x1800010010517fae */ /* 0x0005e8000b901c48 */
[----:B------:R3:W-:Y:S01]  /*2c00*/  STL [R1+0x2d0], R2 ;  /* 0x0002d00201007387 */ /* 0x0007e20000100800 */
[----:B-1----:R-:W-:-:S03]  /*2c10*/  IADD3.X R0, RZ, R7, RZ, P1, !PT ;  /* 0x00000007ff007210 */ /* 0x002fc60000ffe4ff */
[----:B------:R1:W-:Y:S04]  /*2c20*/  LDGSTS.E.BYPASS.128 [R79+0x18000], [R14.64+0x100] ;  /* 0x180001000e4f7fae */ /* 0x0003e8000b901c48 */
[----:B------:R4:W-:Y:S01]  /*2c30*/  STL [R1+0x2c4], R0 ;  /* 0x0002c40001007387 */ /* 0x0009e20000100800 */
[----:B---3--:R-:W-:-:S03]  /*2c40*/  MOV R2, 0x1 ;  /* 0x0000000100027802 */ /* 0x008fc60000000f00 */
[----:B------:R3:W-:Y:S04]  /*2c50*/  LDGSTS.E.BYPASS.128 [R77+0x18000], [R12.64+0x100] ;  /* 0x180001000c4d7fae */ /* 0x0007e8000b901c48 */
[----:B------:R5:W-:Y:S01]  /*2c60*/  LDGSTS.E.BYPASS.128 [R75+0x18000], [R10.64+0x100] ;  /* 0x180001000a4b7fae */ /* 0x000be2000b901c48 */
[----:B-1----:R-:W-:Y:S01]  /*2c70*/  CS2R R78, SRZ ;  /* 0x00000000004e7805 */ /* 0x002fe2000001ff00 */
[----:B----4-:R-:W-:Y:S02]  /*2c80*/  IADD3.X R0, RZ, R5, RZ, P0, !PT ;  /* 0x00000005ff007210 */ /* 0x010fe400007fe4ff */
[----:B------:R1:W-:Y:S04]  /*2c90*/  LDGSTS.E.BYPASS.128 [R73+0x18000], [R8.64+0x100] ;  /* 0x1800010008497fae */ /* 0x0003e8000b901c48 */
[----:B------:R4:W-:Y:S01]  /*2ca0*/  STL [R1+0x2cc], R0 ;  /* 0x0002cc0001007387 */ /* 0x0009e20000100800 */
[----:B---3--:R-:W-:-:S03]  /*2cb0*/  CS2R R76, SRZ ;  /* 0x00000000004c7805 */ /* 0x008fc6000001ff00 */
[----:B------:R3:W-:Y:S01]  /*2cc0*/  LDGSTS.E.BYPASS.128 [R71+0x18000], [R6.64+0x100] ;  /* 0x1800010006477fae */ /* 0x0007e2000b901c48 */
[----:B-----5:R-:W-:-:S03]  /*2cd0*/  CS2R R74, SRZ ;  /* 0x00000000004a7805 */ /* 0x020fc6000001ff00 */
[----:B------:R5:W-:Y:S01]  /*2ce0*/  LDGSTS.E.BYPASS.128 [R69+0x18000], [R4.64+0x100] ;  /* 0x1800010004457fae */ /* 0x000be2000b901c48 */
[----:B-1----:R-:W-:Y:S01]  /*2cf0*/  CS2R R72, SRZ ;  /* 0x0000000000487805 */ /* 0x002fe2000001ff00 */
[----:B----4-:R-:W-:Y:S01]  /*2d00*/  MOV R0, 0xffffffc0 ;  /* 0xffffffc000007802 */ /* 0x010fe20000000f00 */
[----:B------:R-:W-:Y:S01]  /*2d10*/  UMOV UR8, 0x10000 ;  /* 0x0001000000087882 */ /* 0x000fe20000000000 */
[----:B------:R-:W0:Y:S04]  /*2d20*/  LDGDEPBAR ;  /* 0x00000000000079af */ /* 0x000e280000000000 */
[----:B------:R1:W-:Y:S01]  /*2d30*/  STL [R1+0x168], R0 ;  /* 0x0001680001007387 */ /* 0x0003e20000100800 */
[----:B---3--:R-:W-:-:S03]  /*2d40*/  CS2R R70, SRZ ;  /* 0x0000000000467805 */ /* 0x008fc6000001ff00 */
[----:B------:R-:W-:Y:S01]  /*2d50*/  STL [R1+0x50], RZ ;  /* 0x000050ff01007387 */ /* 0x000fe20000100800 */
[----:B-----5:R-:W-:-:S03]  /*2d60*/  CS2R R68, SRZ ;  /* 0x0000000000447805 */ /* 0x020fc6000001ff00 */
[----:B------:R-:W-:Y:S01]  /*2d70*/  STL [R1+0x54], RZ ;  /* 0x000054ff01007387 */ /* 0x000fe20000100800 */
[----:B-1----:R-:W-:-:S03]  /*2d80*/  LOP3.LUT R0, R3, 0xf00, RZ, 0xc0, !PT ;  /* 0x00000f0003007812 */ /* 0x002fc600078ec0ff */
[----:B------:R-:W-:Y:S04]  /*2d90*/  STL [R1+0x58], RZ ;  /* 0x000058ff01007387 */ /* 0x000fe80000100800 */
[----:B------:R-:W-:Y:S04]  /*2da0*/  STL [R1+0x5c], RZ ;  /* 0x00005cff01007387 */ /* 0x000fe80000100800 */
[----:B------:R-:W-:Y:S01]  /*2db0*/  STL [R1+0x60], RZ ;  /* 0x000060ff01007387 */ /* 0x000fe20000100800 */
[----:B------:R-:W-:-:S04]  /*2dc0*/  DEPBAR.LE SB0, 0x2 ;  /* 0x000080800000791a */ /* 0x000fc80000000000 */
[----:B------:R-:W-:Y:S04]  /*2dd0*/  STL [R1+0x64], RZ ;  /* 0x000064ff01007387 */ /* 0x000fe80000100800 */
        /* <DEDUP_REMOVED lines=22> */
[----:B--2---:R-:W-:Y:S06]  /*2f40*/  BAR.SYNC 0x0 ;  /* 0x0000000000007b1d */ /* 0x004fec0000000000 */
.L_x_1:
[----:B------:R-:W2:Y:S04]  /*2f50*/  LDL.LU R16, [R1+0xb0] ;  /* 0x0000b00001107983 */ /* 0x000ea80000300800 */
[----:B------:R-:W3:Y:S04]  /*2f60*/  LDL.LU R18, [R1+0xb4] ;  /* 0x0000b40001127983 */ /* 0x000ee80000300800 */
[----:B------:R-:W4:Y:S04]  /*2f70*/  LDL.LU R17, [R1+0xb8] ;  /* 0x0000b80001117983 */ /* 0x000f280000300800 */
[----:B------:R-:W4:Y:S04]  /*2f80*/  LDL.LU R3, [R1+0xbc] ;  /* 0x0000bc0001037983 */ /* 0x000f280000300800 */
[----:B------:R1:W-:Y:S04]  /*2f90*/  STL [R1+0x2d4], R2 ;  /* 0x0002d40201007387 */ /* 0x0003e80000100800 */
[----:B------:R-:W4:Y:S04]  /*2fa0*/  LDL.LU R24, [R1+0xac] ;  /* 0x0000ac0001187983 */ /* 0x000f280000300800 */
[----:B------:R-:W4:Y:S04]  /*2fb0*/  LDL.LU R27, [R1+0xa8] ;  /* 0x0000a800011b7983 */ /* 0x000f280000300800 */
[----:B------:R-:W4:Y:S04]  /*2fc0*/  LDL.LU R26, [R1+0xa4] ;  /* 0x0000a400011a7983 */ /* 0x000f280000300800 */
[----:B------:R-:W4:Y:S04]  /*2fd0*/  LDL.LU R25, [R1+0xa0] ;  /* 0x0000a00001197983 */ /* 0x000f280000300800 */
[----:B------:R-:W4:Y:S04]  /*2fe0*/  LDL.LU R34, [R1+0x9c] ;  /* 0x00009c0001227983 */ /* 0x000f280000300800 */
[----:B------:R-:W4:Y:S04]  /*2ff0*/  LDL.LU R35, [R1+0x98] ;  /* 0x0000980001237983 */ /* 0x000f280000300800 */
[----:B------:R-:W4:Y:S04]  /*3000*/  LDL.LU R33, [R1+0x94] ;  /* 0x0000940001217983 */ /* 0x000f280000300800 */
[----:B-1----:R-:W4:Y:S04]  /*3010*/  LDL.LU R2, [R1+0x90] ;  /* 0x0000900001027983 */ /* 0x002f280000300800 */
[----:B------:R-:W1:Y:S04]  /*3020*/  S2R R4, SR_TID.X ;  /* 0x0000000000047919 */ /* 0x000e680000002100 */
[----:B------:R-:W-:Y:S04]  /*3030*/  LDS.128 R8, [R0.X4+UR5+0x100] ;  /* 0x0001000500087984 */ /* 0x000fe80008004c00 */
[----:B------:R-:W-:Y:S04]  /*3040*/  LDS.128 R12, [R0.X4+UR5+0x200] ;  /* 0x00020005000c7984 */ /* 0x000fe80008004c00 */
[----:B------:R-:W4:Y:S04]  /*3050*/  LDL.LU R98, [R1+0x8c] ;  /* 0x00008c0001627983 */ /* 0x000f280000300800 */
[----:B------:R-:W4:Y:S04]  /*3060*/  LDL.LU R96, [R1+0x88] ;  /* 0x0000880001607983 */ /* 0x000f280000300800 */
[----:B------:R-:W4:Y:S01]  /*3070*/  LDL.LU R95, [R1+0x84] ;  /* 0x00008400015f7983 */ /* 0x000f220000300800 */
[----:B-1----:R-:W-:-:S03]  /*3080*/  SHF.L.U32 R4, R4, 0x2, RZ ;  /* 0x0000000204047819 */ /* 0x002fc600000006ff */
[----:B------:R-:W4:Y:S01]  /*3090*/  LDL.LU R93, [R1+0x80] ;  /* 0x00008000015d7983 */ /* 0x000f220000300800 */
[----:B------:R-:W-:-:S03]  /*30a0*/  LOP3.LUT R4, R4, 0x7c, RZ, 0xc0, !PT ;  /* 0x0000007c04047812 */ /* 0x000fc600078ec0ff */
[----:B------:R-:W4:Y:S01]  /*30b0*/  LDL.LU R100, [R1+0x7c] ;  /* 0x00007c0001647983 */ /* 0x000f220000300800 */
[----:B------:R-:W-:-:S03]  /*30c0*/  LEA R32, R4, UR8, 0x8 ;  /* 0x0000000804207c11 */ /* 0x000fc6000f8e40ff */
[----:B------:R-:W4:Y:S04]  /*30d0*/  LDL.LU R99, [R1+0x78] ;  /* 0x0000780001637983 */ /* 0x000f280000300800 */
[----:B------:R-:W-:Y:S04]  /*30e0*/  LDS.128 R4, [R0.X4+UR5] ;  /* 0x0000000500047984 */ /* 0x000fe80008004c00 */
[----:B------:R-:W-:Y:S04]  /*30f0*/  LDS.128 R80, [R32+0x200] ;  /* 0x0002000020507984 */ /* 0x000fe80000000c00 */
[----:B------:R-:W2:Y:S04]  /*3100*/  LDS.128 R84, [R32] ;  /* 0x0000000020547984 */ /* 0x000ea80000000c00 */
[----:B------:R-:W3:Y:S04]  /*3110*/  LDS.128 R28, [R32+0x100] ;  /* 0x00010000201c7984 */ /* 0x000ee80000000c00 */
[----:B------:R-:W1:Y:S04]  /*3120*/  LDS.128 R88, [R32+0x300] ;  /* 0x0003000020587984 */ /* 0x000e680000000c00 */
[----:B------:R-:W4:Y:S04]  /*3130*/  LDL.LU R97, [R1+0x74] ;  /* 0x0000740001617983 */ /* 0x000f280000300800 */
[----:B------:R-:W-:Y:S01]  /*3140*/  LDS.128 R248, [R0.X4+UR5+0x10a0] ;  /* 0x0010a00500f87984 */ /* 0x000fe20008004c00 */
[C---:B--2---:R-:W-:Y:S01]  /*3150*/  FFMA R16, R4.reuse, R84, R16 ;  /* 0x0000005404107223 */ /* 0x044fe20000000010 */
[C---:B---3--:R-:W-:Y:S01]  /*3160*/  FFMA R18, R4.reuse, R28, R18 ;  /* 0x0000001c04127223 */ /* 0x048fe20000000012 */
[----:B----4-:R-:W-:-:S03]  /*3170*/  FFMA R20, R4, R80, R17 ;  /* 0x0000005004147223 */ /* 0x010fc60000000011 */
[C---:B------:R-:W-:Y:S01]  /*3180*/  FFMA R21, R5.reuse, R29, R18 ;  /* 0x0000001d05157223 */ /* 0x040fe20000000012 */
[----:B-1----:R-:W-:Y:S01]  /*3190*/  FFMA R4, R4, R88, R3 ;  /* 0x0000005804047223 */ /* 0x002fe20000000003 */
[C---:B------:R-:W-:Y:S01]  /*31a0*/  FFMA R3, R5.reuse, R81, R20 ;  /* 0x0000005105037223 */ /* 0x040fe20000000014 */
[C---:B------:R-:W-:Y:S02]  /*31b0*/  FFMA R23, R5.reuse, R85, R16 ;  /* 0x0000005505177223 */ /* 0x040fe40000000010 */
[----:B------:R-:W-:Y:S01]  /*31c0*/  FFMA R5, R5, R89, R4 ;  /* 0x0000005905057223 */ /* 0x000fe20000000004 */
[C---:B------:R-:W-:Y:S01]  /*31d0*/  FFMA R22, R6.reuse, R82, R3 ;  /* 0x0000005206167223 */ /* 0x040fe20000000003 */
[C---:B------:R-:W-:Y:S01]  /*31e0*/  FFMA R20, R6.reuse, R30, R21 ;  /* 0x0000001e06147223 */ /* 0x040fe20000000015 */
[C---:B------:R-:W-:Y:S01]  /*31f0*/  FFMA R4, R6.reuse, R86, R23 ;  /* 0x0000005606047223 */ /* 0x040fe20000000017 */
[----:B------:R-:W-:Y:S01]  /*3200*/  FFMA R6, R6, R90, R5 ;  /* 0x0000005a06067223 */ /* 0x000fe20000000005 */
[C---:B------:R-:W-:Y:S01]  /*3210*/  FFMA R3, R7.reuse, R83, R22 ;  /* 0x0000005307037223 */ /* 0x040fe20000000016 */
[C---:B------:R-:W-:Y:S01]  /*3220*/  FFMA R24, R8.reuse, R88, R24 ;  /* 0x0000005808187223 */ /* 0x040fe20000000018 */
[C---:B------:R-:W-:Y:S01]  /*3230*/  FFMA R5, R7.reuse, R31, R20 ;  /* 0x0000001f07057223 */ /* 0x040fe20000000014 */
[C---:B------:R-:W-:Y:S01]  /*3240*/  FFMA R22, R8.reuse, R80, R27 ;  /* 0x0000005008167223 */ /* 0x040fe2000000001b */
[C---:B------:R-:W-:Y:S01]  /*3250*/  FFMA R4, R7.reuse, R87, R4 ;  /* 0x0000005707047223 */ /* 0x040fe20000000004 */
[----:B------:R-:W-:Y:S01]  /*3260*/  FFMA R6, R7, R91, R6 ;  /* 0x0000005b07067223 */ /* 0x000fe20000000006 */
[----:B------:R-:W1:Y:S01]  /*3270*/  LDS.128 R16, [R0.X4+UR5+0x300] ;  /* 0x0003000500107984 */ /* 0x000e620008004c00 */
[C---:B------:R-:W-:Y:S01]  /*3280*/  FFMA R20, R8.reuse, R28, R26 ;  /* 0x0000001c08147223 */ /* 0x040fe2000000001a */
[C---:B------:R-:W-:Y:S01]  /*3290*/  FFMA R7, R9.reuse, R89, R24 ;  /* 0x0000005909077223 */ /* 0x040fe20000000018 */
        /* <DEDUP_REMOVED lines=8> */
[----:B------:R-:W-:Y:S01]  /*3320*/  FFMA R10, R10, R86, R9 ;  /* 0x000000560a0a7223 */ /* 0x000fe20000000009 */
[----:B------:R-:W-:Y:S01]  /*3330*/  FFMA R9, R11, R83, R24 ;  /* 0x000000530b097223 */ /* 0x000fe20000000018 */
[C---:B------:R-:W-:Y:S01]  /*3340*/  FFMA R34, R12.reuse, R88, R34 ;  /* 0x000000580c227223 */ /* 0x040fe20000000022 */
[C---:B------:R-:W-:Y:S01]  /*3350*/  FFMA R26, R12.reuse, R80, R35 ;  /* 0x000000500c1a7223 */ /* 0x040fe20000000023 */
[C---:B------:R-:W-:Y:S01]  /*3360*/  FFMA R24, R12.reuse, R28, R33 ;  /* 0x0000001c0c187223 */ /* 0x040fe20000000021 */
[----:B------:R-:W2:Y:S01]  /*3370*/  LDS.128 R20, [R0.X4+UR5+0x1000] ;  /* 0x0010000500147984 */ /* 0x000ea20008004c00 */
[----:B------:R-:W-:-:S03]  /*3380*/  FFMA R12, R12, R84, R2 ;  /* 0x000000540c0c7223 */ /* 0x000fc60000000002 */
[----:B------:R-:W3:Y:S01]  /*3390*/  LDL.LU R2, [R1+0x70] ;  /* 0x0000700001027983 */ /* 0x000ee20000300800 */
[C---:B------:R-:W-:Y:S01]  /*33a0*/  FFMA R8, R11.reuse, R31, R8 ;  /* 0x0000001f0b087223 */ /* 0x040fe20000000008 */
[----:B------:R-:W-:Y:S01]  /*33b0*/  FFMA R10, R11, R87, R10 ;  /* 0x000000570b0a7223 */ /* 0x000fe2000000000a */
[C---:B------:R-:W-:Y:S01]  /*33c0*/  FFMA R11, R13.reuse, R89, R34 ;  /* 0x000000590d0b7223 */ /* 0x040fe20000000022 */
[C---:B------:R-:W-:Y:S01]  /*33d0*/  FFMA R33, R13.reuse, R81, R26 ;  /* 0x000000510d217223 */ /* 0x040fe2000000001a */
[C---:B------:R-:W-:Y:S01]  /*33e0*/  FFMA R35, R13.reuse, R29, R24 ;  /* 0x0000001d0d237223 */ /* 0x040fe20000000018 */
[----:B------:R-:W4:Y:S01]  /*33f0*/  LDL.LU R108, [R1+0x6c] ;  /* 0x00006c00016c7983 */ /* 0x000f220000300800 */
[----:B------:R-:W-:Y:S01]  /*3400*/  FFMA R13, R13, R85, R12 ;  /* 0x000000550d0d7223 */ /* 0x000fe2000000000c */
[C---:B------:R-:W-:Y:S01]  /*3410*/  FFMA R94, R14.reuse, R90, R11 ;  /* 0x0000005a0e5e7223 */ /* 0x040fe2000000000b */
[C---:B------:R-:W-:Y:S01]  /*3420*/  FFMA R92, R14.reuse, R82, R33 ;  /* 0x000000520e5c7223 */ /* 0x040fe20000000021 */
[----:B------:R-:W4:Y:S01]  /*3430*/  LDL.LU R107, [R1+0x68] ;  /* 0x00006800016b7983 */ /* 0x000f220000300800 */
[C---:B------:R-:W-:Y:S01]  /*3440*/  FFMA R34, R14.reuse, R30, R35 ;  /* 0x0000001e0e227223 */ /* 0x040fe20000000023 */
[----:B------:R-:W-:Y:S01]  /*3450*/  FFMA R12, R14, R86, R13 ;  /* 0x000000560e0c7223 */ /* 0x000fe2000000000d */
[C---:B------:R-:W-:Y:S01]  /*3460*/  FFMA R13, R15.reuse, R91, R94 ;  /* 0x0000005b0f0d7223 */ /* 0x040fe2000000005e */
[----:B------:R-:W4:Y:S01]  /*3470*/  LDL.LU R103, [R1+0x64] ;  /* 0x0000640001677983 */ /* 0x000f220000300800 */
[C---:B------:R-:W-:Y:S01]  /*3480*/  FFMA R11, R15.reuse, R83, R92 ;  /* 0x000000530f0b7223 */ /* 0x040fe2000000005c */
[C---:B------:R-:W-:Y:S01]  /*3490*/  FFMA R14, R15.reuse, R31, R34 ;  /* 0x0000001f0f0e7223 */ /* 0x040fe20000000022 */
[C---:B-1----:R-:W-:Y:S01]  /*34a0*/  FFMA R94, R16.reuse, R88, R98 ;  /* 0x00000058105e7223 */ /* 0x042fe20000000062 */
[----:B------:R-:W4:Y:S01]  /*34b0*/  LDL.LU R101, [R1+0x60] ;  /* 0x0000600001657983 */ /* 0x000f220000300800 */
[C---:B------:R-:W-:Y:S01]  /*34c0*/  FFMA R92, R16.reuse, R80, R96 ;  /* 0x00000050105c7223 */ /* 0x040fe20000000060 */
[C---:B------:R-:W-:Y:S01]  /*34d0*/  FFMA R34, R16.reuse, R28, R95 ;  /* 0x0000001c10227223 */ /* 0x040fe2000000005f */
[----:B------:R-:W-:Y:S01]  /*34e0*/  FFMA R12, R15, R87, R12 ;  /* 0x000000570f0c7223 */ /* 0x000fe2000000000c */
[C---:B------:R-:W-:Y:S01]  /*34f0*/  FFMA R15, R17.reuse, R89, R94 ;  /* 0x00000059110f7223 */ /* 0x040fe2000000005e */
[----:B------:R-:W4:Y:S01]  /*3500*/  LDL.LU R104, [R1+0x5c] ;  /* 0x00005c0001687983 */ /* 0x000f220000300800 */
[----:B------:R-:W-:Y:S01]  /*3510*/  FFMA R16, R16, R84, R93 ;  /* 0x0000005410107223 */ /* 0x000fe2000000005d */
        /* <DEDUP_REMOVED lines=10> */
[C---:B------:R-:W-:Y:S01]  /*35c0*/  FFMA R18, R19.reuse, R31, R96 ;  /* 0x0000001f13127223 */ /* 0x040fe20000000060 */
[----:B------:R-:W-:Y:S01]  /*35d0*/  FFMA R15, R19, R87, R34 ;  /* 0x00000057130f7223 */ /* 0x000fe20000000022 */
[C---:B--2---:R-:W-:Y:S01]  /*35e0*/  FFMA R98, R20.reuse, R88, R100 ;  /* 0x0000005814627223 */ /* 0x044fe20000000064 */
[C---:B------:R-:W-:Y:S01]  /*35f0*/  FFMA R96, R20.reuse, R80, R99 ;  /* 0x0000005014607223 */ /* 0x040fe20000000063 */
[----:B------:R-:W4:Y:S04]  /*3600*/  LDS.128 R24, [R0.X4+UR5+0x1100] ;  /* 0x0011000500187984 */ /* 0x000f280008004c00 */
[----:B------:R-:W1:Y:S01]  /*3610*/  LDS.128 R92, [R0.X4+UR5+0x1200] ;  /* 0x00120005005c7984 */ /* 0x000e620008004c00 */
[C---:B------:R-:W-:Y:S01]  /*3620*/  FFMA R34, R20.reuse, R28, R97 ;  /* 0x0000001c14227223 */ /* 0x040fe20000000061 */
[----:B---3--:R-:W-:-:S02]  /*3630*/  FFMA R20, R20, R84, R2 ;  /* 0x0000005414147223 */ /* 0x008fc40000000002 */
[----:B------:R-:W2:Y:S01]  /*3640*/  LDL.LU R2, [R1+0x50] ;  /* 0x0000500001027983 */ /* 0x000ea20000300800 */
[----:B------:R-:W-:Y:S01]  /*3650*/  FFMA R16, R19, R91, R16 ;  /* 0x0000005b13107223 */ /* 0x000fe20000000010 */
[C---:B------:R-:W-:Y:S01]  /*3660*/  FFMA R19, R21.reuse, R89, R98 ;  /* 0x0000005915137223 */ /* 0x040fe20000000062 */
[C---:B------:R-:W-:Y:S01]  /*3670*/  FFMA R33, R21.reuse, R81, R96 ;  /* 0x0000005115217223 */ /* 0x040fe20000000060 */
[C---:B------:R-:W-:Y:S01]  /*3680*/  FFMA R35, R21.reuse, R29, R34 ;  /* 0x0000001d15237223 */ /* 0x040fe20000000022 */
[----:B------:R-:W3:Y:S01]  /*3690*/  LDS.128 R96, [R0.X4+UR5+0x1300] ;  /* 0x0013000500607984 */ /* 0x000ee20008004c00 */
[----:B------:R-:W-:Y:S01]  /*36a0*/  FFMA R21, R21, R85, R20 ;  /* 0x0000005515157223 */ /* 0x000fe20000000014 */
[C---:B------:R-:W-:Y:S01]  /*36b0*/  FFMA R102, R22.reuse, R90, R19 ;  /* 0x0000005a16667223 */ /* 0x040fe20000000013 */
[C---:B------:R-:W-:Y:S01]  /*36c0*/  FFMA R100, R22.reuse, R82, R33 ;  /* 0x0000005216647223 */ /* 0x040fe20000000021 */
[C---:B------:R-:W-:Y:S01]  /*36d0*/  FFMA R34, R22.reuse, R30, R35 ;  /* 0x0000001e16227223 */ /* 0x040fe20000000023 */
[----:B------:R-:W-:Y:S01]  /*36e0*/  FFMA R20, R22, R86, R21 ;  /* 0x0000005616147223 */ /* 0x000fe20000000015 */
[C---:B------:R-:W-:Y:S01]  /*36f0*/  FFMA R19, R23.reuse, R91, R102 ;  /* 0x0000005b17137223 */ /* 0x040fe20000000066 */
[C---:B------:R-:W-:Y:S01]  /*3700*/  FFMA R21, R23.reuse, R83, R100 ;  /* 0x0000005317157223 */ /* 0x040fe20000000064 */
[C---:B----4-:R-:W-:Y:S01]  /*3710*/  FFMA R102, R24.reuse, R88, R108 ;  /* 0x0000005818667223 */ /* 0x050fe2000000006c */
[C---:B------:R-:W-:Y:S01]  /*3720*/  FFMA R100, R24.reuse, R80, R107 ;  /* 0x0000005018647223 */ /* 0x040fe2000000006b */
[C---:B------:R-:W-:Y:S01]  /*3730*/  FFMA R22, R23.reuse, R31, R34 ;  /* 0x0000001f17167223 */ /* 0x040fe20000000022 */
[----:B------:R-:W-:Y:S01]  /*3740*/  FFMA R20, R23, R87, R20 ;  /* 0x0000005717147223 */ /* 0x000fe20000000014 */
[C---:B------:R-:W-:Y:S01]  /*3750*/  FFMA R34, R24.reuse, R28, R103 ;  /* 0x0000001c18227223 */ /* 0x040fe20000000067 */
[----:B------:R-:W-:Y:S01]  /*3760*/  FFMA R24, R24, R84, R101 ;  /* 0x0000005418187223 */ /* 0x000fe20000000065 */
[C---:B------:R-:W-:Y:S01]  /*3770*/  FFMA R23, R25.reuse, R89, R102 ;  /* 0x0000005919177223 */ /* 0x040fe20000000066 */
[----:B------:R-:W-:-:S02]  /*3780*/  FFMA R33, R25, R81, R100 ;  /* 0x0000005119217223 */ /* 0x000fc40000000064 */
[----:B------:R-:W4:Y:S01]  /*3790*/  LDS.128 R100, [R0.X4+UR5+0x2000] ;  /* 0x0020000500647984 */ /* 0x000f220008004c00 */
[C---:B------:R-:W-:Y:S01]  /*37a0*/  FFMA R35, R25.reuse, R29, R34 ;  /* 0x0000001d19237223 */ /* 0x040fe20000000022 */
[----:B------:R-:W-:Y:S01]  /*37b0*/  FFMA R25, R25, R85, R24 ;  /* 0x0000005519197223 */ /* 0x000fe20000000018 */
[C---:B------:R-:W-:Y:S01]  /*37c0*/  FFMA R226, R26.reuse, R90, R23 ;  /* 0x0000005a1ae27223 */ /* 0x040fe20000000017 */
[C---:B------:R-:W-:Y:S01]  /*37d0*/  FFMA R34, R26.reuse, R82, R33 ;  /* 0x000000521a227223 */ /* 0x040fe20000000021 */
[C---:B------:R-:W-:Y:S01]  /*37e0*/  FFMA R24, R26.reuse, R30, R35 ;  /* 0x0000001e1a187223 */ /* 0x040fe20000000023 */
[----:B------:R-:W-:Y:S01]  /*37f0*/  FFMA R26, R26, R86, R25 ;  /* 0x000000561a1a7223 */ /* 0x000fe20000000019 */
[C---:B-1----:R-:W-:Y:S01]  /*3800*/  FFMA R104, R92.reuse, R88, R104 ;  /* 0x000000585c687223 */ /* 0x042fe20000000068 */
[C---:B------:R-:W-:Y:S01]  /*3810*/  FFMA R25, R27.reuse, R83, R34 ;  /* 0x000000531b197223 */ /* 0x040fe20000000022 */
[C---:B------:R-:W-:Y:S01]  /*3820*/  FFMA R226, R27.reuse, R91, R226 ;  /* 0x0000005b1be27223 */ /* 0x040fe200000000e2 */
[C---:B------:R-:W-:Y:S01]  /*3830*/  FFMA R23, R27.reuse, R87, R26 ;  /* 0x000000571b177223 */ /* 0x040fe2000000001a */
[----:B------:R-:W-:Y:S01]  /*3840*/  FFMA R24, R27, R31, R24 ;  /* 0x0000001f1b187223 */ /* 0x000fe20000000018 */
[C---:B------:R-:W-:Y:S01]  /*3850*/  FFMA R34, R92.reuse, R80, R106 ;  /* 0x000000505c227223 */ /* 0x040fe2000000006a */
[----:B------:R-:W-:Y:S01]  /*3860*/  FFMA R26, R92, R28, R105 ;  /* 0x0000001c5c1a7223 */ /* 0x000fe20000000069 */
[----:B------:R-:W-:-:S02]  /*3870*/  FFMA R27, R93, R89, R104 ;  /* 0x000000595d1b7223 */ /* 0x000fc40000000068 */
[----:B------:R-:W1:Y:S01]  /*3880*/  LDS.128 R104, [R0.X4+UR5+0x2100] ;  /* 0x0021000500687984 */ /* 0x000e620008004c00 */
[C---:B------:R-:W-:Y:S01]  /*3890*/  FFMA R33, R93.reuse, R81, R34 ;  /* 0x000000515d217223 */ /* 0x040fe20000000022 */
[----:B------:R-:W-:-:S03]  /*38a0*/  FFMA R35, R93, R29, R26 ;  /* 0x0000001d5d237223 */ /* 0x000fc6000000001a */
[C---:B------:R-:W-:Y:S01]  /*38b0*/  FFMA R224, R94.reuse, R82, R33 ;  /* 0x000000525ee07223 */ /* 0x040fe20000000021 */
[----:B------:R-:W-:Y:S01]  /*38c0*/  FFMA R34, R94, R30, R35 ;  /* 0x0000001e5e227223 */ /* 0x000fe20000000023 */
[C---:B---3--:R-:W-:Y:S02]  /*38d0*/  FFMA R170, R96.reuse, R80, R170 ;  /* 0x0000005060aa7223 */ /* 0x048fe400000000aa */
[C---:B------:R-:W-:Y:S01]  /*38e0*/  FFMA R224, R95.reuse, R83, R224 ;  /* 0x000000535fe07223 */ /* 0x040fe200000000e0 */
[----:B------:R-:W-:Y:S01]  /*38f0*/  FFMA R223, R95, R31, R34 ;  /* 0x0000001f5fdf7223 */ /* 0x000fe20000000022 */
[----:B------:R-:W-:Y:S01]  /*3900*/  FFMA R34, R96, R28, R169 ;  /* 0x0000001c60227223 */ /* 0x000fe200000000a9 */
[----:B------:R-:W-:-:S03]  /*3910*/  FFMA R33, R97, R81, R170 ;  /* 0x0000005161217223 */ /* 0x000fc600000000aa */
[----:B------:R-:W-:Y:S01]  /*3920*/  FFMA R35, R97, R29, R34 ;  /* 0x0000001d61237223 */ /* 0x000fe20000000022 */
[----:B------:R-:W-:-:S03]  /*3930*/  FFMA R34, R98, R82, R33 ;  /* 0x0000005262227223 */ /* 0x000fc60000000021 */
[----:B------:R-:W-:Y:S01]  /*3940*/  FFMA R220, R98, R30, R35 ;  /* 0x0000001e62dc7223 */ /* 0x000fe20000000023 */
[----:B------:R-:W-:-:S03]  /*3950*/  FFMA R221, R99, R83, R34 ;  /* 0x0000005363dd7223 */ /* 0x000fc60000000022 */
[----:B------:R-:W-:Y:S01]  /*3960*/  FFMA R220, R99, R31, R220 ;  /* 0x0000001f63dc7223 */ /* 0x000fe200000000dc */
[C---:B----4-:R-:W-:Y:S01]  /*3970*/  FFMA R174, R100.reuse, R80, R174 ;  /* 0x0000005064ae7223 */ /* 0x050fe200000000ae */
[----:B------:R-:W-:-:S03]  /*3980*/  FFMA R34, R100, R28, R173 ;  /* 0x0000001c64227223 */ /* 0x000fc600000000ad */
[C---:B------:R-:W-:Y:S01]  /*3990*/  FFMA R35, R101.reuse, R81, R174 ;  /* 0x0000005165237223 */ /* 0x040fe200000000ae */
[----:B------:R-:W-:-:S04]  /*39a0*/  FFMA R109, R101, R29, R34 ;  /* 0x0000001d656d7223 */ /* 0x000fc80000000022 */
[----:B------:R-:W-:Y:S01]  /*39b0*/  FFMA R34, R102, R30, R109 ;  /* 0x0000001e66227223 */ /* 0x000fe2000000006d */
[----:B-1----:R-:W-:Y:S01]  /*39c0*/  FFMA R178, R104, R80, R178 ;  /* 0x0000005068b27223 */ /* 0x002fe200000000b2 */
[----:B--2---:R-:W-:-:S04]  /*39d0*/  FFMA R92, R92, R84, R2 ;  /* 0x000000545c5c7223 */ /* 0x004fc80000000002 */
[----:B------:R-:W-:Y:S01]  /*39e0*/  FFMA R93, R93, R85, R92 ;  /* 0x000000555d5d7223 */ /* 0x000fe2000000005c */
[----:B------:R-:W-:-:S04]  /*39f0*/  FFMA R92, R94, R90, R27 ;  /* 0x0000005a5e5c7223 */ /* 0x000fc8000000001b */
[----:B------:R-:W-:Y:S01]  /*3a00*/  FFMA R225, R95, R91, R92 ;  /* 0x0000005b5fe17223 */ /* 0x000fe2000000005c */
[----:B------:R-:W-:Y:S01]  /*3a10*/  FFMA R92, R96, R88, R171 ;  /* 0x00000058605c7223 */ /* 0x000fe200000000ab */
[----:B------:R-:W-:Y:S01]  /*3a20*/  FFMA R26, R94, R86, R93 ;  /* 0x000000565e1a7223 */ /* 0x000fe2000000005d */
[----:B------:R-:W-:Y:S02]  /*3a30*/  FFMA R96, R96, R84, R168 ;  /* 0x0000005460607223 */ /* 0x000fe400000000a8 */
[----:B------:R-:W-:Y:S01]  /*3a40*/  FFMA R27, R97, R89, R92 ;  /* 0x00000059611b7223 */ /* 0x000fe2000000005c */
[----:B------:R-:W-:Y:S02]  /*3a50*/  FFMA R26, R95, R87, R26 ;  /* 0x000000575f1a7223 */ /* 0x000fe4000000001a */
[----:B------:R-:W1:Y:S01]  /*3a60*/  LDS.128 R92, [R0.X4+UR5+0x2200] ;  /* 0x00220005005c7984 */ /* 0x000e620008004c00 */
[----:B------:R-:W-:Y:S01]  /*3a70*/  FFMA R97, R97, R85, R96 ;  /* 0x0000005561617223 */ /* 0x000fe20000000060 */
[----:B------:R-:W-:Y:S01]  /*3a80*/  FFMA R222, R98, R90, R27 ;  /* 0x0000005a62de7223 */ /* 0x000fe2000000001b */
[----:B------:R-:W-:-:S02]  /*3a90*/  FFMA R96, R100, R88, R175 ;  /* 0x0000005864607223 */ /* 0x000fc400000000af */
[----:B------:R-:W-:Y:S01]  /*3aa0*/  FFMA R98, R98, R86, R97 ;  /* 0x0000005662627223 */ /* 0x000fe20000000061 */
[----:B------:R-:W-:Y:S01]  /*3ab0*/  FFMA R222, R99, R91, R222 ;  /* 0x0000005b63de7223 */ /* 0x000fe200000000de */
[----:B------:R-:W-:Y:S02]  /*3ac0*/  FFMA R33, R101, R89, R96 ;  /* 0x0000005965217223 */ /* 0x000fe40000000060 */
[----:B------:R-:W-:Y:S01]  /*3ad0*/  FFMA R27, R99, R87, R98 ;  /* 0x00000057631b7223 */ /* 0x000fe20000000062 */
[----:B------:R-:W-:Y:S01]  /*3ae0*/  FFMA R100, R100, R84, R172 ;  /* 0x0000005464647223 */ /* 0x000fe200000000ac */
[----:B------:R-:W2:Y:S03]  /*3af0*/  LDS.128 R96, [R0.X4+UR5+0x2300] ;  /* 0x0023000500607984 */ /* 0x000ea60008004c00 */
[----:B------:R-:W-:Y:S01]  /*3b00*/  FFMA R101, R101, R85, R100 ;  /* 0x0000005565657223 */ /* 0x000fe20000000064 */
[C---:B------:R-:W-:Y:S01]  /*3b10*/  FFMA R100, R102.reuse, R90, R33 ;  /* 0x0000005a66647223 */ /* 0x040fe20000000021 */
[----:B------:R-:W-:-:S03]  /*3b20*/  FFMA R172, R102, R82, R35 ;  /* 0x0000005266ac7223 */ /* 0x000fc60000000023 */
[C---:B------:R-:W-:Y:S01]  /*3b30*/  FFMA R173, R103.reuse, R91, R100 ;  /* 0x0000005b67ad7223 */ /* 0x040fe20000000064 */
[----:B------:R-:W-:Y:S01]  /*3b40*/  FFMA R100, R104, R88, R179 ;  /* 0x0000005868647223 */ /* 0x000fe200000000b3 */
[----:B------:R-:W-:Y:S01]  /*3b50*/  FFMA R170, R102, R86, R101 ;  /* 0x0000005666aa7223 */ /* 0x000fe20000000065 */
[C---:B------:R-:W-:Y:S01]  /*3b60*/  FFMA R171, R103.reuse, R31, R34 ;  /* 0x0000001f67ab7223 */ /* 0x040fe20000000022 */
[C---:B------:R-:W-:Y:S01]  /*3b70*/  FFMA R34, R104.reuse, R28, R177 ;  /* 0x0000001c68227223 */ /* 0x040fe200000000b1 */
[C---:B------:R-:W-:Y:S01]  /*3b80*/  FFMA R172, R103.reuse, R83, R172 ;  /* 0x0000005367ac7223 */ /* 0x040fe200000000ac */
[----:B------:R-:W-:Y:S01]  /*3b90*/  FFMA R170, R103, R87, R170 ;  /* 0x0000005767aa7223 */ /* 0x000fe200000000aa */
[----:B------:R-:W-:Y:S01]  /*3ba0*/  FFMA R104, R104, R84, R176 ;  /* 0x0000005468687223 */ /* 0x000fe200000000b0 */
[C---:B------:R-:W-:Y:S02]  /*3bb0*/  FFMA R33, R105.reuse, R89, R100 ;  /* 0x0000005969217223 */ /* 0x040fe40000000064 */
[----:B------:R-:W3:Y:S01]  /*3bc0*/  LDS.128 R100, [R0.X4+UR5+0x3000] ;  /* 0x0030000500647984 */ /* 0x000ee20008004c00 */
[C---:B------:R-:W-:Y:S01]  /*3bd0*/  FFMA R35, R105.reuse, R81, R178 ;  /* 0x0000005169237223 */ /* 0x040fe200000000b2 */
[C---:B------:R-:W-:Y:S01]  /*3be0*/  FFMA R109, R105.reuse, R29, R34 ;  /* 0x0000001d696d7223 */ /* 0x040fe20000000022 */
[----:B------:R-:W-:Y:S01]  /*3bf0*/  FFMA R105, R105, R85, R104 ;  /* 0x0000005569697223 */ /* 0x000fe20000000068 */
[----:B------:R-:W-:-:S02]  /*3c00*/  FFMA R104, R106, R90, R33 ;  /* 0x0000005a6a687223 */ /* 0x000fc40000000021 */
[C---:B------:R-:W-:Y:S02]  /*3c10*/  FFMA R34, R106.reuse, R30, R109 ;  /* 0x0000001e6a227223 */ /* 0x040fe4000000006d */
        /* <DEDUP_REMOVED lines=10> */
[C---:B------:R-:W-:Y:S01]  /*3cc0*/  FFMA R33, R93.reuse, R89, R104 ;  /* 0x000000595d217223 */ /* 0x040fe20000000068 */
[C---:B------:R-:W-:Y:S01]  /*3cd0*/  FFMA R35, R93.reuse, R81, R182 ;  /* 0x000000515d237223 */ /* 0x040fe200000000b6 */
[----:B------:R-:W1:Y:S01]  /*3ce0*/  LDS.128 R104, [R0.X4+UR5+0x3100] ;  /* 0x0031000500687984 */ /* 0x000e620008004c00 */
[C---:B------:R-:W-:Y:S01]  /*3cf0*/  FFMA R109, R93.reuse, R29, R34 ;  /* 0x0000001d5d6d7223 */ /* 0x040fe20000000022 */
[----:B------:R-:W-:Y:S01]  /*3d00*/  FFMA R93, R93, R85, R92 ;  /* 0x000000555d5d7223 */ /* 0x000fe2000000005c */
[C---:B------:R-:W-:Y:S01]  /*3d10*/  FFMA R92, R94.reuse, R90, R33 ;  /* 0x0000005a5e5c7223 */ /* 0x040fe20000000021 */
[C---:B------:R-:W-:Y:S01]  /*3d20*/  FFMA R164, R94.reuse, R82, R35 ;  /* 0x000000525ea47223 */ /* 0x040fe20000000023 */
[----:B------:R-:W-:-:S02]  /*3d30*/  FFMA R34, R94, R30, R109 ;  /* 0x0000001e5e227223 */ /* 0x000fc4000000006d */
[C---:B------:R-:W-:Y:S01]  /*3d40*/  FFMA R165, R95.reuse, R91, R92 ;  /* 0x0000005b5fa57223 */ /* 0x040fe2000000005c */
[----:B--2---:R-:W-:Y:S01]  /*3d50*/  FFMA R92, R96, R88, R187 ;  /* 0x00000058605c7223 */ /* 0x004fe200000000bb */
[----:B------:R-:W-:Y:S01]  /*3d60*/  FFMA R162, R94, R86, R93 ;  /* 0x000000565ea27223 */ /* 0x000fe2000000005d */
[C---:B------:R-:W-:Y:S01]  /*3d70*/  FFMA R164, R95.reuse, R83, R164 ;  /* 0x000000535fa47223 */ /* 0x040fe200000000a4 */
[----:B------:R-:W-:Y:S01]  /*3d80*/  FFMA R163, R95, R31, R34 ;  /* 0x0000001f5fa37223 */ /* 0x000fe20000000022 */
[----:B------:R-:W-:Y:S01]  /*3d90*/  FFMA R33, R97, R89, R92 ;  /* 0x0000005961217223 */ /* 0x000fe2000000005c */
[----:B------:R-:W-:Y:S01]  /*3da0*/  FFMA R162, R95, R87, R162 ;  /* 0x000000575fa27223 */ /* 0x000fe200000000a2 */
[C---:B------:R-:W-:Y:S01]  /*3db0*/  FFMA R186, R96.reuse, R80, R186 ;  /* 0x0000005060ba7223 */ /* 0x040fe200000000ba */
[C---:B------:R-:W-:Y:S01]  /*3dc0*/  FFMA R34, R96.reuse, R28, R185 ;  /* 0x0000001c60227223 */ /* 0x040fe200000000b9 */
[----:B------:R-:W2:Y:S01]  /*3dd0*/  LDS.128 R92, [R0.X4+UR5+0x3200] ;  /* 0x00320005005c7984 */ /* 0x000ea20008004c00 */
[----:B------:R-:W-:Y:S01]  /*3de0*/  FFMA R96, R96, R84, R184 ;  /* 0x0000005460607223 */ /* 0x000fe200000000b8 */
[C---:B------:R-:W-:Y:S01]  /*3df0*/  FFMA R35, R97.reuse, R81, R186 ;  /* 0x0000005161237223 */ /* 0x040fe200000000ba */
[----:B------:R-:W-:-:S02]  /*3e00*/  FFMA R109, R97, R29, R34 ;  /* 0x0000001d616d7223 */ /* 0x000fc40000000022 */
[----:B------:R-:W-:Y:S01]  /*3e10*/  FFMA R97, R97, R85, R96 ;  /* 0x0000005561617223 */ /* 0x000fe20000000060 */
[C---:B------:R-:W-:Y:S01]  /*3e20*/  FFMA R96, R98.reuse, R90, R33 ;  /* 0x0000005a62607223 */ /* 0x040fe20000000021 */
[C---:B------:R-:W-:Y:S01]  /*3e30*/  FFMA R160, R98.reuse, R82, R35 ;  /* 0x0000005262a07223 */ /* 0x040fe20000000023 */
[C---:B------:R-:W-:Y:S01]  /*3e40*/  FFMA R34, R98.reuse, R30, R109 ;  /* 0x0000001e62227223 */ /* 0x040fe2000000006d */
[----:B------:R-:W-:Y:S01]  /*3e50*/  FFMA R98, R98, R86, R97 ;  /* 0x0000005662627223 */ /* 0x000fe20000000061 */
[C---:B------:R-:W-:Y:S01]  /*3e60*/  FFMA R161, R99.reuse, R91, R96 ;  /* 0x0000005b63a17223 */ /* 0x040fe20000000060 */
[C---:B---3--:R-:W-:Y:S01]  /*3e70*/  FFMA R96, R100.reuse, R88, R191 ;  /* 0x0000005864607223 */ /* 0x048fe200000000bf */
[C---:B------:R-:W-:Y:S01]  /*3e80*/  FFMA R190, R100.reuse, R80, R190 ;  /* 0x0000005064be7223 */ /* 0x040fe200000000be */
[C---:B------:R-:W-:Y:S01]  /*3e90*/  FFMA R159, R99.reuse, R31, R34 ;  /* 0x0000001f639f7223 */ /* 0x040fe20000000022 */
[C---:B------:R-:W-:Y:S01]  /*3ea0*/  FFMA R34, R100.reuse, R28, R189 ;  /* 0x0000001c64227223 */ /* 0x040fe200000000bd */
[C---:B------:R-:W-:Y:S01]  /*3eb0*/  FFMA R160, R99.reuse, R83, R160 ;  /* 0x0000005363a07223 */ /* 0x040fe200000000a0 */
[----:B------:R-:W-:Y:S01]  /*3ec0*/  FFMA R33, R99, R87, R98 ;  /* 0x0000005763217223 */ /* 0x000fe20000000062 */
[----:B------:R-:W-:Y:S01]  /*3ed0*/  FFMA R100, R100, R84, R188 ;  /* 0x0000005464647223 */ /* 0x000fe200000000bc */
[C---:B------:R-:W-:Y:S01]  /*3ee0*/  FFMA R35, R101.reuse, R89, R96 ;  /* 0x0000005965237223 */ /* 0x040fe20000000060 */
[C---:B------:R-:W-:Y:S01]  /*3ef0*/  FFMA R109, R101.reuse, R81, R190 ;  /* 0x00000051656d7223 */ /* 0x040fe200000000be */
[----:B------:R-:W3:Y:S01]  /*3f00*/  LDS.128 R96, [R0.X4+UR5+0x3300] ;  /* 0x0033000500607984 */ /* 0x000ee20008004c00 */
[C---:B------:R-:W-:Y:S01]  /*3f10*/  FFMA R111, R101.reuse, R29, R34 ;  /* 0x0000001d656f7223 */ /* 0x040fe20000000022 */
[----:B------:R-:W-:Y:S01]  /*3f20*/  FFMA R101, R101, R85, R100 ;  /* 0x0000005565657223 */ /* 0x000fe20000000064 */
[C---:B------:R-:W-:Y:S01]  /*3f30*/  FFMA R100, R102.reuse, R82, R109 ;  /* 0x0000005266647223 */ /* 0x040fe2000000006d */
[C---:B------:R-:W-:Y:S01]  /*3f40*/  FFMA R158, R102.reuse, R90, R35 ;  /* 0x0000005a669e7223 */ /* 0x040fe20000000023 */
[C---:B------:R-:W-:Y:S01]  /*3f50*/  FFMA R156, R102.reuse, R30, R111 ;  /* 0x0000001e669c7223 */ /* 0x040fe2000000006f */
[----:B------:R-:W-:Y:S01]  /*3f60*/  FFMA R34, R102, R86, R101 ;  /* 0x0000005666227223 */ /* 0x000fe20000000065 */
[----:B------:R-:W-:Y:S01]  /*3f70*/  FFMA R157, R103, R83, R100 ;  /* 0x00000053679d7223 */ /* 0x000fe20000000064 */
[C---:B-1----:R-:W-:Y:S01]  /*3f80*/  FFMA R102, R104.reuse, R88, R195 ;  /* 0x0000005868667223 */ /* 0x042fe200000000c3 */
[C---:B------:R-:W-:Y:S01]  /*3f90*/  FFMA R194, R104.reuse, R80, R194 ;  /* 0x0000005068c27223 */ /* 0x040fe200000000c2 */
[C---:B------:R-:W-:Y:S01]  /*3fa0*/  FFMA R100, R104.reuse, R28, R193 ;  /* 0x0000001c68647223 */ /* 0x040fe200000000c1 */
[----:B------:R-:W-:Y:S01]  /*3fb0*/  FFMA R104, R104, R84, R192 ;  /* 0x0000005468687223 */ /* 0x000fe200000000c0 */
[C---:B------:R-:W-:Y:S01]  /*3fc0*/  FFMA R35, R105.reuse, R89, R102 ;  /* 0x0000005969237223 */ /* 0x040fe20000000066 */
[C---:B------:R-:W-:Y:S01]  /*3fd0*/  FFMA R109, R105.reuse, R81, R194 ;  /* 0x00000051696d7223 */ /* 0x040fe200000000c2 */
[----:B------:R-:W-:Y:S01]  /*3fe0*/  FFMA R111, R105, R29, R100 ;  /* 0x0000001d696f7223 */ /* 0x000fe20000000064 */
[C---:B------:R-:W-:Y:S01]  /*3ff0*/  FFMA R158, R103.reuse, R91, R158 ;  /* 0x0000005b679e7223 */ /* 0x040fe2000000009e */
[C---:B------:R-:W-:Y:S01]  /*4000*/  FFMA R156, R103.reuse, R31, R156 ;  /* 0x0000001f679c7223 */ /* 0x040fe2000000009c */
[----:B------:R-:W-:Y:S01]  /*4010*/  FFMA R34, R103, R87, R34 ;  /* 0x0000005767227223 */ /* 0x000fe20000000022 */
[----:B------:R-:W-:Y:S01]  /*4020*/  FFMA R105, R105, R85, R104 ;  /* 0x0000005569697223 */ /* 0x000fe20000000068 */
[----:B------:R-:W1:Y:S01]  /*4030*/  LDS.128 R100, [R0.X4+UR5+0x4000] ;  /* 0x0040000500647984 */ /* 0x000e620008004c00 */
[C---:B------:R-:W-:Y:S01]  /*4040*/  FFMA R108, R106.reuse, R90, R35 ;  /* 0x0000005a6a6c7223 */ /* 0x040fe20000000023 */
[C---:B------:R-:W-:Y:S01]  /*4050*/  FFMA R154, R106.reuse, R82, R109 ;  /* 0x000000526a9a7223 */ /* 0x040fe2000000006d */
[C---:B------:R-:W-:Y:S01]  /*4060*/  FFMA R104, R106.reuse, R30, R111 ;  /* 0x0000001e6a687223 */ /* 0x040fe2000000006f */
[----:B------:R-:W-:-:S03]  /*4070*/  FFMA R106, R106, R86, R105 ;  /* 0x000000566a6a7223 */ /* 0x000fc60000000069 */
[C---:B------:R-:W-:Y:S01]  /*4080*/  FFMA R153, R107.reuse, R31, R104 ;  /* 0x0000001f6b997223 */ /* 0x040fe20000000068 */
[C---:B------:R-:W-:Y:S01]  /*4090*/  FFMA R35, R107.reuse, R87, R106 ;  /* 0x000000576b237223 */ /* 0x040fe2000000006a */
[C---:B--2---:R-:W-:Y:S01]  /*40a0*/  FFMA R106, R92.reuse, R88, R199 ;  /* 0x000000585c6a7223 */ /* 0x044fe200000000c7 */
[C---:B------:R-:W-:Y:S01]  /*40b0*/  FFMA R104, R92.reuse, R28, R197 ;  /* 0x0000001c5c687223 */ /* 0x040fe200000000c5 */
[C---:B------:R-:W-:Y:S01]  /*40c0*/  FFMA R198, R92.reuse, R80, R198 ;  /* 0x000000505cc67223 */ /* 0x040fe200000000c6 */
[C---:B------:R-:W-:Y:S01]  /*40d0*/  FFMA R155, R107.reuse, R91, R108 ;  /* 0x0000005b6b9b7223 */ /* 0x040fe2000000006c */
[----:B------:R-:W-:Y:S01]  /*40e0*/  FFMA R154, R107, R83, R154 ;  /* 0x000000536b9a7223 */ /* 0x000fe2000000009a */
[C---:B------:R-:W-:Y:S01]  /*40f0*/  FFMA R109, R93.reuse, R89, R106 ;  /* 0x000000595d6d7223 */ /* 0x040fe2000000006a */
[C---:B------:R-:W-:Y:S02]  /*4100*/  FFMA R113, R93.reuse, R29, R104 ;  /* 0x0000001d5d717223 */ /* 0x040fe40000000068 */
[----:B------:R-:W2:Y:S01]  /*4110*/  LDS.128 R104, [R0.X4+UR5+0x4100] ;  /* 0x0041000500687984 */ /* 0x000ea20008004c00 */
[----:B------:R-:W-:Y:S01]  /*4120*/  FFMA R111, R93, R81, R198 ;  /* 0x000000515d6f7223 */ /* 0x000fe200000000c6 */
[----:B------:R-:W-:-:S03]  /*4130*/  FFMA R92, R92, R84, R196 ;  /* 0x000000545c5c7223 */ /* 0x000fc600000000c4 */
[----:B------:R-:W-:Y:S01]  /*4140*/  FFMA R108, R94, R82, R111 ;  /* 0x000000525e6c7223 */ /* 0x000fe2000000006f */
[----:B------:R-:W-:-:S03]  /*4150*/  FFMA R93, R93, R85, R92 ;  /* 0x000000555d5d7223 */ /* 0x000fc6000000005c */
[----:B------:R-:W-:Y:S01]  /*4160*/  FFMA R151, R95, R83, R108 ;  /* 0x000000535f977223 */ /* 0x000fe2000000006c */
[----:B---3--:R-:W-:Y:S01]  /*4170*/  FFMA R108, R96, R88, R203 ;  /* 0x00000058606c7223 */ /* 0x008fe200000000cb */
[C---:B------:R-:W-:Y:S01]  /*4180*/  FFMA R152, R94.reuse, R90, R109 ;  /* 0x0000005a5e987223 */ /* 0x040fe2000000006d */
[C---:B------:R-:W-:Y:S01]  /*4190*/  FFMA R150, R94.reuse, R30, R113 ;  /* 0x0000001e5e967223 */ /* 0x040fe20000000071 */
[----:B------:R-:W-:Y:S01]  /*41a0*/  FFMA R92, R94, R86, R93 ;  /* 0x000000565e5c7223 */ /* 0x000fe2000000005d */
[C---:B------:R-:W-:Y:S01]  /*41b0*/  FFMA R202, R96.reuse, R80, R202 ;  /* 0x0000005060ca7223 */ /* 0x040fe200000000ca */
[C---:B------:R-:W-:Y:S01]  /*41c0*/  FFMA R94, R96.reuse, R28, R201 ;  /* 0x0000001c605e7223 */ /* 0x040fe200000000c9 */
[----:B------:R-:W-:Y:S01]  /*41d0*/  FFMA R96, R96, R84, R200 ;  /* 0x0000005460607223 */ /* 0x000fe200000000c8 */
[----:B------:R-:W-:Y:S01]  /*41e0*/  FFMA R93, R97, R89, R108 ;  /* 0x00000059615d7223 */ /* 0x000fe2000000006c */
[C---:B------:R-:W-:Y:S01]  /*41f0*/  FFMA R152, R95.reuse, R91, R152 ;  /* 0x0000005b5f987223 */ /* 0x040fe20000000098 */
[----:B------:R-:W3:Y:S01]  /*4200*/  LDS.128 R108, [R0.X4+UR5+0x4200] ;  /* 0x00420005006c7984 */ /* 0x000ee20008004c00 */
[C---:B------:R-:W-:Y:S01]  /*4210*/  FFMA R150, R95.reuse, R31, R150 ;  /* 0x0000001f5f967223 */ /* 0x040fe20000000096 */
[----:B------:R-:W-:Y:S01]  /*4220*/  FFMA R92, R95, R87, R92 ;  /* 0x000000575f5c7223 */ /* 0x000fe2000000005c */
        /* <DEDUP_REMOVED lines=22> */
[C---:B------:R-:W-:Y:S01]  /*4390*/  FFMA R144, R102.reuse, R30, R115 ;  /* 0x0000001e66907223 */ /* 0x040fe20000000073 */
[----:B------:R-:W-:Y:S01]  /*43a0*/  FFMA R94, R102, R86, R101 ;  /* 0x00000056665e7223 */ /* 0x000fe20000000065 */
[C---:B------:R-:W-:Y:S01]  /*43b0*/  FFMA R145, R103.reuse, R83, R100 ;  /* 0x0000005367917223 */ /* 0x040fe20000000064 */
[C---:B--2---:R-:W-:Y:S01]  /*43c0*/  FFMA R102, R104.reuse, R88, R211 ;  /* 0x0000005868667223 */ /* 0x044fe200000000d3 */
        /* <DEDUP_REMOVED lines=9> */
[----:B------:R-:W2:Y:S01]  /*4460*/  LDS.128 R100, [R0.X4+UR5+0x5000] ;  /* 0x0050000500647984 */ /* 0x000ea20008004c00 */
[----:B------:R-:W-:Y:S01]  /*4470*/  FFMA R105, R105, R85, R104 ;  /* 0x0000005569697223 */ /* 0x000fe20000000068 */
[C---:B------:R-:W-:Y:S01]  /*4480*/  FFMA R112, R106.reuse, R90, R95 ;  /* 0x0000005a6a707223 */ /* 0x040fe2000000005f */
[C---:B------:R-:W-:Y:S01]  /*4490*/  FFMA R142, R106.reuse, R82, R113 ;  /* 0x000000526a8e7223 */ /* 0x040fe20000000071 */
[C---:B------:R-:W-:Y:S01]  /*44a0*/  FFMA R104, R106.reuse, R30, R115 ;  /* 0x0000001e6a687223 */ /* 0x040fe20000000073 */
[----:B------:R-:W-:Y:S01]  /*44b0*/  FFMA R106, R106, R86, R105 ;  /* 0x000000566a6a7223 */ /* 0x000fe20000000069 */
[----:B---3--:R-:W-:-:S02]  /*44c0*/  FFMA R214, R108, R80, R214 ;  /* 0x000000506cd67223 */ /* 0x008fc400000000d6 */
[C---:B------:R-:W-:Y:S01]  /*44d0*/  FFMA R141, R107.reuse, R31, R104 ;  /* 0x0000001f6b8d7223 */ /* 0x040fe20000000068 */
        /* <DEDUP_REMOVED lines=8> */
[C---:B------:R-:W-:Y:S01]  /*4560*/  FFMA R117, R109.reuse, R29, R104 ;  /* 0x0000001d6d757223 */ /* 0x040fe20000000068 */
[----:B------:R-:W-:Y:S01]  /*4570*/  FFMA R109, R109, R85, R108 ;  /* 0x000000556d6d7223 */ /* 0x000fe2000000006c */
[----:B------:R-:W3:Y:S01]  /*4580*/  LDS.128 R104, [R0.X4+UR5+0x5100] ;  /* 0x0051000500687984 */ /* 0x000ee20008004c00 */
[C---:B------:R-:W-:Y:S01]  /*4590*/  FFMA R140, R110.reuse, R90, R113 ;  /* 0x0000005a6e8c7223 */ /* 0x040fe20000000071 */
[C---:B------:R-:W-:Y:S01]  /*45a0*/  FFMA R108, R110.reuse, R82, R115 ;  /* 0x000000526e6c7223 */ /* 0x040fe20000000073 */
[C---:B------:R-:W-:Y:S01]  /*45b0*/  FFMA R138, R110.reuse, R30, R117 ;  /* 0x0000001e6e8a7223 */ /* 0x040fe20000000075 */
[----:B------:R-:W-:Y:S01]  /*45c0*/  FFMA R110, R110, R86, R109 ;  /* 0x000000566e6e7223 */ /* 0x000fe2000000006d */
[C---:B-1----:R-:W-:Y:S01]  /*45d0*/  FFMA R218, R96.reuse, R80, R218 ;  /* 0x0000005060da7223 */ /* 0x042fe200000000da */
[C---:B------:R-:W-:Y:S01]  /*45e0*/  FFMA R139, R111.reuse, R83, R108 ;  /* 0x000000536f8b7223 */ /* 0x040fe2000000006c */
[C---:B------:R-:W-:Y:S01]  /*45f0*/  FFMA R108, R96.reuse, R28, R217 ;  /* 0x0000001c606c7223 */ /* 0x040fe200000000d9 */
[----:B------:R-:W-:Y:S01]  /*4600*/  FFMA R137, R111, R87, R110 ;  /* 0x000000576f897223 */ /* 0x000fe2000000006e */
[C---:B------:R-:W-:Y:S01]  /*4610*/  FFMA R110, R96.reuse, R88, R219 ;  /* 0x00000058606e7223 */ /* 0x040fe200000000db */
[----:B------:R-:W-:Y:S01]  /*4620*/  FFMA R96, R96, R84, R216 ;  /* 0x0000005460607223 */ /* 0x000fe200000000d8 */
[C---:B------:R-:W-:Y:S01]  /*4630*/  FFMA R115, R97.reuse, R81, R218 ;  /* 0x0000005161737223 */ /* 0x040fe200000000da */
[C---:B------:R-:W-:Y:S01]  /*4640*/  FFMA R117, R97.reuse, R29, R108 ;  /* 0x0000001d61757223 */ /* 0x040fe2000000006c */
[----:B------:R-:W-:Y:S01]  /*4650*/  FFMA R113, R97, R89, R110 ;  /* 0x0000005961717223 */ /* 0x000fe2000000006e */
[C---:B------:R-:W-:Y:S01]  /*4660*/  FFMA R140, R111.reuse, R91, R140 ;  /* 0x0000005b6f8c7223 */ /* 0x040fe2000000008c */
[----:B------:R-:W-:Y:S01]  /*4670*/  FFMA R138, R111, R31, R138 ;  /* 0x0000001f6f8a7223 */ /* 0x000fe2000000008a */
[----:B------:R-:W-:Y:S01]  /*4680*/  FFMA R97, R97, R85, R96 ;  /* 0x0000005561617223 */ /* 0x000fe20000000060 */
[----:B------:R-:W1:Y:S01]  /*4690*/  LDS.128 R108, [R0.X4+UR5+0x5200] ;  /* 0x00520005006c7984 */ /* 0x000e620008004c00 */
[C---:B------:R-:W-:Y:S01]  /*46a0*/  FFMA R136, R98.reuse, R90, R113 ;  /* 0x0000005a62887223 */ /* 0x040fe20000000071 */
[C---:B------:R-:W-:Y:S01]  /*46b0*/  FFMA R96, R98.reuse, R82, R115 ;  /* 0x0000005262607223 */ /* 0x040fe20000000073 */
[C---:B------:R-:W-:Y:S01]  /*46c0*/  FFMA R134, R98.reuse, R30, R117 ;  /* 0x0000001e62867223 */ /* 0x040fe20000000075 */
[----:B------:R-:W-:-:S02]  /*46d0*/  FFMA R98, R98, R86, R97 ;  /* 0x0000005662627223 */ /* 0x000fc40000000061 */
[C---:B------:R-:W-:Y:S01]  /*46e0*/  FFMA R135, R99.reuse, R83, R96 ;  /* 0x0000005363877223 */ /* 0x040fe20000000060 */
[C---:B--2---:R-:W-:Y:S01]  /*46f0*/  FFMA R96, R100.reuse, R28, R129 ;  /* 0x0000001c64607223 */ /* 0x044fe20000000081 */
[C---:B------:R-:W-:Y:S01]  /*4700*/  FFMA R133, R99.reuse, R87, R98 ;  /* 0x0000005763857223 */ /* 0x040fe20000000062 */
[C---:B------:R-:W-:Y:S01]  /*4710*/  FFMA R98, R100.reuse, R88, R131 ;  /* 0x0000005864627223 */ /* 0x040fe20000000083 */
[C---:B------:R-:W-:Y:S01]  /*4720*/  FFMA R130, R100.reuse, R80, R130 ;  /* 0x0000005064827223 */ /* 0x040fe20000000082 */
[C---:B------:R-:W-:Y:S01]  /*4730*/  FFMA R136, R99.reuse, R91, R136 ;  /* 0x0000005b63887223 */ /* 0x040fe20000000088 */
[----:B------:R-:W-:Y:S01]  /*4740*/  FFMA R134, R99, R31, R134 ;  /* 0x0000001f63867223 */ /* 0x000fe20000000086 */
[----:B------:R-:W-:Y:S01]  /*4750*/  FFMA R100, R100, R84, R128 ;  /* 0x0000005464647223 */ /* 0x000fe20000000080 */
[C---:B------:R-:W-:Y:S01]  /*4760*/  FFMA R113, R101.reuse, R89, R98 ;  /* 0x0000005965717223 */ /* 0x040fe20000000062 */
[C---:B------:R-:W-:Y:S02]  /*4770*/  FFMA R117, R101.reuse, R29, R96 ;  /* 0x0000001d65757223 */ /* 0x040fe40000000060 */
[----:B------:R-:W2:Y:S01]  /*4780*/  LDS.128 R96, [R0.X4+UR5+0x5300] ;  /* 0x0053000500607984 */ /* 0x000ea20008004c00 */
[C---:B------:R-:W-:Y:S01]  /*4790*/  FFMA R115, R101.reuse, R81, R130 ;  /* 0x0000005165737223 */ /* 0x040fe20000000082 */
[----:B------:R-:W-:Y:S01]  /*47a0*/  FFMA R101, R101, R85, R100 ;  /* 0x0000005565657223 */ /* 0x000fe20000000064 */
[C---:B------:R-:W-:Y:S01]  /*47b0*/  FFMA R132, R102.reuse, R90, R113 ;  /* 0x0000005a66847223 */ /* 0x040fe20000000071 */
[C---:B------:R-:W-:Y:S01]  /*47c0*/  FFMA R130, R102.reuse, R30, R117 ;  /* 0x0000001e66827223 */ /* 0x040fe20000000075 */
[C---:B------:R-:W-:Y:S01]  /*47d0*/  FFMA R100, R102.reuse, R82, R115 ;  /* 0x0000005266647223 */ /* 0x040fe20000000073 */
[----:B------:R-:W-:-:S03]  /*47e0*/  FFMA R102, R102, R86, R101 ;  /* 0x0000005666667223 */ /* 0x000fc60000000065 */
[C---:B------:R-:W-:Y:S01]  /*47f0*/  FFMA R131, R103.reuse, R83, R100 ;  /* 0x0000005367837223 */ /* 0x040fe20000000064 */
[----:B------:R-:W-:Y:S01]  /*4800*/  FFMA R129, R103, R87, R102 ;  /* 0x0000005767817223 */ /* 0x000fe20000000066 */
[C---:B---3--:R-:W-:Y:S01]  /*4810*/  FFMA R100, R104.reuse, R80, R38 ;  /* 0x0000005068647223 */ /* 0x048fe20000000026 */
        /* <DEDUP_REMOVED lines=8> */
[----:B------:R-:W-:Y:S01]  /*48a0*/  FFMA R130, R103, R31, R130 ;  /* 0x0000001f67827223 */ /* 0x000fe20000000082 */
[C---:B------:R-:W-:Y:S01]  /*48b0*/  FFMA R104, R106.reuse, R90, R37 ;  /* 0x0000005a6a687223 */ /* 0x040fe20000000025 */
[----:B------:R-:W3:Y:S01]  /*48c0*/  LDS.128 R100, [R0.X4+UR5+0x6000] ;  /* 0x0060000500647984 */ /* 0x000ee20008004c00 */
[C---:B------:R-:W-:Y:S01]  /*48d0*/  FFMA R36, R106.reuse, R82, R39 ;  /* 0x000000526a247223 */ /* 0x040fe20000000027 */
[C---:B------:R-:W-:Y:S01]  /*48e0*/  FFMA R38, R106.reuse, R30, R113 ;  /* 0x0000001e6a267223 */ /* 0x040fe20000000071 */
[----:B------:R-:W-:Y:S01]  /*48f0*/  FFMA R106, R106, R86, R105 ;  /* 0x000000566a6a7223 */ /* 0x000fe20000000069 */
[----:B------:R-:W-:Y:S01]  /*4900*/  FFMA R37, R107, R91, R104 ;  /* 0x0000005b6b257223 */ /* 0x000fe20000000068 */
[----:B-1----:R-:W-:-:S02]  /*4910*/  FFMA R104, R108, R80, R42 ;  /* 0x000000506c687223 */ /* 0x002fc4000000002a */
        /* <DEDUP_REMOVED lines=19> */
[C---:B------:R-:W-:Y:S01]  /*4a50*/  FFMA R43, R111.reuse, R91, R112 ;  /* 0x0000005b6f2b7223 */ /* 0x040fe20000000070 */
[C---:B------:R-:W-:Y:S01]  /*4a60*/  FFMA R40, R111.reuse, R31, R40 ;  /* 0x0000001f6f287223 */ /* 0x040fe20000000028 */
[----:B------:R-:W-:Y:S01]  /*4a70*/  FFMA R42, R111, R87, R42 ;  /* 0x000000576f2a7223 */ /* 0x000fe2000000002a */
[C---:B------:R-:W-:Y:S01]  /*4a80*/  FFMA R45, R97.reuse, R89, R110 ;  /* 0x00000059612d7223 */ /* 0x040fe2000000006e */
[C---:B------:R-:W-:Y:S01]  /*4a90*/  FFMA R47, R97.reuse, R81, R108 ;  /* 0x00000051612f7223 */ /* 0x040fe2000000006c */
[----:B------:R-:W-:Y:S01]  /*4aa0*/  FFMA R44, R96, R84, R44 ;  /* 0x00000054602c7223 */ /* 0x000fe2000000002c */
[----:B------:R-:W2:Y:S01]  /*4ab0*/  LDS.128 R108, [R0.X4+UR5+0x6200] ;  /* 0x00620005006c7984 */ /* 0x000ea20008004c00 */
[----:B------:R-:W-:-:S02]  /*4ac0*/  FFMA R113, R97, R29, R46 ;  /* 0x0000001d61717223 */ /* 0x000fc4000000002e */
        /* <DEDUP_REMOVED lines=36> */
[----:B------:R-:W-:-:S02]  /*4d10*/  FFMA R105, R105, R29, R104 ;  /* 0x0000001d69697223 */ /* 0x000fc40000000068 */
[----:B------:R-:W-:Y:S01]  /*4d20*/  FFMA R113, R107, R91, R100 ;  /* 0x0000005b6b717223 */ /* 0x000fe20000000064 */
[C---:B--2---:R-:W-:Y:S01]  /*4d30*/  FFMA R100, R108.reuse, R80, R58 ;  /* 0x000000506c647223 */ /* 0x044fe2000000003a */
[C---:B------:R-:W-:Y:S01]  /*4d40*/  FFMA R58, R108.reuse, R88, R59 ;  /* 0x000000586c3a7223 */ /* 0x040fe2000000003b */
[----:B------:R-:W-:Y:S01]  /*4d50*/  FFMA R56, R108, R84, R56 ;  /* 0x000000546c387223 */ /* 0x000fe20000000038 */
        /* <DEDUP_REMOVED lines=15> */
[C---:B---3--:R-:W-:Y:S01]  /*4e50*/  FFMA R60, R48.reuse, R84, R60 ;  /* 0x00000054303c7223 */ /* 0x048fe2000000003c */
        /* <DEDUP_REMOVED lines=14> */
[C---:B-1----:R-:W-:Y:S01]  /*4f40*/  FFMA R64, R52.reuse, R84, R64 ;  /* 0x0000005434407223 */ /* 0x042fe20000000040 */
        /* <DEDUP_REMOVED lines=13> */
[----:B------:R-:W-:Y:S01]  /*5020*/  LDS.128 R100, [R32+0x210] ;  /* 0x0002100020647984 */ /* 0x000fe20000000c00 */
[----:B------:R-:W-:Y:S01]  /*5030*/  FFMA R122, R54, R30, R53 ;  /* 0x0000001e367a7223 */ /* 0x000fe20000000035 */
[----:B------:R-:W-:-:S02]  /*5040*/  FFMA R123, R55, R87, R52 ;  /* 0x00000057377b7223 */ /* 0x000fc40000000034 */
[----:B------:R-:W1:Y:S01]  /*5050*/  LDS.128 R48, [R0.X4+UR5+0x7300] ;  /* 0x0073000500307984 */ /* 0x000e620008004c00 */
[C---:B--2---:R-:W-:Y:S01]  /*5060*/  FFMA R52, R56.reuse, R28, R69 ;  /* 0x0000001c38347223 */ /* 0x044fe20000000045 */
        /* <DEDUP_REMOVED lines=10> */
[----:B------:R-:W-:Y:S01]  /*5110*/  FFMA R124, R58, R82, R53 ;  /* 0x000000523a7c7223 */ /* 0x000fe20000000035 */
[----:B------:R-:W-:Y:S01]  /*5120*/  LDS.128 R68, [R32+0x110] ;  /* 0x0001100020447984 */ /* 0x000fe20000000c00 */
[----:B------:R-:W-:-:S03]  /*5130*/  FFMA R112, R107, R83, R112 ;  /* 0x000000536b707223 */ /* 0x000fc60000000070 */
[----:B------:R-:W2:Y:S01]  /*5140*/  LDS.128 R52, [R0.X4+UR5+0x10] ;  /* 0x0000100500347984 */ /* 0x000ea20008004c00 */
[C---:B------:R-:W-:Y:S01]  /*5150*/  FFMA R114, R107.reuse, R87, R114 ;  /* 0x000000576b727223 */ /* 0x040fe20000000072 */
[----:B------:R-:W-:Y:S02]  /*5160*/  FFMA R115, R107, R31, R106 ;  /* 0x0000001f6b737223 */ /* 0x000fe4000000006a */
[----:B------:R-:W4:Y:S01]  /*5170*/  LDS.128 R64, [R32+0x10] ;  /* 0x0000100020407984 */ /* 0x000f220000000c00 */
[----:B------:R-:W-:-:S03]  /*5180*/  FFMA R125, R57, R89, R56 ;  /* 0x00000059397d7223 */ /* 0x000fc60000000038 */
[----:B------:R-:W4:Y:S01]  /*5190*/  LDS.128 R104, [R32+0x310] ;  /* 0x0003100020687984 */ /* 0x000f220000000c00 */
[C---:B------:R-:W-:Y:S01]  /*51a0*/  FFMA R127, R58.reuse, R86, R127 ;  /* 0x000000563a7f7223 */ /* 0x040fe2000000007f */
[----:B------:R-:W-:Y:S01]  /*51b0*/  FFMA R125, R58, R90, R125 ;  /* 0x0000005a3a7d7223 */ /* 0x000fe2000000007d */
[C---:B------:R-:W-:Y:S01]  /*51c0*/  FFMA R124, R59.reuse, R83, R124 ;  /* 0x000000533b7c7223 */ /* 0x040fe2000000007c */
[C---:B------:R-:W-:Y:S01]  /*51d0*/  FFMA R126, R59.reuse, R31, R126 ;  /* 0x0000001f3b7e7223 */ /* 0x040fe2000000007e */
[C---:B------:R-:W-:Y:S01]  /*51e0*/  FFMA R127, R59.reuse, R87, R127 ;  /* 0x000000573b7f7223 */ /* 0x040fe2000000007f */
[----:B------:R-:W-:Y:S02]  /*51f0*/  FFMA R125, R59, R91, R125 ;  /* 0x0000005b3b7d7223 */ /* 0x000fe4000000007d */
[----:B------:R-:W4:Y:S01]  /*5200*/  LDS.128 R56, [R0.X4+UR5+0x110] ;  /* 0x0001100500387984 */ /* 0x000f220008004c00 */
        /* <DEDUP_REMOVED lines=30> */
[C---:B--2---:R-:W-:Y:S01]  /*53f0*/  FFMA R28, R52.reuse, R68, R5 ;  /* 0x00000044341c7223 */ /* 0x044fe20000000005 */
[C---:B------:R-:W-:Y:S01]  /*5400*/  FFMA R30, R52.reuse, R100, R3 ;  /* 0x00000064341e7223 */ /* 0x040fe20000000003 */
[C---:B----4-:R-:W-:Y:S01]  /*5410*/  FFMA R4, R52.reuse, R64, R4 ;  /* 0x0000004034047223 */ /* 0x050fe20000000004 */
        /* <DEDUP_REMOVED lines=9> */
[C---:B------:R-:W-:Y:S01]  /*54b0*/  FFMA R83, R51.reuse, R83, R78 ;  /* 0x0000005333537223 */ /* 0x040fe2000000004e */
[----:B------:R-:W-:Y:S01]  /*54c0*/  FFMA R51, R51, R87, R50 ;  /* 0x0000005733337223 */ /* 0x000fe20000000032 */
[----:B------:R-:W-:Y:S01]  /*54d0*/  FFMA R50, R54, R102, R3 ;  /* 0x0000006636327223 */ /* 0x000fe20000000003 */
[-C--:B------:R-:W-:Y:S01]  /*54e0*/  FFMA R49, R67, R55.reuse, R4 ;  /* 0x0000003743317223 */ /* 0x080fe20000000004 */
[----:B------:R-:W-:Y:S01]  /*54f0*/  FFMA R3, R71, R55, R6 ;  /* 0x0000003747037223 */ /* 0x000fe20000000006 */
[C---:B------:R-:W-:Y:S01]  /*5500*/  FFMA R6, R56.reuse, R104, R7 ;  /* 0x0000006838067223 */ /* 0x040fe20000000007 */
[----:B------:R-:W-:Y:S01]  /*5510*/  FFMA R4, R56, R100, R9 ;  /* 0x0000006438047223 */ /* 0x000fe20000000009 */
[----:B------:R-:W-:Y:S01]  /*5520*/  FFMA R54, R54, R106, R53 ;  /* 0x0000006a36367223 */ /* 0x000fe20000000035 */
[----:B------:R-:W-:Y:S01]  /*5530*/  FFMA R8, R56, R68, R8 ;  /* 0x0000004438087223 */ /* 0x000fe20000000008 */
[C---:B------:R-:W-:Y:S01]  /*5540*/  FFMA R9, R57.reuse, R105, R6 ;  /* 0x0000006939097223 */ /* 0x040fe20000000006 */
[----:B------:R-:W-:-:S02]  /*5550*/  FFMA R53, R57, R101, R4 ;  /* 0x0000006539357223 */ /* 0x000fc40000000004 */
[----:B------:R-:W3:Y:S01]  /*5560*/  LDS.128 R4, [R0.X4+UR5+0x1010] ;  /* 0x0010100500047984 */ /* 0x000ee20008004c00 */
[----:B------:R-:W-:Y:S01]  /*5570*/  FFMA R73, R57, R69, R8 ;  /* 0x0000004539497223 */ /* 0x000fe20000000008 */
[----:B------:R-:W-:Y:S01]  /*5580*/  FFMA R10, R56, R64, R10 ;  /* 0x00000040380a7223 */ /* 0x000fe2000000000a */
[-C--:B------:R-:W-:Y:S02]  /*5590*/  FFMA R50, R103, R55.reuse, R50 ;  /* 0x0000003767327223 */ /* 0x080fe40000000032 */
[C---:B------:R-:W-:Y:S01]  /*55a0*/  FFMA R8, R58.reuse, R70, R73 ;  /* 0x000000463a087223 */ /* 0x040fe20000000049 */
[----:B------:R-:W-:Y:S01]  /*55b0*/  FFMA R55, R107, R55, R54 ;  /* 0x000000376b377223 */ /* 0x000fe20000000036 */
[----:B------:R-:W-:Y:S01]  /*55c0*/  FFMA R54, R58, R102, R53 ;  /* 0x000000663a367223 */ /* 0x000fe20000000035 */
[----:B------:R-:W-:Y:S01]  /*55d0*/  FFMA R57, R57, R65, R10 ;  /* 0x0000004139397223 */ /* 0x000fe2000000000a */
[----:B------:R-:W-:Y:S01]  /*55e0*/  FFMA R53, R71, R59, R8 ;  /* 0x0000003b47357223 */ /* 0x000fe20000000008 */
[C---:B-1----:R-:W-:Y:S01]  /*55f0*/  FFMA R10, R60.reuse, R104, R13 ;  /* 0x000000683c0a7223 */ /* 0x042fe2000000000d */
[C---:B------:R-:W-:Y:S01]  /*5600*/  FFMA R8, R60.reuse, R100, R11 ;  /* 0x000000643c087223 */ /* 0x040fe2000000000b */
[----:B------:R-:W-:Y:S01]  /*5610*/  FFMA R14, R60, R68, R14 ;  /* 0x000000443c0e7223 */ /* 0x000fe2000000000e */
[C---:B------:R-:W-:Y:S01]  /*5620*/  FFMA R52, R58.reuse, R106, R9 ;  /* 0x0000006a3a347223 */ /* 0x040fe20000000009 */
[----:B------:R-:W-:Y:S01]  /*5630*/  FFMA R58, R58, R66, R57 ;  /* 0x000000423a3a7223 */ /* 0x000fe20000000039 */
[----:B------:R-:W-:Y:S01]  /*5640*/  FFMA R12, R60, R64, R12 ;  /* 0x000000403c0c7223 */ /* 0x000fe2000000000c */
[C---:B------:R-:W-:Y:S01]  /*5650*/  FFMA R13, R61.reuse, R105, R10 ;  /* 0x000000693d0d7223 */ /* 0x040fe2000000000a */
[C---:B------:R-:W-:Y:S01]  /*5660*/  FFMA R57, R61.reuse, R101, R8 ;  /* 0x000000653d397223 */ /* 0x040fe20000000008 */
[C---:B------:R-:W-:Y:S01]  /*5670*/  FFMA R73, R61.reuse, R69, R14 ;  /* 0x000000453d497223 */ /* 0x040fe2000000000e */
[----:B------:R-:W1:Y:S01]  /*5680*/  LDS.128 R8, [R0.X4+UR5+0x1110] ;  /* 0x0011100500087984 */ /* 0x000e620008004c00 */
[----:B------:R-:W-:Y:S01]  /*5690*/  FFMA R61, R61, R65, R12 ;  /* 0x000000413d3d7223 */ /* 0x000fe2000000000c */
[-C--:B------:R-:W-:Y:S01]  /*56a0*/  FFMA R52, R107, R59.reuse, R52 ;  /* 0x0000003b6b347223 */ /* 0x080fe20000000034 */
[C---:B------:R-:W-:Y:S01]  /*56b0*/  FFMA R12, R62.reuse, R70, R73 ;  /* 0x000000463e0c7223 */ /* 0x040fe20000000049 */
[-C--:B------:R-:W-:Y:S01]  /*56c0*/  FFMA R54, R103, R59.reuse, R54 ;  /* 0x0000003b67367223 */ /* 0x080fe20000000036 */
[----:B------:R-:W-:Y:S01]  /*56d0*/  FFMA R59, R67, R59, R58 ;  /* 0x0000003b433b7223 */ /* 0x000fe2000000003a */
[----:B------:R-:W-:Y:S01]  /*56e0*/  FFMA R58, R62, R102, R57 ;  /* 0x000000663e3a7223 */ /* 0x000fe20000000039 */
[----:B------:R-:W-:Y:S01]  /*56f0*/  FFMA R57, R71, R63, R12 ;  /* 0x0000003f47397223 */ /* 0x000fe2000000000c */
[C---:B--2---:R-:W-:Y:S01]  /*5700*/  FFMA R16, R28.reuse, R104, R16 ;  /* 0x000000681c107223 */ /* 0x044fe20000000010 */
        /* <DEDUP_REMOVED lines=9> */
[----:B------:R-:W2:Y:S01]  /*57a0*/  LDS.128 R12, [R0.X4+UR5+0x1210] ;  /* 0x00121005000c7984 */ /* 0x000ea20008004c00 */
[C---:B------:R-:W-:Y:S01]  /*57b0*/  FFMA R60, R30.reuse, R106, R17 ;  /* 0x0000006a1e3c7223 */ /* 0x040fe20000000011 */
[C---:B------:R-:W-:Y:S01]  /*57c0*/  FFMA R18, R30.reuse, R102, R61 ;  /* 0x000000661e127223 */ /* 0x040fe2000000003d */
[C---:B------:R-:W-:Y:S01]  /*57d0*/  FFMA R28, R30.reuse, R70, R73 ;  /* 0x000000461e1c7223 */ /* 0x040fe20000000049 */
[----:B------:R-:W-:Y:S01]  /*57e0*/  FFMA R16, R30, R66, R29 ;  /* 0x000000421e107223 */ /* 0x000fe2000000001d */
[-C--:B------:R-:W-:Y:S01]  /*57f0*/  FFMA R30, R107, R31.reuse, R60 ;  /* 0x0000001f6b1e7223 */ /* 0x080fe2000000003c */
[-C--:B------:R-:W-:Y:S01]  /*5800*/  FFMA R29, R103, R31.reuse, R18 ;  /* 0x0000001f671d7223 */ /* 0x080fe20000000012 */
[-C--:B------:R-:W-:Y:S01]  /*5810*/  FFMA R28, R71, R31.reuse, R28 ;  /* 0x0000001f471c7223 */ /* 0x080fe2000000001c */
[----:B------:R-:W-:Y:S01]  /*5820*/  FFMA R31, R67, R31, R16 ;  /* 0x0000001f431f7223 */ /* 0x000fe20000000010 */
[C---:B---3--:R-:W-:Y:S01]  /*5830*/  FFMA R18, R4.reuse, R104, R19 ;  /* 0x0000006804127223 */ /* 0x048fe20000000013 */
[----:B------:R-:W-:-:S03]  /*5840*/  FFMA R16, R4, R100, R21 ;  /* 0x0000006404107223 */ /* 0x000fc60000000015 */
[C---:B------:R-:W-:Y:S01]  /*5850*/  FFMA R21, R5.reuse, R105, R18 ;  /* 0x0000006905157223 */ /* 0x040fe20000000012 */
[C---:B------:R-:W-:Y:S02]  /*5860*/  FFMA R61, R5.reuse, R101, R16 ;  /* 0x00000065053d7223 */ /* 0x040fe40000000010 */
[----:B------:R-:W3:Y:S01]  /*5870*/  LDS.128 R16, [R0.X4+UR5+0x1310] ;  /* 0x0013100500107984 */ /* 0x000ee20008004c00 */
[C---:B------:R-:W-:Y:S01]  /*5880*/  FFMA R22, R4.reuse, R68, R22 ;  /* 0x0000004404167223 */ /* 0x040fe20000000016 */
[----:B------:R-:W-:Y:S01]  /*5890*/  FFMA R20, R4, R64, R20 ;  /* 0x0000004004147223 */ /* 0x000fe20000000014 */
[----:B------:R-:W-:Y:S02]  /*58a0*/  FFMA R4, R6, R106, R21 ;  /* 0x0000006a06047223 */ /* 0x000fe40000000015 */
[C---:B------:R-:W-:Y:S01]  /*58b0*/  FFMA R73, R5.reuse, R69, R22 ;  /* 0x0000004505497223 */ /* 0x040fe20000000016 */
[----:B------:R-:W-:Y:S01]  /*58c0*/  FFMA R5, R5, R65, R20 ;  /* 0x0000004105057223 */ /* 0x000fe20000000014 */
[----:B------:R-:W-:Y:S01]  /*58d0*/  FFMA R21, R107, R7, R4 ;  /* 0x000000076b157223 */ /* 0x000fe20000000004 */
[C---:B-1----:R-:W-:Y:S01]  /*58e0*/  FFMA R226, R8.reuse, R104, R226 ;  /* 0x0000006808e27223 */ /* 0x042fe200000000e2 */
[C---:B------:R-:W-:Y:S01]  /*58f0*/  FFMA R4, R8.reuse, R100, R25 ;  /* 0x0000006408047223 */ /* 0x040fe20000000019 */
[----:B------:R-:W-:Y:S01]  /*5900*/  FFMA R24, R8, R68, R24 ;  /* 0x0000004408187223 */ /* 0x000fe20000000018 */
[C---:B------:R-:W-:Y:S01]  /*5910*/  FFMA R22, R6.reuse, R102, R61 ;  /* 0x0000006606167223 */ /* 0x040fe2000000003d */
[C---:B------:R-:W-:Y:S01]  /*5920*/  FFMA R20, R6.reuse, R70, R73 ;  /* 0x0000004606147223 */ /* 0x040fe20000000049 */
[----:B------:R-:W-:Y:S01]  /*5930*/  FFMA R60, R6, R66, R5 ;  /* 0x00000042063c7223 */ /* 0x000fe20000000005 */
[----:B------:R-:W-:Y:S01]  /*5940*/  FFMA R8, R8, R64, R23 ;  /* 0x0000004008087223 */ /* 0x000fe20000000017 */
[C---:B------:R-:W-:Y:S01]  /*5950*/  FFMA R23, R9.reuse, R105, R226 ;  /* 0x0000006909177223 */ /* 0x040fe200000000e2 */
[C---:B------:R-:W-:Y:S01]  /*5960*/  FFMA R25, R9.reuse, R101, R4 ;  /* 0x0000006509197223 */ /* 0x040fe20000000004 */
[----:B------:R-:W-:Y:S01]  /*5970*/  FFMA R61, R9, R69, R24 ;  /* 0x00000045093d7223 */ /* 0x000fe20000000018 */
[-C--:B------:R-:W-:Y:S01]  /*5980*/  FFMA R22, R103, R7.reuse, R22 ;  /* 0x0000000767167223 */ /* 0x080fe20000000016 */
[-C--:B------:R-:W-:Y:S01]  /*5990*/  FFMA R20, R71, R7.reuse, R20 ;  /* 0x0000000747147223 */ /* 0x080fe20000000014 */
[----:B------:R-:W-:Y:S01]  /*59a0*/  FFMA R60, R67, R7, R60 ;  /* 0x00000007433c7223 */ /* 0x000fe2000000003c */
[----:B------:R-:W-:Y:S01]  /*59b0*/  FFMA R9, R9, R65, R8 ;  /* 0x0000004109097223 */ /* 0x000fe20000000008 */
[-C--:B------:R-:W-:Y:S01]  /*59c0*/  FFMA R56, R107, R63.reuse, R56 ;  /* 0x0000003f6b387223 */ /* 0x080fe20000000038 */
[-C--:B------:R-:W-:Y:S01]  /*59d0*/  FFMA R58, R103, R63.reuse, R58 ;  /* 0x0000003f673a7223 */ /* 0x080fe2000000003a */
[----:B------:R-:W1:Y:S01]  /*59e0*/  LDS.128 R4, [R0.X4+UR5+0x2010] ;  /* 0x0020100500047984 */ /* 0x000e620008004c00 */
[----:B------:R-:W-:Y:S01]  /*59f0*/  FFMA R63, R67, R63, R62 ;  /* 0x0000003f433f7223 */ /* 0x000fe2000000003e */
[C---:B------:R-:W-:Y:S01]  /*5a00*/  FFMA R62, R10.reuse, R106, R23 ;  /* 0x0000006a0a3e7223 */ /* 0x040fe20000000017 */
[C---:B------:R-:W-:Y:S01]  /*5a10*/  FFMA R24, R10.reuse, R102, R25 ;  /* 0x000000660a187223 */ /* 0x040fe20000000019 */
[C---:B------:R-:W-:Y:S01]  /*5a20*/  FFMA R8, R10.reuse, R70, R61 ;  /* 0x000000460a087223 */ /* 0x040fe2000000003d */
[----:B------:R-:W-:-:S03]  /*5a30*/  FFMA R10, R10, R66, R9 ;  /* 0x000000420a0a7223 */ /* 0x000fc60000000009 */
[-C--:B------:R-:W-:Y:S01]  /*5a40*/  FFMA R23, R71, R11.reuse, R8 ;  /* 0x0000000b47177223 */ /* 0x080fe20000000008 */
[-C--:B------:R-:W-:Y:S01]  /*5a50*/  FFMA R61, R67, R11.reuse, R10 ;  /* 0x0000000b433d7223 */ /* 0x080fe2000000000a */
[C---:B--2---:R-:W-:Y:S01]  /*5a60*/  FFMA R10, R12.reuse, R104, R225 ;  /* 0x000000680c0a7223 */ /* 0x044fe200000000e1 */
[C---:B------:R-:W-:Y:S01]  /*5a70*/  FFMA R8, R12.reuse, R68, R223 ;  /* 0x000000440c087223 */ /* 0x040fe200000000df */
[-C--:B------:R-:W-:Y:S01]  /*5a80*/  FFMA R25, R107, R11.reuse, R62 ;  /* 0x0000000b6b197223 */ /* 0x080fe2000000003e */
[----:B------:R-:W-:Y:S01]  /*5a90*/  FFMA R24, R103, R11, R24 ;  /* 0x0000000b67187223 */ /* 0x000fe20000000018 */
[C---:B------:R-:W-:Y:S01]  /*5aa0*/  FFMA R224, R12.reuse, R100, R224 ;  /* 0x000000640ce07223 */ /* 0x040fe200000000e0 */
        /* <DEDUP_REMOVED lines=10> */
[C---:B---3--:R-:W-:Y:S01]  /*5b50*/  FFMA R12, R16.reuse, R100, R221 ;  /* 0x00000064100c7223 */ /* 0x048fe200000000dd */
[-C--:B------:R-:W-:Y:S01]  /*5b60*/  FFMA R72, R107, R15.reuse, R72 ;  /* 0x0000000f6b487223 */ /* 0x080fe20000000048 */
[-C--:B------:R-:W-:Y:S01]  /*5b70*/  FFMA R62, R103, R15.reuse, R62 ;  /* 0x0000000f673e7223 */ /* 0x080fe2000000003e */
[-C--:B------:R-:W-:Y:S01]  /*5b80*/  FFMA R26, R71, R15.reuse, R26 ;  /* 0x0000000f471a7223 */ /* 0x080fe2000000001a */
[----:B------:R-:W-:Y:S01]  /*5b90*/  FFMA R73, R67, R15, R14 ;  /* 0x0000000f43497223 */ /* 0x000fe2000000000e */
[C---:B------:R-:W-:Y:S01]  /*5ba0*/  FFMA R220, R16.reuse, R68, R220 ;  /* 0x0000004410dc7223 */ /* 0x040fe200000000dc */
[C---:B------:R-:W-:Y:S01]  /*5bb0*/  FFMA R75, R17.reuse, R101, R12 ;  /* 0x00000065114b7223 */ /* 0x040fe2000000000c */
[C---:B------:R-:W-:Y:S01]  /*5bc0*/  FFMA R222, R16.reuse, R104, R222 ;  /* 0x0000006810de7223 */ /* 0x040fe200000000de */
[----:B------:R-:W3:Y:S01]  /*5bd0*/  LDS.128 R12, [R0.X4+UR5+0x2210] ;  /* 0x00221005000c7984 */ /* 0x000ee20008004c00 */
        /* <DEDUP_REMOVED lines=20> */
[----:B------:R-:W1:Y:S01]  /*5d20*/  LDS.128 R16, [R0.X4+UR5+0x2310] ;  /* 0x0023100500107984 */ /* 0x000e620008004c00 */
[C---:B------:R-:W-:Y:S01]  /*5d30*/  FFMA R202, R6.reuse, R106, R77 ;  /* 0x0000006a06ca7223 */ /* 0x040fe2000000004d */
[C---:B------:R-:W-:Y:S01]  /*5d40*/  FFMA R4, R6.reuse, R102, R79 ;  /* 0x0000006606047223 */ /* 0x040fe2000000004f */
[C---:B------:R-:W-:Y:S01]  /*5d50*/  FFMA R200, R6.reuse, R70, R81 ;  /* 0x0000004606c87223 */ /* 0x040fe20000000051 */
[----:B------:R-:W-:-:S02]  /*5d60*/  FFMA R6, R6, R66, R5 ;  /* 0x0000004206067223 */ /* 0x000fc40000000005 */
[-C--:B------:R-:W-:Y:S01]  /*5d70*/  FFMA R201, R103, R7.reuse, R4 ;  /* 0x0000000767c97223 */ /* 0x080fe20000000004 */
[C---:B--2---:R-:W-:Y:S01]  /*5d80*/  FFMA R4, R8.reuse, R68, R167 ;  /* 0x0000004408047223 */ /* 0x044fe200000000a7 */
[-C--:B------:R-:W-:Y:S01]  /*5d90*/  FFMA R77, R67, R7.reuse, R6 ;  /* 0x00000007434d7223 */ /* 0x080fe20000000006 */
[C---:B------:R-:W-:Y:S01]  /*5da0*/  FFMA R6, R8.reuse, R104, R169 ;  /* 0x0000006808067223 */ /* 0x040fe200000000a9 */
[C---:B------:R-:W-:Y:S01]  /*5db0*/  FFMA R168, R8.reuse, R100, R168 ;  /* 0x0000006408a87223 */ /* 0x040fe200000000a8 */
[-C--:B------:R-:W-:Y:S01]  /*5dc0*/  FFMA R202, R107, R7.reuse, R202 ;  /* 0x000000076bca7223 */ /* 0x080fe200000000ca */
        /* <DEDUP_REMOVED lines=11> */
[-C--:B------:R-:W-:Y:S01]  /*5e80*/  FFMA R197, R71, R11.reuse, R8 ;  /* 0x0000000b47c57223 */ /* 0x080fe20000000008 */
[C---:B---3--:R-:W-:Y:S01]  /*5e90*/  FFMA R10, R12.reuse, R104, R165 ;  /* 0x000000680c0a7223 */ /* 0x048fe200000000a5 */
[C---:B------:R-:W-:Y:S01]  /*5ea0*/  FFMA R8, R12.reuse, R68, R163 ;  /* 0x000000440c087223 */ /* 0x040fe200000000a3 */
[C---:B------:R-:W-:Y:S01]  /*5eb0*/  FFMA R164, R12.reuse, R100, R164 ;  /* 0x000000640ca47223 */ /* 0x040fe200000000a4 */
[-C--:B------:R-:W-:Y:S01]  /*5ec0*/  FFMA R199, R107, R11.reuse, R80 ;  /* 0x0000000b6bc77223 */ /* 0x080fe20000000050 */
[-C--:B------:R-:W-:Y:S01]  /*5ed0*/  FFMA R198, R103, R11.reuse, R198 ;  /* 0x0000000b67c67223 */ /* 0x080fe200000000c6 */
[----:B------:R-:W-:Y:S01]  /*5ee0*/  FFMA R78, R67, R11, R78 ;  /* 0x0000000b434e7223 */ /* 0x000fe2000000004e */
[----:B------:R-:W-:Y:S01]  /*5ef0*/  FFMA R162, R12, R64, R162 ;  /* 0x000000400ca27223 */ /* 0x000fe200000000a2 */
[C---:B------:R-:W-:Y:S01]  /*5f00*/  FFMA R79, R13.reuse, R105, R10 ;  /* 0x000000690d4f7223 */ /* 0x040fe2000000000a */
[----:B------:R-:W-:-:S02]  /*5f10*/  FFMA R85, R13, R69, R8 ;  /* 0x000000450d557223 */ /* 0x000fc40000000008 */
[----:B------:R-:W3:Y:S01]  /*5f20*/  LDS.128 R8, [R0.X4+UR5+0x3110] ;  /* 0x0031100500087984 */ /* 0x000ee20008004c00 */
[C---:B------:R-:W-:Y:S01]  /*5f30*/  FFMA R81, R13.reuse, R101, R164 ;  /* 0x000000650d517223 */ /* 0x040fe200000000a4 */
[----:B------:R-:W-:Y:S01]  /*5f40*/  FFMA R13, R13, R65, R162 ;  /* 0x000000410d0d7223 */ /* 0x000fe200000000a2 */
[C---:B------:R-:W-:Y:S01]  /*5f50*/  FFMA R196, R14.reuse, R106, R79 ;  /* 0x0000006a0ec47223 */ /* 0x040fe2000000004f */
[C---:B------:R-:W-:Y:S01]  /*5f60*/  FFMA R194, R14.reuse, R70, R85 ;  /* 0x000000460ec27223 */ /* 0x040fe20000000055 */
[C---:B------:R-:W-:Y:S01]  /*5f70*/  FFMA R12, R14.reuse, R102, R81 ;  /* 0x000000660e0c7223 */ /* 0x040fe20000000051 */
[----:B------:R-:W-:-:S03]  /*5f80*/  FFMA R14, R14, R66, R13 ;  /* 0x000000420e0e7223 */ /* 0x000fc6000000000d */
[-C--:B------:R-:W-:Y:S01]  /*5f90*/  FFMA R195, R103, R15.reuse, R12 ;  /* 0x0000000f67c37223 */ /* 0x080fe2000000000c */
[-C--:B------:R-:W-:Y:S01]  /*5fa0*/  FFMA R79, R67, R15.reuse, R14 ;  /* 0x0000000f434f7223 */ /* 0x080fe2000000000e */
[C---:B-1----:R-:W-:Y:S01]  /*5fb0*/  FFMA R14, R16.reuse, R104, R161 ;  /* 0x00000068100e7223 */ /* 0x042fe200000000a1 */
[C---:B------:R-:W-:Y:S01]  /*5fc0*/  FFMA R12, R16.reuse, R68, R159 ;  /* 0x00000044100c7223 */ /* 0x040fe2000000009f */
[C---:B------:R-:W-:Y:S01]  /*5fd0*/  FFMA R160, R16.reuse, R100, R160 ;  /* 0x0000006410a07223 */ /* 0x040fe200000000a0 */
[----:B------:R-:W-:Y:S01]  /*5fe0*/  FFMA R16, R16, R64, R33 ;  /* 0x0000004010107223 */ /* 0x000fe20000000021 */
[-C--:B------:R-:W-:Y:S01]  /*5ff0*/  FFMA R196, R107, R15.reuse, R196 ;  /* 0x0000000f6bc47223 */ /* 0x080fe200000000c4 */
[----:B------:R-:W-:Y:S01]  /*6000*/  FFMA R194, R71, R15, R194 ;  /* 0x0000000f47c27223 */ /* 0x000fe200000000c2 */
[C---:B------:R-:W-:Y:S01]  /*6010*/  FFMA R33, R17.reuse, R105, R14 ;  /* 0x0000006911217223 */ /* 0x040fe2000000000e */
[C---:B------:R-:W-:Y:S01]  /*6020*/  FFMA R85, R17.reuse, R69, R12 ;  /* 0x0000004511557223 */ /* 0x040fe2000000000c */
[C---:B------:R-:W-:Y:S01]  /*6030*/  FFMA R81, R17.reuse, R101, R160 ;  /* 0x0000006511517223 */ /* 0x040fe200000000a0 */
[----:B------:R-:W1:Y:S01]  /*6040*/  LDS.128 R12, [R0.X4+UR5+0x3210] ;  /* 0x00321005000c7984 */ /* 0x000e620008004c00 */
[----:B------:R-:W-:Y:S01]  /*6050*/  FFMA R17, R17, R65, R16 ;  /* 0x0000004111117223 */ /* 0x000fe20000000010 */
[C---:B------:R-:W-:Y:S01]  /*6060*/  FFMA R16, R18.reuse, R70, R85 ;  /* 0x0000004612107223 */ /* 0x040fe20000000055 */
[C---:B------:R-:W-:Y:S01]  /*6070*/  FFMA R80, R18.reuse, R106, R33 ;  /* 0x0000006a12507223 */ /* 0x040fe20000000021 */
[C---:B------:R-:W-:Y:S01]  /*6080*/  FFMA R192, R18.reuse, R102, R81 ;  /* 0x0000006612c07223 */ /* 0x040fe20000000051 */
[----:B------:R-:W-:Y:S01]  /*6090*/  FFMA R18, R18, R66, R17 ;  /* 0x0000004212127223 */ /* 0x000fe20000000011 */
[-C--:B------:R-:W-:Y:S01]  /*60a0*/  FFMA R191, R71, R19.reuse, R16 ;  /* 0x0000001347bf7223 */ /* 0x080fe20000000010 */
[C---:B--2---:R-:W-:Y:S01]  /*60b0*/  FFMA R16, R4.reuse, R100, R157 ;  /* 0x0000006404107223 */ /* 0x044fe2000000009d */
[C---:B------:R-:W-:Y:S01]  /*60c0*/  FFMA R158, R4.reuse, R104, R158 ;  /* 0x00000068049e7223 */ /* 0x040fe2000000009e */
[C---:B------:R-:W-:Y:S01]  /*60d0*/  FFMA R156, R4.reuse, R68, R156 ;  /* 0x00000044049c7223 */ /* 0x040fe2000000009c */
[-C--:B------:R-:W-:Y:S01]  /*60e0*/  FFMA R193, R107, R19.reuse, R80 ;  /* 0x000000136bc17223 */ /* 0x080fe20000000050 */
[-C--:B------:R-:W-:Y:S01]  /*60f0*/  FFMA R192, R103, R19.reuse, R192 ;  /* 0x0000001367c07223 */ /* 0x080fe200000000c0 */
[----:B------:R-:W-:Y:S01]  /*6100*/  FFMA R33, R67, R19, R18 ;  /* 0x0000001343217223 */ /* 0x000fe20000000012 */
[----:B------:R-:W-:Y:S01]  /*6110*/  FFMA R34, R4, R64, R34 ;  /* 0x0000004004227223 */ /* 0x000fe20000000022 */
[----:B------:R-:W-:-:S02]  /*6120*/  FFMA R85, R5, R101, R16 ;  /* 0x0000006505557223 */ /* 0x000fc40000000010 */
[----:B------:R-:W2:Y:S01]  /*6130*/  LDS.128 R16, [R0.X4+UR5+0x3310] ;  /* 0x0033100500107984 */ /* 0x000ea20008004c00 */
[C---:B------:R-:W-:Y:S01]  /*6140*/  FFMA R81, R5.reuse, R105, R158 ;  /* 0x0000006905517223 */ /* 0x040fe2000000009e */
        /* <DEDUP_REMOVED lines=10> */
[----:B------:R-:W-:Y:S01]  /*61f0*/  FFMA R8, R8, R64, R35 ;  /* 0x0000004008087223 */ /* 0x000fe20000000023 */
[-C--:B------:R-:W-:Y:S01]  /*6200*/  FFMA R190, R107, R7.reuse, R190 ;  /* 0x000000076bbe7223 */ /* 0x080fe200000000be */
[-C--:B------:R-:W-:Y:S01]  /*6210*/  FFMA R188, R71, R7.reuse, R188 ;  /* 0x0000000747bc7223 */ /* 0x080fe200000000bc */
        /* <DEDUP_REMOVED lines=9> */
[----:B------:R-:W-:Y:S01]  /*62b0*/  FFMA R10, R10, R66, R9 ;  /* 0x000000420a0a7223 */ /* 0x000fe20000000009 */
[-C--:B------:R-:W-:Y:S01]  /*62c0*/  FFMA R185, R71, R11.reuse, R8 ;  /* 0x0000000b47b97223 */ /* 0x080fe20000000008 */
[C---:B-1----:R-:W-:Y:S01]  /*62d0*/  FFMA R8, R12.reuse, R100, R151 ;  /* 0x000000640c087223 */ /* 0x042fe20000000097 */
[C---:B------:R-:W-:Y:S01]  /*62e0*/  FFMA R152, R12.reuse, R104, R152 ;  /* 0x000000680c987223 */ /* 0x040fe20000000098 */
[C---:B------:R-:W-:Y:S01]  /*62f0*/  FFMA R150, R12.reuse, R68, R150 ;  /* 0x000000440c967223 */ /* 0x040fe20000000096 */
[-C--:B------:R-:W-:Y:S01]  /*6300*/  FFMA R187, R107, R11.reuse, R80 ;  /* 0x0000000b6bbb7223 */ /* 0x080fe20000000050 */
[-C--:B------:R-:W-:Y:S01]  /*6310*/  FFMA R186, R103, R11.reuse, R186 ;  /* 0x0000000b67ba7223 */ /* 0x080fe200000000ba */
[----:B------:R-:W-:Y:S01]  /*6320*/  FFMA R35, R67, R11, R10 ;  /* 0x0000000b43237223 */ /* 0x000fe2000000000a */
[----:B------:R-:W-:Y:S01]  /*6330*/  FFMA R92, R12, R64, R92 ;  /* 0x000000400c5c7223 */ /* 0x000fe2000000005c */
[----:B------:R-:W-:-:S02]  /*6340*/  FFMA R85, R13, R101, R8 ;  /* 0x000000650d557223 */ /* 0x000fc40000000008 */
        /* <DEDUP_REMOVED lines=12> */
[----:B------:R-:W-:Y:S01]  /*6410*/  FFMA R16, R16, R64, R93 ;  /* 0x0000004010107223 */ /* 0x000fe2000000005d */
[-C--:B------:R-:W-:Y:S01]  /*6420*/  FFMA R184, R107, R15.reuse, R184 ;  /* 0x0000000f6bb87223 */ /* 0x080fe200000000b8 */
[-C--:B------:R-:W-:Y:S01]  /*6430*/  FFMA R182, R71, R15.reuse, R182 ;  /* 0x0000000f47b67223 */ /* 0x080fe200000000b6 */
        /* <DEDUP_REMOVED lines=10> */
[-C--:B------:R-:W-:Y:S01]  /*64e0*/  FFMA R179, R71, R19.reuse, R16 ;  /* 0x0000001347b37223 */ /* 0x080fe20000000010 */
[----:B---3--:R-:W-:Y:S01]  /*64f0*/  FFMA R16, R4, R100, R145 ;  /* 0x0000006404107223 */ /* 0x008fe20000000091 */
[-C--:B------:R-:W-:Y:S01]  /*6500*/  FFMA R181, R107, R19.reuse, R82 ;  /* 0x000000136bb57223 */ /* 0x080fe20000000052 */
[-C--:B------:R-:W-:Y:S01]  /*6510*/  FFMA R180, R103, R19.reuse, R180 ;  /* 0x0000001367b47223 */ /* 0x080fe200000000b4 */
[----:B------:R-:W-:Y:S01]  /*6520*/  FFMA R81, R67, R19, R18 ;  /* 0x0000001343517223 */ /* 0x000fe20000000012 */
[----:B------:R-:W-:-:S02]  /*6530*/  FFMA R87, R5, R101, R16 ;  /* 0x0000006505577223 */ /* 0x000fc40000000010 */
[----:B------:R-:W3:Y:S01]  /*6540*/  LDS.128 R16, [R0.X4+UR5+0x4310] ;  /* 0x0043100500107984 */ /* 0x000ee20008004c00 */
        /* <DEDUP_REMOVED lines=8> */
[C---:B------:R-:W-:Y:S01]  /*65d0*/  FFMA R178, R6.reuse, R106, R85 ;  /* 0x0000006a06b27223 */ /* 0x040fe20000000055 */
[C---:B------:R-:W-:Y:S01]  /*65e0*/  FFMA R176, R6.reuse, R70, R89 ;  /* 0x0000004606b07223 */ /* 0x040fe20000000059 */
[----:B------:R-:W-:Y:S01]  /*65f0*/  FFMA R82, R6, R66, R5 ;  /* 0x0000004206527223 */ /* 0x000fe20000000005 */
[C---:B-1----:R-:W-:Y:S01]  /*6600*/  FFMA R6, R8.reuse, R104, R143 ;  /* 0x0000006808067223 */ /* 0x042fe2000000008f */
        /* <DEDUP_REMOVED lines=13> */
[----:B------:R-:W-:Y:S01]  /*66e0*/  FFMA R174, R10, R102, R87 ;  /* 0x000000660aae7223 */ /* 0x000fe20000000057 */
[C---:B--2---:R-:W-:Y:S01]  /*66f0*/  FFMA R138, R12.reuse, R68, R138 ;  /* 0x000000440c8a7223 */ /* 0x044fe2000000008a */
[-C--:B------:R-:W-:Y:S01]  /*6700*/  FFMA R173, R71, R11.reuse, R8 ;  /* 0x0000000b47ad7223 */ /* 0x080fe20000000008 */
[----:B------:R-:W-:Y:S01]  /*6710*/  FFMA R8, R12, R100, R139 ;  /* 0x000000640c087223 */ /* 0x000fe2000000008b */
[----:B------:R-:W-:Y:S01]  /*6720*/  FFMA R128, R10, R66, R9 ;  /* 0x000000420a807223 */ /* 0x000fe20000000009 */
[C---:B------:R-:W-:Y:S01]  /*6730*/  FFMA R140, R12.reuse, R104, R140 ;  /* 0x000000680c8c7223 */ /* 0x040fe2000000008c */
[----:B------:R-:W-:Y:S01]  /*6740*/  FFMA R12, R12, R64, R137 ;  /* 0x000000400c0c7223 */ /* 0x000fe20000000089 */
[-C--:B------:R-:W-:Y:S01]  /*6750*/  FFMA R175, R107, R11.reuse, R84 ;  /* 0x0000000b6baf7223 */ /* 0x080fe20000000054 */
[-C--:B------:R-:W-:Y:S01]  /*6760*/  FFMA R174, R103, R11.reuse, R174 ;  /* 0x0000000b67ae7223 */ /* 0x080fe200000000ae */
[----:B------:R-:W-:Y:S01]  /*6770*/  FFMA R128, R67, R11, R128 ;  /* 0x0000000b43807223 */ /* 0x000fe20000000080 */
[C---:B------:R-:W-:Y:S01]  /*6780*/  FFMA R87, R13.reuse, R101, R8 ;  /* 0x000000650d577223 */ /* 0x040fe20000000008 */
[C---:B------:R-:W-:Y:S01]  /*6790*/  FFMA R89, R13.reuse, R69, R138 ;  /* 0x000000450d597223 */ /* 0x040fe2000000008a */
[----:B------:R-:W2:Y:S01]  /*67a0*/  LDS.128 R8, [R0.X4+UR5+0x5110] ;  /* 0x0051100500087984 */ /* 0x000ea20008004c00 */
[C---:B------:R-:W-:Y:S01]  /*67b0*/  FFMA R85, R13.reuse, R105, R140 ;  /* 0x000000690d557223 */ /* 0x040fe2000000008c */
[----:B------:R-:W-:Y:S01]  /*67c0*/  FFMA R13, R13, R65, R12 ;  /* 0x000000410d0d7223 */ /* 0x000fe2000000000c */
[C---:B------:R-:W-:Y:S01]  /*67d0*/  FFMA R12, R14.reuse, R70, R89 ;  /* 0x000000460e0c7223 */ /* 0x040fe20000000059 */
[C---:B------:R-:W-:Y:S01]  /*67e0*/  FFMA R168, R14.reuse, R102, R87 ;  /* 0x000000660ea87223 */ /* 0x040fe20000000057 */
[----:B------:R-:W-:Y:S01]  /*67f0*/  FFMA R172, R14, R106, R85 ;  /* 0x0000006a0eac7223 */ /* 0x000fe20000000055 */
[C---:B---3--:R-:W-:Y:S01]  /*6800*/  FFMA R136, R16.reuse, R104, R136 ;  /* 0x0000006810887223 */ /* 0x048fe20000000088 */
[-C--:B------:R-:W-:Y:S01]  /*6810*/  FFMA R167, R71, R15.reuse, R12 ;  /* 0x0000000f47a77223 */ /* 0x080fe2000000000c */
[----:B------:R-:W-:Y:S01]  /*6820*/  FFMA R12, R16, R100, R135 ;  /* 0x00000064100c7223 */ /* 0x000fe20000000087 */
[----:B------:R-:W-:Y:S01]  /*6830*/  FFMA R138, R14, R66, R13 ;  /* 0x000000420e8a7223 */ /* 0x000fe2000000000d */
[-C--:B------:R-:W-:Y:S01]  /*6840*/  FFMA R172, R107, R15.reuse, R172 ;  /* 0x0000000f6bac7223 */ /* 0x080fe200000000ac */
[----:B------:R-:W-:Y:S01]  /*6850*/  FFMA R168, R103, R15, R168 ;  /* 0x0000000f67a87223 */ /* 0x000fe200000000a8 */
[----:B------:R-:W-:Y:S01]  /*6860*/  FFMA R87, R17, R101, R12 ;  /* 0x0000006511577223 */ /* 0x000fe2000000000c */
[----:B------:R-:W-:Y:S01]  /*6870*/  FFMA R138, R67, R15, R138 ;  /* 0x0000000f438a7223 */ /* 0x000fe2000000008a */
[C---:B------:R-:W-:Y:S01]  /*6880*/  FFMA R134, R16.reuse, R68, R134 ;  /* 0x0000004410867223 */ /* 0x040fe20000000086 */
[----:B------:R-:W3:Y:S01]  /*6890*/  LDS.128 R12, [R0.X4+UR5+0x5210] ;  /* 0x00521005000c7984 */ /* 0x000ee20008004c00 */
[----:B------:R-:W-:Y:S01]  /*68a0*/  FFMA R16, R16, R64, R133 ;  /* 0x0000004010107223 */ /* 0x000fe20000000085 */
[C---:B------:R-:W-:Y:S01]  /*68b0*/  FFMA R85, R17.reuse, R105, R136 ;  /* 0x0000006911557223 */ /* 0x040fe20000000088 */
[C---:B------:R-:W-:Y:S01]  /*68c0*/  FFMA R89, R17.reuse, R69, R134 ;  /* 0x0000004511597223 */ /* 0x040fe20000000086 */
[----:B------:R-:W-:Y:S01]  /*68d0*/  LDS.128 R92, [R0.X4+UR5+0x2020] ;  /* 0x00202005005c7984 */ /* 0x000fe20008004c00 */
[----:B------:R-:W-:Y:S01]  /*68e0*/  FFMA R17, R17, R65, R16 ;  /* 0x0000004111117223 */ /* 0x000fe20000000010 */
[C---:B------:R-:W-:Y:S01]  /*68f0*/  FFMA R16, R18.reuse, R102, R87 ;  /* 0x0000006612107223 */ /* 0x040fe20000000057 */
[C---:B------:R-:W-:Y:S01]  /*6900*/  FFMA R166, R18.reuse, R106, R85 ;  /* 0x0000006a12a67223 */ /* 0x040fe20000000055 */
[----:B------:R-:W-:-:S02]  /*6910*/  FFMA R164, R18, R70, R89 ;  /* 0x0000004612a47223 */ /* 0x000fc40000000059 */
[-C--:B------:R-:W-:Y:S01]  /*6920*/  FFMA R165, R103, R19.reuse, R16 ;  /* 0x0000001367a57223 */ /* 0x080fe20000000010 */
[----:B-1----:R-:W-:Y:S01]  /*6930*/  FFMA R16, R4, R100, R131 ;  /* 0x0000006404107223 */ /* 0x002fe20000000083 */
[----:B------:R-:W-:Y:S01]  /*6940*/  FFMA R134, R18, R66, R17 ;  /* 0x0000004212867223 */ /* 0x000fe20000000011 */
        /* <DEDUP_REMOVED lines=37> */
[C---:B------:R-:W-:Y:S01]  /*6ba0*/  FFMA R8, R12.reuse, R100, R41 ;  /* 0x000000640c087223 */ /* 0x040fe20000000029 */
[C---:B------:R-:W-:Y:S01]  /*6bb0*/  FFMA R40, R12.reuse, R68, R40 ;  /* 0x000000440c287223 */ /* 0x040fe20000000028 */
[----:B------:R-:W-:Y:S01]  /*6bc0*/  FFMA R42, R12, R64, R42 ;  /* 0x000000400c2a7223 */ /* 0x000fe2000000002a */
[C---:B------:R-:W-:Y:S01]  /*6bd0*/  FFMA R37, R13.reuse, R105, R10 ;  /* 0x000000690d257223 */ /* 0x040fe2000000000a */
[C---:B------:R-:W-:Y:S01]  /*6be0*/  FFMA R39, R13.reuse, R101, R8 ;  /* 0x000000650d277223 */ /* 0x040fe20000000008 */
[----:B------:R-:W-:Y:S04]  /*6bf0*/  LDS.128 R84, [R0.X4+UR5+0x20] ;  /* 0x0000200500547984 */ /* 0x000fe80008004c00 */
[----:B------:R-:W3:Y:S01]  /*6c00*/  LDS.128 R8, [R0.X4+UR5+0x6110] ;  /* 0x0061100500087984 */ /* 0x000ee20008004c00 */
[C---:B------:R-:W-:Y:S01]  /*6c10*/  FFMA R12, R14.reuse, R102, R39 ;  /* 0x000000660e0c7223 */ /* 0x040fe20000000027 */
[C---:B------:R-:W-:Y:S01]  /*6c20*/  FFMA R41, R13.reuse, R69, R40 ;  /* 0x000000450d297223 */ /* 0x040fe20000000028 */
[----:B------:R-:W-:Y:S01]  /*6c30*/  FFMA R13, R13, R65, R42 ;  /* 0x000000410d0d7223 */ /* 0x000fe2000000002a */
[C---:B------:R-:W-:Y:S01]  /*6c40*/  FFMA R144, R14.reuse, R106, R37 ;  /* 0x0000006a0e907223 */ /* 0x040fe20000000025 */
[----:B------:R-:W-:Y:S01]  /*6c50*/  FFMA R143, R103, R15, R12 ;  /* 0x0000000f678f7223 */ /* 0x000fe2000000000c */
[----:B------:R-:W-:Y:S01]  /*6c60*/  FFMA R142, R14, R70, R41 ;  /* 0x000000460e8e7223 */ /* 0x000fe20000000029 */
[C---:B-1----:R-:W-:Y:S01]  /*6c70*/  FFMA R12, R16.reuse, R104, R45 ;  /* 0x00000068100c7223 */ /* 0x042fe2000000002d */
[C---:B------:R-:W-:Y:S01]  /*6c80*/  FFMA R46, R16.reuse, R100, R46 ;  /* 0x00000064102e7223 */ /* 0x040fe2000000002e */
[----:B------:R-:W-:Y:S01]  /*6c90*/  FFMA R44, R16, R68, R44 ;  /* 0x00000044102c7223 */ /* 0x000fe2000000002c */
[----:B------:R-:W-:Y:S01]  /*6ca0*/  FFMA R14, R14, R66, R13 ;  /* 0x000000420e0e7223 */ /* 0x000fe2000000000d */
[----:B------:R-:W-:Y:S01]  /*6cb0*/  FFMA R16, R16, R64, R99 ;  /* 0x0000004010107223 */ /* 0x000fe20000000063 */
[C---:B------:R-:W-:Y:S01]  /*6cc0*/  FFMA R37, R17.reuse, R105, R12 ;  /* 0x0000006911257223 */ /* 0x040fe2000000000c */
[C---:B------:R-:W-:Y:S01]  /*6cd0*/  FFMA R39, R17.reuse, R101, R46 ;  /* 0x0000006511277223 */ /* 0x040fe2000000002e */
[C---:B------:R-:W-:Y:S01]  /*6ce0*/  FFMA R41, R17.reuse, R69, R44 ;  /* 0x0000004511297223 */ /* 0x040fe2000000002c */
[----:B------:R-:W-:Y:S01]  /*6cf0*/  FFMA R17, R17, R65, R16 ;  /* 0x0000004111117223 */ /* 0x000fe20000000010 */
[-C--:B------:R-:W-:Y:S01]  /*6d00*/  FFMA R144, R107, R15.reuse, R144 ;  /* 0x0000000f6b907223 */ /* 0x080fe20000000090 */
[-C--:B------:R-:W-:Y:S01]  /*6d10*/  FFMA R142, R71, R15.reuse, R142 ;  /* 0x0000000f478e7223 */ /* 0x080fe2000000008e */
[----:B------:R-:W-:Y:S01]  /*6d20*/  FFMA R141, R67, R15, R14 ;  /* 0x0000000f438d7223 */ /* 0x000fe2000000000e */
[C---:B------:R-:W-:Y:S01]  /*6d30*/  FFMA R148, R18.reuse, R106, R37 ;  /* 0x0000006a12947223 */ /* 0x040fe20000000025 */
[----:B------:R-:W1:Y:S01]  /*6d40*/  LDS.128 R12, [R0.X4+UR5+0x6210] ;  /* 0x00621005000c7984 */ /* 0x000e620008004c00 */
[C---:B------:R-:W-:Y:S01]  /*6d50*/  FFMA R16, R18.reuse, R102, R39 ;  /* 0x0000006612107223 */ /* 0x040fe20000000027 */
[C---:B------:R-:W-:Y:S01]  /*6d60*/  FFMA R146, R18.reuse, R70, R41 ;  /* 0x0000004612927223 */ /* 0x040fe20000000029 */
[----:B------:R-:W-:-:S02]  /*6d70*/  FFMA R18, R18, R66, R17 ;  /* 0x0000004212127223 */ /* 0x000fc40000000011 */
[-C--:B------:R-:W-:Y:S01]  /*6d80*/  FFMA R147, R103, R19.reuse, R16 ;  /* 0x0000001367937223 */ /* 0x080fe20000000010 */
[C---:B--2---:R-:W-:Y:S01]  /*6d90*/  FFMA R16, R4.reuse, R104, R97 ;  /* 0x0000006804107223 */ /* 0x044fe20000000061 */
[-C--:B------:R-:W-:Y:S01]  /*6da0*/  FFMA R145, R67, R19.reuse, R18 ;  /* 0x0000001343917223 */ /* 0x080fe20000000012 */
        /* <DEDUP_REMOVED lines=10> */
[----:B------:R-:W-:Y:S01]  /*6e50*/  FFMA R5, R5, R65, R98 ;  /* 0x0000004105057223 */ /* 0x000fe20000000062 */
[C---:B------:R-:W-:Y:S01]  /*6e60*/  FFMA R152, R6.reuse, R102, R37 ;  /* 0x0000006606987223 */ /* 0x040fe20000000025 */
[C---:B------:R-:W-:Y:S01]  /*6e70*/  FFMA R150, R6.reuse, R70, R41 ;  /* 0x0000004606967223 */ /* 0x040fe20000000029 */
[-C--:B------:R-:W-:Y:S01]  /*6e80*/  FFMA R151, R107, R7.reuse, R4 ;  /* 0x000000076b977223 */ /* 0x080fe20000000004 */
[----:B------:R-:W-:Y:S01]  /*6e90*/  FFMA R6, R6, R66, R5 ;  /* 0x0000004206067223 */ /* 0x000fe20000000005 */
[C---:B---3--:R-:W-:Y:S01]  /*6ea0*/  FFMA R4, R8.reuse, R104, R113 ;  /* 0x0000006808047223 */ /* 0x048fe20000000071 */
[-C--:B------:R-:W-:Y:S01]  /*6eb0*/  FFMA R152, R103, R7.reuse, R152 ;  /* 0x0000000767987223 */ /* 0x080fe20000000098 */
[-C--:B------:R-:W-:Y:S01]  /*6ec0*/  FFMA R150, R71, R7.reuse, R150 ;  /* 0x0000000747967223 */ /* 0x080fe20000000096 */
[----:B------:R-:W-:Y:S01]  /*6ed0*/  FFMA R149, R67, R7, R6 ;  /* 0x0000000743957223 */ /* 0x000fe20000000006 */
[C---:B------:R-:W-:Y:S01]  /*6ee0*/  FFMA R39, R9.reuse, R105, R4 ;  /* 0x0000006909277223 */ /* 0x040fe20000000004 */
[C---:B------:R-:W-:Y:S01]  /*6ef0*/  FFMA R114, R8.reuse, R64, R114 ;  /* 0x0000004008727223 */ /* 0x040fe20000000072 */
[----:B------:R-:W3:Y:S01]  /*6f00*/  LDS.128 R4, [R0.X4+UR5+0x7010] ;  /* 0x0070100500047984 */ /* 0x000ee20008004c00 */
[C---:B------:R-:W-:Y:S01]  /*6f10*/  FFMA R112, R8.reuse, R100, R112 ;  /* 0x0000006408707223 */ /* 0x040fe20000000070 */
[----:B------:R-:W-:Y:S01]  /*6f20*/  FFMA R8, R8, R68, R115 ;  /* 0x0000004408087223 */ /* 0x000fe20000000073 */
[C---:B------:R-:W-:Y:S01]  /*6f30*/  FFMA R41, R9.reuse, R65, R114 ;  /* 0x0000004109297223 */ /* 0x040fe20000000072 */
[----:B------:R-:W-:Y:S01]  /*6f40*/  LDS.128 R44, [R32+0x120] ;  /* 0x00012000202c7984 */ /* 0x000fe20000000c00 */
[C---:B------:R-:W-:Y:S01]  /*6f50*/  FFMA R37, R9.reuse, R101, R112 ;  /* 0x0000006509257223 */ /* 0x040fe20000000070 */
[----:B------:R-:W-:Y:S01]  /*6f60*/  FFMA R9, R9, R69, R8 ;  /* 0x0000004509097223 */ /* 0x000fe20000000008 */
[----:B------:R-:W-:Y:S01]  /*6f70*/  FFMA R8, R10, R66, R41 ;  /* 0x000000420a087223 */ /* 0x000fe20000000029 */
[----:B------:R-:W-:Y:S01]  /*6f80*/  LDS.128 R96, [R0.X4+UR5+0x2320] ;  /* 0x0023200500607984 */ /* 0x000fe20008004c00 */
[----:B-1----:R-:W-:-:S02]  /*6f90*/  FFMA R110, R12, R64, R110 ;  /* 0x000000400c6e7223 */ /* 0x002fc4000000006e */
[----:B------:R-:W-:Y:S01]  /*6fa0*/  FFMA R153, R67, R11, R8 ;  /* 0x0000000b43997223 */ /* 0x000fe20000000008 */
        /* <DEDUP_REMOVED lines=10> */
[----:B------:R-:W-:Y:S01]  /*7050*/  FFMA R155, R103, R11, R36 ;  /* 0x0000000b679b7223 */ /* 0x000fe20000000024 */
[----:B------:R-:W-:Y:S01]  /*7060*/  FFMA R112, R10, R70, R9 ;  /* 0x000000460a707223 */ /* 0x000fe20000000009 */
        /* <DEDUP_REMOVED lines=8> */
[-C--:B------:R-:W-:Y:S01]  /*70f0*/  FFMA R154, R107, R11.reuse, R154 ;  /* 0x0000000b6b9a7223 */ /* 0x080fe2000000009a */
[----:B------:R-:W-:Y:S01]  /*7100*/  FFMA R112, R71, R11, R112 ;  /* 0x0000000b47707223 */ /* 0x000fe20000000070 */
[-C--:B------:R-:W-:Y:S01]  /*7110*/  FFMA R159, R103, R15.reuse, R36 ;  /* 0x0000000f679f7223 */ /* 0x080fe20000000024 */
[----:B------:R-:W1:Y:S01]  /*7120*/  LDS.128 R8, [R0.X4+UR5+0x7110] ;  /* 0x0071100500087984 */ /* 0x000e620008004c00 */
[-C--:B------:R-:W-:Y:S01]  /*7130*/  FFMA R158, R107, R15.reuse, R158 ;  /* 0x0000000f6b9e7223 */ /* 0x080fe2000000009e */
        /* <DEDUP_REMOVED lines=13> */
[C---:B------:R-:W-:Y:S01]  /*7210*/  FFMA R18, R4.reuse, R104, R121 ;  /* 0x0000006804127223 */ /* 0x040fe20000000079 */
[----:B------:R-:W-:Y:S01]  /*7220*/  FFMA R162, R103, R19, R162 ;  /* 0x0000001367a27223 */ /* 0x000fe200000000a2 */
[----:B------:R-:W-:Y:S01]  /*7230*/  FFMA R16, R4, R64, R123 ;  /* 0x0000004004107223 */ /* 0x000fe2000000007b */
[C---:B------:R-:W-:Y:S01]  /*7240*/  FFMA R19, R5.reuse, R101, R120 ;  /* 0x0000006505137223 */ /* 0x040fe20000000078 */
[C---:B------:R-:W-:Y:S01]  /*7250*/  FFMA R17, R5.reuse, R105, R18 ;  /* 0x0000006905117223 */ /* 0x040fe20000000012 */
[----:B------:R-:W2:Y:S01]  /*7260*/  LDS.128 R12, [R0.X4+UR5+0x7210] ;  /* 0x00721005000c7984 */ /* 0x000ea20008004c00 */
[----:B------:R-:W-:Y:S01]  /*7270*/  FFMA R37, R5, R65, R16 ;  /* 0x0000004105257223 */ /* 0x000fe20000000010 */
[C---:B------:R-:W-:Y:S01]  /*7280*/  FFMA R114, R6.reuse, R102, R19 ;  /* 0x0000006606727223 */ /* 0x040fe20000000013 */
[----:B------:R-:W-:Y:S01]  /*7290*/  FFMA R36, R6, R106, R17 ;  /* 0x0000006a06247223 */ /* 0x000fe20000000011 */
[----:B------:R-:W-:Y:S01]  /*72a0*/  FFMA R122, R4, R68, R122 ;  /* 0x00000044047a7223 */ /* 0x000fe2000000007a */
[----:B------:R-:W3:Y:S01]  /*72b0*/  LDS.128 R16, [R0.X4+UR5+0x7310] ;  /* 0x0073100500107984 */ /* 0x000ee20008004c00 */
[----:B------:R-:W-:-:S02]  /*72c0*/  FFMA R4, R6, R66, R37 ;  /* 0x0000004206047223 */ /* 0x000fc40000000025 */
[----:B------:R-:W-:Y:S01]  /*72d0*/  FFMA R5, R5, R69, R122 ;  /* 0x0000004505057223 */ /* 0x000fe2000000007a */
[----:B------:R-:W4:Y:S01]  /*72e0*/  LDS.128 R40, [R32+0x220] ;  /* 0x0002200020287984 */ /* 0x000f220000000c00 */
[-C--:B------:R-:W-:Y:S02]  /*72f0*/  FFMA R109, R67, R7.reuse, R4 ;  /* 0x00000007436d7223 */ /* 0x080fe40000000004 */
[----:B------:R-:W-:Y:S01]  /*7300*/  FFMA R6, R6, R70, R5 ;  /* 0x0000004606067223 */ /* 0x000fe20000000005 */
[-C--:B------:R-:W-:Y:S01]  /*7310*/  FFMA R115, R107, R7.reuse, R36 ;  /* 0x000000076b737223 */ /* 0x080fe20000000024 */
[-C--:B------:R-:W-:Y:S01]  /*7320*/  FFMA R114, R103, R7.reuse, R114 ;  /* 0x0000000767727223 */ /* 0x080fe20000000072 */
[----:B------:R-:W-:Y:S01]  /*7330*/  LDS.128 R36, [R32+0x320] ;  /* 0x0003200020247984 */ /* 0x000fe20000000c00 */
        /* <DEDUP_REMOVED lines=10> */
[----:B------:R-:W-:-:S02]  /*73e0*/  FFMA R170, R10, R102, R5 ;  /* 0x000000660aaa7223 */ /* 0x000fc40000000005 */
[----:B------:R-:W1:Y:S01]  /*73f0*/  LDS.128 R4, [R32+0x20] ;  /* 0x0000200020047984 */ /* 0x000e620000000c00 */
[C---:B------:R-:W-:Y:S01]  /*7400*/  FFMA R169, R10.reuse, R70, R169 ;  /* 0x000000460aa97223 */ /* 0x040fe200000000a9 */
[----:B------:R-:W-:Y:S01]  /*7410*/  FFMA R171, R10, R106, R171 ;  /* 0x0000006a0aab7223 */ /* 0x000fe200000000ab */
[-C--:B------:R-:W-:Y:S01]  /*7420*/  FFMA R170, R103, R11.reuse, R170 ;  /* 0x0000000b67aa7223 */ /* 0x080fe200000000aa */
[-C--:B------:R-:W-:Y:S01]  /*7430*/  FFMA R108, R67, R11.reuse, R108 ;  /* 0x0000000b436c7223 */ /* 0x080fe2000000006c */
[-C--:B------:R-:W-:Y:S01]  /*7440*/  FFMA R169, R71, R11.reuse, R169 ;  /* 0x0000000b47a97223 */ /* 0x080fe200000000a9 */
[----:B------:R-:W-:Y:S02]  /*7450*/  FFMA R171, R107, R11, R171 ;  /* 0x0000000b6bab7223 */ /* 0x000fe400000000ab */
[----:B------:R-:W1:Y:S01]  /*7460*/  LDS.128 R8, [R0.X4+UR5+0x120] ;  /* 0x0001200500087984 */ /* 0x000e620008004c00 */
[-C--:B--2---:R-:W-:Y:S01]  /*7470*/  FFMA R206, R12, R104.reuse, R206 ;  /* 0x000000680cce7223 */ /* 0x084fe200000000ce */
[----:B---3--:R-:W-:-:S03]  /*7480*/  FFMA R91, R16, R104, R91 ;  /* 0x00000068105b7223 */ /* 0x008fc6000000005b */
[-C--:B------:R-:W-:Y:S01]  /*7490*/  FFMA R209, R13, R105.reuse, R206 ;  /* 0x000000690dd17223 */ /* 0x080fe200000000ce */
[----:B------:R-:W-:-:S03]  /*74a0*/  FFMA R91, R17, R105, R91 ;  /* 0x00000069115b7223 */ /* 0x000fc6000000005b */
[-C--:B------:R-:W-:Y:S01]  /*74b0*/  FFMA R209, R14, R106.reuse, R209 ;  /* 0x0000006a0ed17223 */ /* 0x080fe200000000d1 */
[----:B------:R-:W-:Y:S02]  /*74c0*/  FFMA R106, R18, R106, R91 ;  /* 0x0000006a126a7223 */ /* 0x000fe4000000005b */
[----:B------:R-:W2:Y:S01]  /*74d0*/  LDS.128 R88, [R0.X4+UR5+0x220] ;  /* 0x0002200500587984 */ /* 0x000ea20008004c00 */
[----:B------:R-:W-:Y:S01]  /*74e0*/  FFMA R48, R16, R68, R48 ;  /* 0x0000004410307223 */ /* 0x000fe20000000030 */
[C---:B------:R-:W-:Y:S01]  /*74f0*/  FFMA R205, R12.reuse, R100, R205 ;  /* 0x000000640ccd7223 */ /* 0x040fe200000000cd */
[C---:B------:R-:W-:Y:S01]  /*7500*/  FFMA R204, R12.reuse, R68, R204 ;  /* 0x000000440ccc7223 */ /* 0x040fe200000000cc */
[----:B------:R-:W-:Y:S01]  /*7510*/  FFMA R203, R12, R64, R203 ;  /* 0x000000400ccb7223 */ /* 0x000fe200000000cb */
[C---:B------:R-:W-:Y:S01]  /*7520*/  FFMA R83, R16.reuse, R100, R83 ;  /* 0x0000006410537223 */ /* 0x040fe20000000053 */
[----:B------:R-:W-:Y:S01]  /*7530*/  FFMA R51, R16, R64, R51 ;  /* 0x0000004010337223 */ /* 0x000fe20000000033 */
[----:B------:R-:W-:Y:S01]  /*7540*/  FFMA R48, R17, R69, R48 ;  /* 0x0000004511307223 */ /* 0x000fe20000000030 */
[C---:B------:R-:W-:Y:S01]  /*7550*/  FFMA R208, R13.reuse, R101, R205 ;  /* 0x000000650dd07223 */ /* 0x040fe200000000cd */
[C---:B------:R-:W-:Y:S01]  /*7560*/  FFMA R207, R13.reuse, R69, R204 ;  /* 0x000000450dcf7223 */ /* 0x040fe200000000cc */
[----:B------:R-:W-:Y:S01]  /*7570*/  FFMA R206, R13, R65, R203 ;  /* 0x000000410dce7223 */ /* 0x000fe200000000cb */
[C---:B------:R-:W-:Y:S01]  /*7580*/  FFMA R83, R17.reuse, R101, R83 ;  /* 0x0000006511537223 */ /* 0x040fe20000000053 */
[----:B------:R-:W-:Y:S01]  /*7590*/  FFMA R51, R17, R65, R51 ;  /* 0x0000004111337223 */ /* 0x000fe20000000033 */
[----:B------:R-:W-:Y:S01]  /*75a0*/  FFMA R48, R18, R70, R48 ;  /* 0x0000004612307223 */ /* 0x000fe20000000030 */
[----:B----4-:R-:W-:Y:S01]  /*75b0*/  FFMA R50, R84, R40, R50 ;  /* 0x0000002854327223 */ /* 0x010fe20000000032 */
[C---:B------:R-:W-:Y:S01]  /*75c0*/  FFMA R208, R14.reuse, R102, R208 ;  /* 0x000000660ed07223 */ /* 0x040fe200000000d0 */
[C---:B------:R-:W-:Y:S01]  /*75d0*/  FFMA R207, R14.reuse, R70, R207 ;  /* 0x000000460ecf7223 */ /* 0x040fe200000000cf */
[----:B------:R-:W-:Y:S01]  /*75e0*/  FFMA R206, R14, R66, R206 ;  /* 0x000000420ece7223 */ /* 0x000fe200000000ce */
[----:B------:R-:W-:Y:S01]  /*75f0*/  FFMA R204, R18, R102, R83 ;  /* 0x0000006612cc7223 */ /* 0x000fe20000000053 */
[----:B------:R-:W-:Y:S01]  /*7600*/  FFMA R14, R84, R44, R3 ;  /* 0x0000002c540e7223 */ /* 0x000fe20000000003 */
[----:B------:R-:W-:Y:S01]  /*7610*/  FFMA R18, R18, R66, R51 ;  /* 0x0000004212127223 */ /* 0x000fe20000000033 */
[----:B------:R-:W-:Y:S01]  /*7620*/  FFMA R203, R71, R19, R48 ;  /* 0x0000001347cb7223 */ /* 0x000fe20000000030 */
[----:B-1----:R-:W-:Y:S01]  /*7630*/  FFMA R12, R84, R4, R49 ;  /* 0x00000004540c7223 */ /* 0x002fe20000000031 */
[----:B------:R-:W-:-:S02]  /*7640*/  FFMA R3, R85, R41, R50 ;  /* 0x0000002955037223 */ /* 0x000fc40000000032 */
[----:B------:R-:W1:Y:S01]  /*7650*/  LDS.128 R48, [R0.X4+UR5+0x320] ;  /* 0x0003200500307984 */ /* 0x000e620008004c00 */
[----:B------:R-:W-:Y:S01]  /*7660*/  FFMA R13, R85, R45, R14 ;  /* 0x0000002d550d7223 */ /* 0x000fe2000000000e */
[-C--:B------:R-:W-:Y:S01]  /*7670*/  FFMA R209, R107, R15.reuse, R209 ;  /* 0x0000000f6bd17223 */ /* 0x080fe200000000d1 */
[-C--:B------:R-:W-:Y:S01]  /*7680*/  FFMA R208, R103, R15.reuse, R208 ;  /* 0x0000000f67d07223 */ /* 0x080fe200000000d0 */
[-C--:B------:R-:W-:Y:S01]  /*7690*/  FFMA R207, R71, R15.reuse, R207 ;  /* 0x0000000f47cf7223 */ /* 0x080fe200000000cf */
[----:B------:R-:W-:Y:S01]  /*76a0*/  FFMA R206, R67, R15, R206 ;  /* 0x0000000f43ce7223 */ /* 0x000fe200000000ce */
[----:B------:R-:W-:Y:S01]  /*76b0*/  FFMA R14, R86, R46, R13 ;  /* 0x0000002e560e7223 */ /* 0x000fe2000000000d */
[----:B------:R-:W-:Y:S01]  /*76c0*/  FFMA R15, R85, R5, R12 ;  /* 0x00000005550f7223 */ /* 0x000fe2000000000c */
[C---:B------:R-:W-:Y:S01]  /*76d0*/  FFMA R52, R8.reuse, R36, R52 ;  /* 0x0000002408347223 */ /* 0x040fe20000000034 */
[----:B------:R-:W-:Y:S01]  /*76e0*/  FFMA R54, R8, R40, R54 ;  /* 0x0000002808367223 */ /* 0x000fe20000000036 */
[----:B------:R-:W-:Y:S01]  /*76f0*/  FFMA R13, R47, R87, R14 ;  /* 0x000000572f0d7223 */ /* 0x000fe2000000000e */
[----:B------:R-:W-:Y:S01]  /*7700*/  FFMA R12, R86, R6, R15 ;  /* 0x00000006560c7223 */ /* 0x000fe2000000000f */
[----:B------:R-:W-:Y:S01]  /*7710*/  FFMA R14, R8, R44, R53 ;  /* 0x0000002c080e7223 */ /* 0x000fe20000000035 */
[----:B------:R-:W-:Y:S01]  /*7720*/  FFMA R84, R84, R36, R55 ;  /* 0x0000002454547223 */ /* 0x000fe20000000037 */
[----:B------:R-:W-:Y:S01]  /*7730*/  FFMA R8, R8, R4, R59 ;  /* 0x0000000408087223 */ /* 0x000fe2000000003b */
[C---:B------:R-:W-:Y:S01]  /*7740*/  FFMA R15, R9.reuse, R37, R52 ;  /* 0x00000025090f7223 */ /* 0x040fe20000000034 */
[C---:B------:R-:W-:Y:S01]  /*7750*/  FFMA R17, R9.reuse, R41, R54 ;  /* 0x0000002909117223 */ /* 0x040fe20000000036 */
[----:B------:R-:W-:Y:S01]  /*7760*/  FFMA R16, R86, R42, R3 ;  /* 0x0000002a56107223 */ /* 0x000fe20000000003 */
[----:B------:R-:W3:Y:S01]  /*7770*/  LDS.128 R52, [R0.X4+UR5+0x1020] ;  /* 0x0010200500347984 */ /* 0x000ee20008004c00 */
[C---:B------:R-:W-:Y:S01]  /*7780*/  FFMA R59, R9.reuse, R45, R14 ;  /* 0x0000002d093b7223 */ /* 0x040fe2000000000e */
[----:B------:R-:W-:Y:S01]  /*7790*/  FFMA R9, R9, R5, R8 ;  /* 0x0000000509097223 */ /* 0x000fe20000000008 */
[-C--:B------:R-:W-:Y:S01]  /*77a0*/  FFMA R205, R107, R19.reuse, R106 ;  /* 0x000000136bcd7223 */ /* 0x080fe2000000006a */
[-C--:B------:R-:W-:Y:S01]  /*77b0*/  FFMA R204, R103, R19.reuse, R204 ;  /* 0x0000001367cc7223 */ /* 0x080fe200000000cc */
[----:B------:R-:W-:Y:S01]  /*77c0*/  FFMA R19, R67, R19, R18 ;  /* 0x0000001343137223 */ /* 0x000fe20000000012 */
[----:B------:R-:W-:Y:S01]  /*77d0*/  FFMA R3, R43, R87, R16 ;  /* 0x000000572b037223 */ /* 0x000fe20000000010 */
[C---:B------:R-:W-:Y:S01]  /*77e0*/  FFMA R18, R10.reuse, R38, R15 ;  /* 0x000000260a127223 */ /* 0x040fe2000000000f */
[C---:B------:R-:W-:Y:S01]  /*77f0*/  FFMA R8, R10.reuse, R42, R17 ;  /* 0x0000002a0a087223 */ /* 0x040fe20000000011 */
[C---:B------:R-:W-:Y:S01]  /*7800*/  FFMA R16, R10.reuse, R46, R59 ;  /* 0x0000002e0a107223 */ /* 0x040fe2000000003b */
[----:B------:R-:W-:Y:S01]  /*7810*/  FFMA R14, R10, R6, R9 ;  /* 0x000000060a0e7223 */ /* 0x000fe20000000009 */
[C---:B--2---:R-:W-:Y:S01]  /*7820*/  FFMA R56, R88.reuse, R36, R56 ;  /* 0x0000002458387223 */ /* 0x044fe20000000038 */
[C---:B------:R-:W-:Y:S01]  /*7830*/  FFMA R58, R88.reuse, R40, R58 ;  /* 0x00000028583a7223 */ /* 0x040fe2000000003a */
[-C--:B------:R-:W-:Y:S01]  /*7840*/  FFMA R10, R39, R11.reuse, R18 ;  /* 0x0000000b270a7223 */ /* 0x080fe20000000012 */
[-C--:B------:R-:W-:Y:S01]  /*7850*/  FFMA R8, R43, R11.reuse, R8 ;  /* 0x0000000b2b087223 */ /* 0x080fe20000000008 */
[-C--:B------:R-:W-:Y:S01]  /*7860*/  FFMA R9, R47, R11.reuse, R16 ;  /* 0x0000000b2f097223 */ /* 0x080fe20000000010 */
[----:B------:R-:W-:Y:S01]  /*7870*/  FFMA R11, R7, R11, R14 ;  /* 0x0000000b070b7223 */ /* 0x000fe2000000000e */
[C---:B------:R-:W-:Y:S01]  /*7880*/  FFMA R14, R88.reuse, R44, R57 ;  /* 0x0000002c580e7223 */ /* 0x040fe20000000039 */
[C---:B------:R-:W-:Y:S01]  /*7890*/  FFMA R15, R89.reuse, R37, R56 ;  /* 0x00000025590f7223 */ /* 0x040fe20000000038 */
[C---:B------:R-:W-:Y:S01]  /*78a0*/  FFMA R17, R89.reuse, R41, R58 ;  /* 0x0000002959117223 */ /* 0x040fe2000000003a */
[----:B------:R-:W2:Y:S04]  /*78b0*/  LDS.128 R64, [R0.X4+UR5+0x1220] ;  /* 0x0012200500407984 */ /* 0x000ea80008004c00 */
[----:B------:R-:W4:Y:S01]  /*78c0*/  LDS.128 R56, [R0.X4+UR5+0x1120] ;  /* 0x0011200500387984 */ /* 0x000f220008004c00 */
[----:B------:R-:W-:Y:S01]  /*78d0*/  FFMA R88, R88, R4, R63 ;  /* 0x0000000458587223 */ /* 0x000fe2000000003f */
[----:B------:R-:W-:Y:S01]  /*78e0*/  FFMA R63, R89, R45, R14 ;  /* 0x0000002d593f7223 */ /* 0x000fe2000000000e */
[----:B------:R-:W-:Y:S01]  /*78f0*/  FFMA R16, R90, R38, R15 ;  /* 0x000000265a107223 */ /* 0x000fe2000000000f */
[----:B-1----:R-:W-:Y:S01]  /*7900*/  FFMA R28, R48, R44, R28 ;  /* 0x0000002c301c7223 */ /* 0x002fe2000000001c */
[----:B------:R-:W1:Y:S01]  /*7910*/  LDS.128 R68, [R0.X4+UR5+0x1320] ;  /* 0x0013200500447984 */ /* 0x000e620008004c00 */
[----:B------:R-:W-:Y:S01]  /*7920*/  FFMA R18, R90, R46, R63 ;  /* 0x0000002e5a127223 */ /* 0x000fe2000000003f */
[-C--:B------:R-:W-:Y:S01]  /*7930*/  FFMA R30, R48, R36.reuse, R30 ;  /* 0x00000024301e7223 */ /* 0x080fe2000000001e */
[----:B------:R-:W-:Y:S01]  /*7940*/  FFMA R202, R92, R36, R202 ;  /* 0x000000245cca7223 */ /* 0x000fe200000000ca */
[----:B------:R-:W-:Y:S01]  /*7950*/  LDS.128 R100, [R0.X4+UR5+0x3020] ;  /* 0x0030200500647984 */ /* 0x000fe20008004c00 */
[----:B------:R-:W-:Y:S01]  /*7960*/  FFMA R15, R47, R91, R18 ;  /* 0x0000005b2f0f7223 */ /* 0x000fe20000000012 */
[C---:B------:R-:W-:Y:S01]  /*7970*/  FFMA R18, R48.reuse, R40, R29 ;  /* 0x0000002830127223 */ /* 0x040fe2000000001d */
[----:B------:R-:W-:Y:S01]  /*7980*/  FFMA R48, R48, R4, R31 ;  /* 0x0000000430307223 */ /* 0x000fe2000000001f */
[C---:B------:R-:W-:Y:S01]  /*7990*/  FFMA R31, R49.reuse, R45, R28 ;  /* 0x0000002d311f7223 */ /* 0x040fe2000000001c */
[----:B------:R-:W-:Y:S01]  /*79a0*/  FFMA R14, R90, R42, R17 ;  /* 0x0000002a5a0e7223 */ /* 0x000fe20000000011 */
[----:B------:R-:W-:Y:S01]  /*79b0*/  FFMA R17, R49, R37, R30 ;  /* 0x0000002531117223 */ /* 0x000fe2000000001e */
[----:B---3--:R-:W-:Y:S01]  /*79c0*/  FFMA R22, R52, R40, R22 ;  /* 0x0000002834167223 */ /* 0x008fe20000000016 */
        /* <DEDUP_REMOVED lines=8> */
[----:B------:R-:W-:Y:S01]  /*7a50*/  LDS.128 R104, [R0.X4+UR5+0x3220] ;  /* 0x0032200500687984 */ /* 0x000fe20008004c00 */
[----:B------:R-:W-:Y:S01]  /*7a60*/  FFMA R21, R53, R37, R30 ;  /* 0x0000002535157223 */ /* 0x000fe2000000001e */
[----:B------:R-:W-:-:S03]  /*7a70*/  FFMA R29, R49, R41, R18 ;  /* 0x00000029311d7223 */ /* 0x000fc60000000012 */
[----:B------:R-:W-:Y:S01]  /*7a80*/  FFMA R30, R54, R38, R21 ;  /* 0x00000026361e7223 */ /* 0x000fe20000000015 */
[----:B------:R-:W-:Y:S01]  /*7a90*/  FFMA R18, R50, R42, R29 ;  /* 0x0000002a32127223 */ /* 0x000fe2000000001d */
[----:B------:R-:W-:Y:S01]  /*7aa0*/  FFMA R49, R49, R5, R48 ;  /* 0x0000000531317223 */ /* 0x000fe20000000030 */
[----:B------:R-:W-:Y:S01]  /*7ab0*/  FFMA R29, R53, R41, R22 ;  /* 0x00000029351d7223 */ /* 0x000fe20000000016 */
[----:B------:R-:W-:Y:S01]  /*7ac0*/  FFMA R21, R39, R55, R30 ;  /* 0x0000003727157223 */ /* 0x000fe2000000001e */
[----:B------:R-:W-:Y:S01]  /*7ad0*/  FFMA R31, R53, R45, R20 ;  /* 0x0000002d351f7223 */ /* 0x000fe20000000014 */
[-C--:B--2---:R-:W-:Y:S01]  /*7ae0*/  FFMA R62, R64, R40.reuse, R62 ;  /* 0x00000028403e7223 */ /* 0x084fe2000000003e */
[C---:B----4-:R-:W-:Y:S01]  /*7af0*/  FFMA R30, R56.reuse, R40, R24 ;  /* 0x00000028381e7223 */ /* 0x050fe20000000018 */
[C---:B------:R-:W-:Y:S01]  /*7b00*/  FFMA R48, R56.reuse, R36, R25 ;  /* 0x0000002438307223 */ /* 0x040fe20000000019 */
[----:B------:R-:W-:Y:S01]  /*7b10*/  FFMA R24, R56, R44, R23 ;  /* 0x0000002c38187223 */ /* 0x000fe20000000017 */
[C---:B------:R-:W-:Y:S01]  /*7b20*/  FFMA R20, R54.reuse, R42, R29 ;  /* 0x0000002a36147223 */ /* 0x040fe2000000001d */
[----:B------:R-:W-:Y:S01]  /*7b30*/  FFMA R22, R54, R46, R31 ;  /* 0x0000002e36167223 */ /* 0x000fe2000000001f */
[C---:B------:R-:W-:Y:S01]  /*7b40*/  FFMA R23, R57.reuse, R37, R48 ;  /* 0x0000002539177223 */ /* 0x040fe20000000030 */
[----:B------:R-:W-:Y:S01]  /*7b50*/  FFMA R29, R57, R45, R24 ;  /* 0x0000002d391d7223 */ /* 0x000fe20000000018 */
[----:B------:R-:W-:Y:S01]  /*7b60*/  FFMA R53, R53, R5, R60 ;  /* 0x0000000535357223 */ /* 0x000fe2000000003c */
[----:B------:R-:W-:Y:S01]  /*7b70*/  FFMA R56, R56, R4, R61 ;  /* 0x0000000438387223 */ /* 0x000fe2000000003d */
[----:B------:R-:W-:Y:S01]  /*7b80*/  FFMA R72, R64, R36, R72 ;  /* 0x0000002440487223 */ /* 0x000fe20000000048 */
[-C--:B------:R-:W-:Y:S01]  /*7b90*/  FFMA R31, R65, R41.reuse, R62 ;  /* 0x00000029411f7223 */ /* 0x080fe2000000003e */
[----:B------:R-:W-:Y:S01]  /*7ba0*/  FFMA R25, R57, R41, R30 ;  /* 0x0000002939197223 */ /* 0x000fe2000000001e */
[----:B------:R-:W2:Y:S01]  /*7bb0*/  LDS.128 R60, [R0.X4+UR5+0x2120] ;  /* 0x00212005003c7984 */ /* 0x000ea20008004c00 */
[C---:B------:R-:W-:Y:S01]  /*7bc0*/  FFMA R48, R58.reuse, R38, R23 ;  /* 0x000000263a307223 */ /* 0x040fe20000000017 */
[C---:B------:R-:W-:Y:S01]  /*7bd0*/  FFMA R30, R58.reuse, R46, R29 ;  /* 0x0000002e3a1e7223 */ /* 0x040fe2000000001d */
[----:B------:R-:W-:Y:S01]  /*7be0*/  FFMA R29, R65, R37, R72 ;  /* 0x00000025411d7223 */ /* 0x000fe20000000048 */
[----:B------:R-:W-:Y:S01]  /*7bf0*/  FFMA R24, R58, R42, R25 ;  /* 0x0000002a3a187223 */ /* 0x000fe20000000019 */
[-C--:B------:R-:W-:Y:S01]  /*7c00*/  FFMA R25, R39, R59.reuse, R48 ;  /* 0x0000003b27197223 */ /* 0x080fe20000000030 */
[----:B-1----:R-:W-:Y:S01]  /*7c10*/  FFMA R74, R68, R40, R74 ;  /* 0x00000028444a7223 */ /* 0x002fe2000000004a */
[----:B------:R-:W-:Y:S01]  /*7c20*/  FFMA R48, R66, R38, R29 ;  /* 0x0000002642307223 */ /* 0x000fe2000000001d */
[----:B------:R-:W-:Y:S01]  /*7c30*/  FFMA R23, R47, R59, R30 ;  /* 0x0000003b2f177223 */ /* 0x000fe2000000001e */
[----:B------:R-:W-:Y:S01]  /*7c40*/  FFMA R26, R64, R44, R26 ;  /* 0x0000002c401a7223 */ /* 0x000fe2000000001a */
[----:B------:R-:W-:Y:S01]  /*7c50*/  FFMA R30, R66, R42, R31 ;  /* 0x0000002a421e7223 */ /* 0x000fe2000000001f */
[----:B------:R-:W-:Y:S01]  /*7c60*/  FFMA R29, R39, R67, R48 ;  /* 0x00000043271d7223 */ /* 0x000fe20000000030 */
[----:B------:R-:W-:Y:S01]  /*7c70*/  FFMA R64, R64, R4, R73 ;  /* 0x0000000440407223 */ /* 0x000fe20000000049 */
[----:B------:R-:W-:Y:S01]  /*7c80*/  FFMA R48, R68, R44, R75 ;  /* 0x0000002c44307223 */ /* 0x000fe2000000004b */
[----:B------:R-:W-:-:S02]  /*7c90*/  FFMA R31, R69, R41, R74 ;  /* 0x00000029451f7223 */ /* 0x000fc4000000004a */
[----:B------:R-:W1:Y:S01]  /*7ca0*/  LDS.128 R72, [R0.X4+UR5+0x2220] ;  /* 0x0022200500487984 */ /* 0x000e620008004c00 */
[----:B------:R-:W-:Y:S01]  /*7cb0*/  FFMA R50, R50, R6, R49 ;  /* 0x0000000632327223 */ /* 0x000fe20000000031 */
[-C--:B------:R-:W-:Y:S01]  /*7cc0*/  FFMA R28, R39, R51.reuse, R28 ;  /* 0x00000033271c7223 */ /* 0x080fe2000000001c */
[-C--:B------:R-:W-:Y:S02]  /*7cd0*/  FFMA R18, R43, R51.reuse, R18 ;  /* 0x000000332b127223 */ /* 0x080fe40000000012 */
[----:B------:R-:W-:Y:S01]  /*7ce0*/  FFMA R51, R7, R51, R50 ;  /* 0x0000003307337223 */ /* 0x000fe20000000032 */
[----:B------:R-:W-:-:S04]  /*7cf0*/  FFMA R50, R68, R36, R27 ;  /* 0x0000002444327223 */ /* 0x000fc8000000001b */
[----:B------:R-:W-:Y:S01]  /*7d00*/  FFMA R27, R69, R37, R50 ;  /* 0x00000025451b7223 */ /* 0x000fe20000000032 */
[C---:B------:R-:W-:Y:S01]  /*7d10*/  FFMA R50, R70.reuse, R42, R31 ;  /* 0x0000002a46327223 */ /* 0x040fe2000000001f */
[----:B------:R-:W-:Y:S02]  /*7d20*/  FFMA R49, R65, R45, R26 ;  /* 0x0000002d41317223 */ /* 0x000fe4000000001a */
[----:B------:R-:W-:Y:S01]  /*7d30*/  FFMA R52, R70, R38, R27 ;  /* 0x0000002646347223 */ /* 0x000fe2000000001b */
[----:B------:R-:W-:Y:S01]  /*7d40*/  FFMA R27, R43, R71, R50 ;  /* 0x000000472b1b7223 */ /* 0x000fe20000000032 */
[----:B------:R-:W-:Y:S01]  /*7d50*/  FFMA R50, R92, R40, R201 ;  /* 0x000000285c327223 */ /* 0x000fe200000000c9 */
[----:B------:R-:W-:Y:S01]  /*7d60*/  FFMA R26, R66, R46, R49 ;  /* 0x0000002e421a7223 */ /* 0x000fe20000000031 */
[----:B------:R-:W-:Y:S01]  /*7d70*/  FFMA R54, R54, R6, R53 ;  /* 0x0000000636367223 */ /* 0x000fe20000000035 */
[----:B------:R-:W-:Y:S01]  /*7d80*/  FFMA R49, R69, R45, R48 ;  /* 0x0000002d45317223 */ /* 0x000fe20000000030 */
[----:B------:R-:W-:Y:S01]  /*7d90*/  FFMA R57, R57, R5, R56 ;  /* 0x0000000539397223 */ /* 0x000fe20000000038 */
[----:B------:R-:W-:Y:S01]  /*7da0*/  FFMA R53, R93, R41, R50 ;  /* 0x000000295d357223 */ /* 0x000fe20000000032 */
[-C--:B------:R-:W-:Y:S01]  /*7db0*/  FFMA R20, R43, R55.reuse, R20 ;  /* 0x000000372b147223 */ /* 0x080fe20000000014 */
[-C--:B------:R-:W-:Y:S01]  /*7dc0*/  FFMA R22, R47, R55.reuse, R22 ;  /* 0x000000372f167223 */ /* 0x080fe20000000016 */
[----:B--2---:R-:W-:Y:S01]  /*7dd0*/  FFMA R56, R60, R36, R199 ;  /* 0x000000243c387223 */ /* 0x004fe200000000c7 */
[----:B------:R-:W-:Y:S01]  /*7de0*/  FFMA R55, R7, R55, R54 ;  /* 0x0000003707377223 */ /* 0x000fe20000000036 */
[----:B------:R-:W-:Y:S01]  /*7df0*/  FFMA R48, R70, R46, R49 ;  /* 0x0000002e46307223 */ /* 0x000fe20000000031 */
[----:B------:R-:W-:Y:S01]  /*7e00*/  FFMA R58, R58, R6, R57 ;  /* 0x000000063a3a7223 */ /* 0x000fe20000000039 */
[-C--:B------:R-:W-:Y:S01]  /*7e10*/  FFMA R49, R93, R37.reuse, R202 ;  /* 0x000000255d317223 */ /* 0x080fe200000000ca */
[C---:B------:R-:W-:Y:S01]  /*7e20*/  FFMA R54, R94.reuse, R42, R53 ;  /* 0x0000002a5e367223 */ /* 0x040fe20000000035 */
[----:B------:R-:W-:Y:S01]  /*7e30*/  FFMA R53, R61, R37, R56 ;  /* 0x000000253d357223 */ /* 0x000fe20000000038 */
[----:B------:R-:W-:Y:S01]  /*7e40*/  FFMA R24, R43, R59, R24 ;  /* 0x0000003b2b187223 */ /* 0x000fe20000000018 */
[----:B------:R-:W-:Y:S01]  /*7e50*/  FFMA R31, R39, R71, R52 ;  /* 0x00000047271f7223 */ /* 0x000fe20000000034 */
[----:B------:R-:W-:Y:S01]  /*7e60*/  FFMA R59, R7, R59, R58 ;  /* 0x0000003b073b7223 */ /* 0x000fe2000000003a */
[-C--:B------:R-:W-:Y:S01]  /*7e70*/  FFMA R52, R94, R38.reuse, R49 ;  /* 0x000000265e347223 */ /* 0x080fe20000000031 */
        /* <DEDUP_REMOVED lines=12> */
[----:B------:R-:W-:Y:S01]  /*7f40*/  FFMA R65, R61, R45, R54 ;  /* 0x0000002d3d417223 */ /* 0x000fe20000000036 */
[C---:B-1----:R-:W-:Y:S01]  /*7f50*/  FFMA R196, R72.reuse, R36, R196 ;  /* 0x0000002448c47223 */ /* 0x042fe200000000c4 */
[C---:B------:R-:W-:Y:S01]  /*7f60*/  FFMA R58, R72.reuse, R40, R195 ;  /* 0x00000028483a7223 */ /* 0x040fe200000000c3 */
[----:B------:R-:W-:Y:S01]  /*7f70*/  FFMA R194, R72, R44, R194 ;  /* 0x0000002c48c27223 */ /* 0x000fe200000000c2 */
[-C--:B------:R-:W-:Y:S01]  /*7f80*/  FFMA R69, R69, R5.reuse, R76 ;  /* 0x0000000545457223 */ /* 0x080fe2000000004c */
[-C--:B------:R-:W-:Y:S01]  /*7f90*/  FFMA R92, R92, R4.reuse, R77 ;  /* 0x000000045c5c7223 */ /* 0x080fe2000000004d */
[----:B------:R-:W-:Y:S01]  /*7fa0*/  FFMA R61, R61, R5, R78 ;  /* 0x000000053d3d7223 */ /* 0x000fe2000000004e */
[----:B------:R-:W-:-:S02]  /*7fb0*/  FFMA R72, R72, R4, R79 ;  /* 0x0000000448487223 */ /* 0x000fc4000000004f */
[----:B------:R-:W1:Y:S01]  /*7fc0*/  LDS.128 R76, [R0.X4+UR5+0x3120] ;  /* 0x00312005004c7984 */ /* 0x000e620008004c00 */
[C---:B------:R-:W-:Y:S01]  /*7fd0*/  FFMA R54, R62.reuse, R42, R57 ;  /* 0x0000002a3e367223 */ /* 0x040fe20000000039 */
[C---:B------:R-:W-:Y:S01]  /*7fe0*/  FFMA R56, R62.reuse, R46, R65 ;  /* 0x0000002e3e387223 */ /* 0x040fe20000000041 */
[----:B------:R-:W-:Y:S01]  /*7ff0*/  FFMA R62, R62, R6, R61 ;  /* 0x000000063e3e7223 */ /* 0x000fe2000000003d */
[----:B------:R-:W-:Y:S01]  /*8000*/  FFMA R65, R73, R45, R194 ;  /* 0x0000002d49417223 */ /* 0x000fe200000000c2 */
[-C--:B------:R-:W-:Y:S01]  /*8010*/  FFMA R54, R43, R63.reuse, R54 ;  /* 0x0000003f2b367223 */ /* 0x080fe20000000036 */
[-C--:B------:R-:W-:Y:S01]  /*8020*/  FFMA R56, R47, R63.reuse, R56 ;  /* 0x0000003f2f387223 */ /* 0x080fe20000000038 */
[----:B------:R-:W-:Y:S01]  /*8030*/  FFMA R63, R7, R63, R62 ;  /* 0x0000003f073f7223 */ /* 0x000fe2000000003e */
[C---:B------:R-:W-:Y:S01]  /*8040*/  FFMA R57, R73.reuse, R37, R196 ;  /* 0x0000002549397223 */ /* 0x040fe200000000c4 */
[----:B------:R-:W-:Y:S01]  /*8050*/  FFMA R62, R74, R46, R65 ;  /* 0x0000002e4a3e7223 */ /* 0x000fe20000000041 */
[----:B------:R-:W-:-:S02]  /*8060*/  FFMA R61, R73, R41, R58 ;  /* 0x00000029493d7223 */ /* 0x000fc4000000003a */
[----:B------:R-:W-:Y:S01]  /*8070*/  FFMA R58, R74, R38, R57 ;  /* 0x000000264a3a7223 */ /* 0x000fe20000000039 */
[----:B------:R-:W-:Y:S01]  /*8080*/  FFMA R57, R47, R75, R62 ;  /* 0x0000004b2f397223 */ /* 0x000fe2000000003e */
        /* <DEDUP_REMOVED lines=14> */
[----:B------:R-:W-:Y:S01]  /*8170*/  FFMA R64, R98, R6, R97 ;  /* 0x0000000662407223 */ /* 0x000fe20000000061 */
[----:B------:R-:W-:Y:S01]  /*8180*/  FFMA R73, R73, R5, R72 ;  /* 0x0000000549497223 */ /* 0x000fe20000000048 */
[-C--:B------:R-:W-:Y:S01]  /*8190*/  FFMA R61, R47, R99.reuse, R66 ;  /* 0x000000632f3d7223 */ /* 0x080fe20000000042 */
[-C--:B------:R-:W-:Y:S01]  /*81a0*/  FFMA R33, R39, R99.reuse, R68 ;  /* 0x0000006327217223 */ /* 0x080fe20000000044 */
[-C--:B------:R-:W-:Y:S01]  /*81b0*/  FFMA R62, R43, R99.reuse, R62 ;  /* 0x000000632b3e7223 */ /* 0x080fe2000000003e */
[----:B------:R-:W-:Y:S01]  /*81c0*/  FFMA R64, R7, R99, R64 ;  /* 0x0000006307407223 */ /* 0x000fe20000000040 */
[C---:B------:R-:W-:Y:S01]  /*81d0*/  FFMA R190, R100.reuse, R36, R190 ;  /* 0x0000002464be7223 */ /* 0x040fe200000000be */
[C---:B------:R-:W-:Y:S01]  /*81e0*/  FFMA R66, R100.reuse, R40, R189 ;  /* 0x0000002864427223 */ /* 0x040fe200000000bd */
[C---:B------:R-:W-:Y:S01]  /*81f0*/  FFMA R188, R100.reuse, R44, R188 ;  /* 0x0000002c64bc7223 */ /* 0x040fe200000000bc */
[----:B------:R-:W-:Y:S01]  /*8200*/  FFMA R34, R100, R4, R34 ;  /* 0x0000000464227223 */ /* 0x000fe20000000022 */
[----:B------:R-:W2:Y:S01]  /*8210*/  LDS.128 R96, [R0.X4+UR5+0x3320] ;  /* 0x0033200500607984 */ /* 0x000ea20008004c00 */
[-C--:B------:R-:W-:Y:S01]  /*8220*/  FFMA R70, R70, R6.reuse, R69 ;  /* 0x0000000646467223 */ /* 0x080fe20000000045 */
[----:B------:R-:W-:Y:S01]  /*8230*/  FFMA R74, R74, R6, R73 ;  /* 0x000000064a4a7223 */ /* 0x000fe20000000049 */
[C---:B------:R-:W-:Y:S01]  /*8240*/  FFMA R65, R101.reuse, R37, R190 ;  /* 0x0000002565417223 */ /* 0x040fe200000000be */
        /* <DEDUP_REMOVED lines=13> */
[C---:B-1----:R-:W-:Y:S01]  /*8320*/  FFMA R70, R76.reuse, R44, R185 ;  /* 0x0000002c4c467223 */ /* 0x042fe200000000b9 */
[----:B------:R-:W1:Y:S01]  /*8330*/  LDS.128 R100, [R0.X4+UR5+0x4020] ;  /* 0x0040200500647984 */ /* 0x000e620008004c00 */
[C---:B------:R-:W-:Y:S01]  /*8340*/  FFMA R72, R76.reuse, R36, R187 ;  /* 0x000000244c487223 */ /* 0x040fe200000000bb */
[C---:B------:R-:W-:Y:S01]  /*8350*/  FFMA R186, R76.reuse, R40, R186 ;  /* 0x000000284cba7223 */ /* 0x040fe200000000ba */
[----:B------:R-:W-:Y:S01]  /*8360*/  FFMA R76, R76, R4, R35 ;  /* 0x000000044c4c7223 */ /* 0x000fe20000000023 */
[C---:B------:R-:W-:Y:S01]  /*8370*/  FFMA R73, R77.reuse, R45, R70 ;  /* 0x0000002d4d497223 */ /* 0x040fe20000000046 */
[C---:B------:R-:W-:Y:S01]  /*8380*/  FFMA R35, R77.reuse, R37, R72 ;  /* 0x000000254d237223 */ /* 0x040fe20000000048 */
[----:B------:R-:W-:Y:S01]  /*8390*/  FFMA R69, R77, R41, R186 ;  /* 0x000000294d457223 */ /* 0x000fe200000000ba */
[-C--:B------:R-:W-:Y:S01]  /*83a0*/  FFMA R58, R39, R75.reuse, R58 ;  /* 0x0000004b273a7223 */ /* 0x080fe2000000003a */
[----:B------:R-:W-:Y:S01]  /*83b0*/  FFMA R60, R43, R75, R60 ;  /* 0x0000004b2b3c7223 */ /* 0x000fe2000000003c */
[----:B------:R-:W-:Y:S01]  /*83c0*/  FFMA R77, R77, R5, R76 ;  /* 0x000000054d4d7223 */ /* 0x000fe2000000004c */
[----:B------:R-:W-:Y:S01]  /*83d0*/  FFMA R75, R7, R75, R74 ;  /* 0x0000004b074b7223 */ /* 0x000fe2000000004a */
[C---:B------:R-:W-:Y:S01]  /*83e0*/  FFMA R74, R78.reuse, R46, R73 ;  /* 0x0000002e4e4a7223 */ /* 0x040fe20000000049 */
[C---:B------:R-:W-:Y:S01]  /*83f0*/  FFMA R76, R78.reuse, R42, R69 ;  /* 0x0000002a4e4c7223 */ /* 0x040fe20000000045 */
[C---:B------:R-:W-:Y:S01]  /*8400*/  FFMA R70, R78.reuse, R38, R35 ;  /* 0x000000264e467223 */ /* 0x040fe20000000023 */
[----:B------:R-:W-:Y:S01]  /*8410*/  FFMA R72, R78, R6, R77 ;  /* 0x000000064e487223 */ /* 0x000fe2000000004d */
[----:B------:R-:W-:Y:S01]  /*8420*/  FFMA R85, R85, R37, R84 ;  /* 0x0000002555557223 */ /* 0x000fe20000000054 */
[-C--:B------:R-:W-:Y:S01]  /*8430*/  FFMA R69, R47, R79.reuse, R74 ;  /* 0x0000004f2f457223 */ /* 0x080fe2000000004a */
[C---:B------:R-:W-:Y:S01]  /*8440*/  FFMA R184, R104.reuse, R36, R184 ;  /* 0x0000002468b87223 */ /* 0x040fe200000000b8 */
[C---:B------:R-:W-:Y:S01]  /*8450*/  FFMA R74, R104.reuse, R40, R183 ;  /* 0x00000028684a7223 */ /* 0x040fe200000000b7 */
[C---:B------:R-:W-:Y:S01]  /*8460*/  FFMA R182, R104.reuse, R44, R182 ;  /* 0x0000002c68b67223 */ /* 0x040fe200000000b6 */
[-C--:B------:R-:W-:Y:S01]  /*8470*/  FFMA R70, R39, R79.reuse, R70 ;  /* 0x0000004f27467223 */ /* 0x080fe20000000046 */
[-C--:B------:R-:W-:Y:S01]  /*8480*/  FFMA R35, R43, R79.reuse, R76 ;  /* 0x0000004f2b237223 */ /* 0x080fe2000000004c */
[----:B------:R-:W-:Y:S01]  /*8490*/  FFMA R72, R7, R79, R72 ;  /* 0x0000004f07487223 */ /* 0x000fe20000000048 */
[----:B------:R-:W-:Y:S01]  /*84a0*/  FFMA R80, R104, R4, R80 ;  /* 0x0000000468507223 */ /* 0x000fe20000000050 */
[----:B------:R-:W3:Y:S01]  /*84b0*/  LDS.128 R76, [R0.X4+UR5+0x4120] ;  /* 0x00412005004c7984 */ /* 0x000ee20008004c00 */
[-C--:B------:R-:W-:Y:S01]  /*84c0*/  FFMA R86, R86, R38.reuse, R85 ;  /* 0x0000002656567223 */ /* 0x080fe20000000055 */
        /* <DEDUP_REMOVED lines=10> */
[-C--:B------:R-:W-:Y:S01]  /*8570*/  FFMA R74, R39, R107.reuse, R74 ;  /* 0x0000006b274a7223 */ /* 0x080fe2000000004a */
[-C--:B------:R-:W-:Y:S01]  /*8580*/  FFMA R73, R43, R107.reuse, R80 ;  /* 0x0000006b2b497223 */ /* 0x080fe20000000050 */
[-C--:B------:R-:W-:Y:S01]  /*8590*/  FFMA R84, R47, R107.reuse, R84 ;  /* 0x0000006b2f547223 */ /* 0x080fe20000000054 */
[----:B------:R-:W-:Y:S01]  /*85a0*/  FFMA R85, R7, R107, R106 ;  /* 0x0000006b07557223 */ /* 0x000fe2000000006a */
[C---:B--2---:R-:W-:Y:S01]  /*85b0*/  FFMA R86, R96.reuse, R36, R181 ;  /* 0x0000002460567223 */ /* 0x044fe200000000b5 */
[----:B------:R-:W2:Y:S01]  /*85c0*/  LDS.128 R104, [R0.X4+UR5+0x4220] ;  /* 0x0042200500687984 */ /* 0x000ea20008004c00 */
[----:B------:R-:W-:Y:S01]  /*85d0*/  FFMA R89, R89, R5, R88 ;  /* 0x0000000559597223 */ /* 0x000fe20000000058 */
        /* <DEDUP_REMOVED lines=9> */
[-C--:B------:R-:W-:Y:S01]  /*8670*/  FFMA R16, R39, R91.reuse, R16 ;  /* 0x0000005b27107223 */ /* 0x080fe20000000010 */
[-C--:B------:R-:W-:Y:S01]  /*8680*/  FFMA R14, R43, R91.reuse, R14 ;  /* 0x0000005b2b0e7223 */ /* 0x080fe2000000000e */
[----:B------:R-:W-:Y:S01]  /*8690*/  FFMA R91, R7, R91, R90 ;  /* 0x0000005b075b7223 */ /* 0x000fe2000000005a */
[C---:B------:R-:W-:Y:S01]  /*86a0*/  FFMA R86, R98.reuse, R46, R89 ;  /* 0x0000002e62567223 */ /* 0x040fe20000000059 */
[----:B------:R-:W-:Y:S01]  /*86b0*/  FFMA R93, R93, R5, R92 ;  /* 0x000000055d5d7223 */ /* 0x000fe2000000005c */
[C---:B------:R-:W-:Y:S01]  /*86c0*/  FFMA R88, R98.reuse, R42, R83 ;  /* 0x0000002a62587223 */ /* 0x040fe20000000053 */
[----:B------:R-:W-:Y:S01]  /*86d0*/  FFMA R90, R98, R6, R97 ;  /* 0x00000006625a7223 */ /* 0x000fe20000000061 */
[-C--:B------:R-:W-:Y:S01]  /*86e0*/  FFMA R89, R39, R99.reuse, R80 ;  /* 0x0000006327597223 */ /* 0x080fe20000000050 */
[C---:B-1----:R-:W-:Y:S01]  /*86f0*/  FFMA R178, R100.reuse, R36, R178 ;  /* 0x0000002464b27223 */ /* 0x042fe200000000b2 */
        /* <DEDUP_REMOVED lines=8> */
[C---:B------:R-:W-:Y:S01]  /*8780*/  FFMA R97, R101.reuse, R41, R80 ;  /* 0x0000002965617223 */ /* 0x040fe20000000050 */
[C---:B------:R-:W-:Y:S01]  /*8790*/  FFMA R99, R101.reuse, R45, R176 ;  /* 0x0000002d65637223 */ /* 0x040fe200000000b0 */
[----:B------:R-:W-:-:S02]  /*87a0*/  FFMA R101, R101, R5, R82 ;  /* 0x0000000565657223 */ /* 0x000fc40000000052 */
[----:B------:R-:W1:Y:S01]  /*87b0*/  LDS.128 R80, [R0.X4+UR5+0x4320] ;  /* 0x0043200500507984 */ /* 0x000e620008004c00 */
[----:B------:R-:W-:Y:S01]  /*87c0*/  FFMA R96, R102, R38, R93 ;  /* 0x0000002666607223 */ /* 0x000fe2000000005d */
[----:B---3--:R-:W-:-:S03]  /*87d0*/  FFMA R98, R76, R36, R175 ;  /* 0x000000244c627223 */ /* 0x008fc600000000af */
[C---:B------:R-:W-:Y:S01]  /*87e0*/  FFMA R93, R39.reuse, R103, R96 ;  /* 0x00000067275d7223 */ /* 0x040fe20000000060 */
[----:B------:R-:W-:Y:S01]  /*87f0*/  FFMA R96, R76, R44, R173 ;  /* 0x0000002c4c607223 */ /* 0x000fe200000000ad */
[-C--:B------:R-:W-:Y:S01]  /*8800*/  FFMA R52, R39, R95.reuse, R52 ;  /* 0x0000005f27347223 */ /* 0x080fe20000000034 */
[-C--:B------:R-:W-:Y:S01]  /*8810*/  FFMA R50, R47, R95.reuse, R50 ;  /* 0x0000005f2f327223 */ /* 0x080fe20000000032 */
        /* <DEDUP_REMOVED lines=8> */
[----:B------:R-:W3:Y:S01]  /*88a0*/  LDS.128 R96, [R0.X4+UR5+0x5020] ;  /* 0x0050200500607984 */ /* 0x000ee20008004c00 */
[-C--:B------:R-:W-:Y:S01]  /*88b0*/  FFMA R94, R43, R103.reuse, R94 ;  /* 0x000000672b5e7223 */ /* 0x080fe2000000005e */
[-C--:B------:R-:W-:Y:S01]  /*88c0*/  FFMA R92, R47, R103.reuse, R92 ;  /* 0x000000672f5c7223 */ /* 0x080fe2000000005c */
[----:B------:R-:W-:Y:S01]  /*88d0*/  FFMA R120, R7, R103, R120 ;  /* 0x0000006707787223 */ /* 0x000fe20000000078 */
[----:B------:R-:W-:Y:S01]  /*88e0*/  FFMA R76, R78, R46, R117 ;  /* 0x0000002e4e4c7223 */ /* 0x000fe20000000075 */
[C---:B------:R-:W-:Y:S01]  /*88f0*/  FFMA R103, R77.reuse, R41, R174 ;  /* 0x000000294d677223 */ /* 0x040fe200000000ae */
[----:B------:R-:W-:-:S02]  /*8900*/  FFMA R77, R77, R5, R128 ;  /* 0x000000054d4d7223 */ /* 0x000fc40000000080 */
[----:B------:R-:W-:Y:S01]  /*8910*/  FFMA R121, R47, R79, R76 ;  /* 0x0000004f2f797223 */ /* 0x000fe2000000004c */
[----:B--2---:R-:W-:Y:S01]  /*8920*/  FFMA R76, R104, R44, R167 ;  /* 0x0000002c684c7223 */ /* 0x004fe200000000a7 */
[C---:B------:R-:W-:Y:S01]  /*8930*/  FFMA R100, R78.reuse, R38, R101 ;  /* 0x000000264e647223 */ /* 0x040fe20000000065 */
[C---:B------:R-:W-:Y:S01]  /*8940*/  FFMA R122, R78.reuse, R42, R103 ;  /* 0x0000002a4e7a7223 */ /* 0x040fe20000000067 */
[----:B------:R-:W-:Y:S01]  /*8950*/  FFMA R124, R78, R6, R77 ;  /* 0x000000064e7c7223 */ /* 0x000fe2000000004d */
[----:B------:R-:W-:Y:S01]  /*8960*/  FFMA R117, R105, R45, R76 ;  /* 0x0000002d69757223 */ /* 0x000fe2000000004c */
[-C--:B------:R-:W-:Y:S01]  /*8970*/  FFMA R123, R39, R79.reuse, R100 ;  /* 0x0000004f277b7223 */ /* 0x080fe20000000064 */
[-C--:B------:R-:W-:Y:S01]  /*8980*/  FFMA R122, R43, R79.reuse, R122 ;  /* 0x0000004f2b7a7223 */ /* 0x080fe2000000007a */
[----:B------:R-:W-:Y:S02]  /*8990*/  FFMA R124, R7, R79, R124 ;  /* 0x0000004f077c7223 */ /* 0x000fe4000000007c */
        /* <DEDUP_REMOVED lines=14> */
[-C--:B------:R-:W-:Y:S01]  /*8a80*/  FFMA R125, R39, R107.reuse, R102 ;  /* 0x0000006b277d7223 */ /* 0x080fe20000000066 */
[-C--:B------:R-:W-:Y:S01]  /*8a90*/  FFMA R126, R43, R107.reuse, R126 ;  /* 0x0000006b2b7e7223 */ /* 0x080fe2000000007e */
[----:B------:R-:W-:Y:S01]  /*8aa0*/  FFMA R128, R7, R107, R128 ;  /* 0x0000006b07807223 */ /* 0x000fe20000000080 */
[C---:B------:R-:W-:Y:S01]  /*8ab0*/  FFMA R107, R81.reuse, R41, R100 ;  /* 0x00000029516b7223 */ /* 0x040fe20000000064 */
[----:B------:R-:W-:Y:S01]  /*8ac0*/  FFMA R117, R81, R45, R164 ;  /* 0x0000002d51757223 */ /* 0x000fe200000000a4 */
[----:B------:R-:W1:Y:S01]  /*8ad0*/  LDS.128 R100, [R0.X4+UR5+0x5220] ;  /* 0x0052200500647984 */ /* 0x000e620008004c00 */
[C---:B------:R-:W-:Y:S01]  /*8ae0*/  FFMA R166, R80.reuse, R36, R166 ;  /* 0x0000002450a67223 */ /* 0x040fe200000000a6 */
[----:B------:R-:W-:Y:S01]  /*8af0*/  FFMA R134, R80, R4, R134 ;  /* 0x0000000450867223 */ /* 0x000fe20000000086 */
[----:B------:R-:W-:-:S02]  /*8b00*/  FFMA R80, R82, R46, R117 ;  /* 0x0000002e52507223 */ /* 0x000fc40000000075 */
[C---:B------:R-:W-:Y:S01]  /*8b10*/  FFMA R105, R81.reuse, R37, R166 ;  /* 0x0000002551697223 */ /* 0x040fe200000000a6 */
[----:B------:R-:W-:Y:S01]  /*8b20*/  FFMA R81, R81, R5, R134 ;  /* 0x0000000551517223 */ /* 0x000fe20000000086 */
[----:B------:R-:W-:Y:S01]  /*8b30*/  FFMA R131, R47, R83, R80 ;  /* 0x000000532f837223 */ /* 0x000fe20000000050 */
[C---:B---3--:R-:W-:Y:S01]  /*8b40*/  FFMA R136, R96.reuse, R40, R136 ;  /* 0x0000002860887223 */ /* 0x048fe20000000088 */
[----:B------:R-:W-:Y:S01]  /*8b50*/  FFMA R80, R96, R44, R135 ;  /* 0x0000002c60507223 */ /* 0x000fe20000000087 */
[C---:B------:R-:W-:Y:S01]  /*8b60*/  FFMA R130, R82.reuse, R38, R105 ;  /* 0x0000002652827223 */ /* 0x040fe20000000069 */
[C---:B------:R-:W-:Y:S01]  /*8b70*/  FFMA R104, R82.reuse, R42, R107 ;  /* 0x0000002a52687223 */ /* 0x040fe2000000006b */
[----:B------:R-:W-:Y:S01]  /*8b80*/  FFMA R132, R82, R6, R81 ;  /* 0x0000000652847223 */ /* 0x000fe20000000051 */
        /* <DEDUP_REMOVED lines=8> */
[----:B------:R-:W3:Y:S01]  /*8c10*/  LDS.128 R80, [R0.X4+UR5+0x5320] ;  /* 0x0053200500507984 */ /* 0x000ee20008004c00 */
[----:B------:R-:W-:Y:S01]  /*8c20*/  FFMA R97, R97, R5, R96 ;  /* 0x0000000561617223 */ /* 0x000fe20000000060 */
[C---:B------:R-:W-:Y:S01]  /*8c30*/  FFMA R96, R98.reuse, R42, R107 ;  /* 0x0000002a62607223 */ /* 0x040fe2000000006b */
[C---:B------:R-:W-:Y:S01]  /*8c40*/  FFMA R104, R98.reuse, R38, R105 ;  /* 0x0000002662687223 */ /* 0x040fe20000000069 */
[----:B------:R-:W-:-:S02]  /*8c50*/  FFMA R134, R98, R46, R117 ;  /* 0x0000002e62867223 */ /* 0x000fc40000000075 */
[-C--:B------:R-:W-:Y:S01]  /*8c60*/  FFMA R133, R43, R99.reuse, R96 ;  /* 0x000000632b857223 */ /* 0x080fe20000000060 */
[----:B--2---:R-:W-:Y:S01]  /*8c70*/  FFMA R96, R76, R44, R139 ;  /* 0x0000002c4c607223 */ /* 0x004fe2000000008b */
[----:B------:R-:W-:Y:S01]  /*8c80*/  FFMA R136, R98, R6, R97 ;  /* 0x0000000662887223 */ /* 0x000fe20000000061 */
[-C--:B------:R-:W-:Y:S01]  /*8c90*/  FFMA R135, R39, R99.reuse, R104 ;  /* 0x0000006327877223 */ /* 0x080fe20000000068 */
[----:B------:R-:W-:Y:S01]  /*8ca0*/  FFMA R134, R47, R99, R134 ;  /* 0x000000632f867223 */ /* 0x000fe20000000086 */
[----:B------:R-:W-:Y:S01]  /*8cb0*/  FFMA R117, R77, R45, R96 ;  /* 0x0000002d4d757223 */ /* 0x000fe20000000060 */
[----:B------:R-:W-:Y:S01]  /*8cc0*/  FFMA R136, R7, R99, R136 ;  /* 0x0000006307887223 */ /* 0x000fe20000000088 */
[C---:B------:R-:W-:Y:S01]  /*8cd0*/  FFMA R156, R76.reuse, R36, R156 ;  /* 0x000000244c9c7223 */ /* 0x040fe2000000009c */
[----:B------:R-:W2:Y:S01]  /*8ce0*/  LDS.128 R96, [R0.X4+UR5+0x6020] ;  /* 0x0060200500607984 */ /* 0x000ea20008004c00 */
[C---:B------:R-:W-:Y:S01]  /*8cf0*/  FFMA R140, R76.reuse, R40, R140 ;  /* 0x000000284c8c7223 */ /* 0x040fe2000000008c */
[----:B------:R-:W-:Y:S01]  /*8d00*/  FFMA R76, R76, R4, R137 ;  /* 0x000000044c4c7223 */ /* 0x000fe20000000089 */
[----:B------:R-:W-:-:S02]  /*8d10*/  FFMA R105, R77, R37, R156 ;  /* 0x000000254d697223 */ /* 0x000fc4000000009c */
[C---:B------:R-:W-:Y:S01]  /*8d20*/  FFMA R107, R77.reuse, R41, R140 ;  /* 0x000000294d6b7223 */ /* 0x040fe2000000008c */
[----:B------:R-:W-:Y:S01]  /*8d30*/  FFMA R77, R77, R5, R76 ;  /* 0x000000054d4d7223 */ /* 0x000fe2000000004c */
[C---:B------:R-:W-:Y:S01]  /*8d40*/  FFMA R76, R78.reuse, R46, R117 ;  /* 0x0000002e4e4c7223 */ /* 0x040fe20000000075 */
[C---:B------:R-:W-:Y:S01]  /*8d50*/  FFMA R104, R78.reuse, R38, R105 ;  /* 0x000000264e687223 */ /* 0x040fe20000000069 */
[----:B------:R-:W-:Y:S02]  /*8d60*/  FFMA R138, R78, R42, R107 ;  /* 0x0000002a4e8a7223 */ /* 0x000fe4000000006b */
[-C--:B------:R-:W-:Y:S01]  /*8d70*/  FFMA R139, R47, R79.reuse, R76 ;  /* 0x0000004f2f8b7223 */ /* 0x080fe2000000004c */
[----:B-1----:R-:W-:Y:S01]  /*8d80*/  FFMA R76, R100, R40, R143 ;  /* 0x00000028644c7223 */ /* 0x002fe2000000008f */
[----:B------:R-:W-:Y:S01]  /*8d90*/  FFMA R140, R78, R6, R77 ;  /* 0x000000064e8c7223 */ /* 0x000fe2000000004d */
[C---:B------:R-:W-:Y:S01]  /*8da0*/  FFMA R142, R100.reuse, R44, R142 ;  /* 0x0000002c648e7223 */ /* 0x040fe2000000008e */
[C---:B------:R-:W-:Y:S01]  /*8db0*/  FFMA R144, R100.reuse, R36, R144 ;  /* 0x0000002464907223 */ /* 0x040fe20000000090 */
[-C--:B------:R-:W-:Y:S01]  /*8dc0*/  FFMA R137, R39, R79.reuse, R104 ;  /* 0x0000004f27897223 */ /* 0x080fe20000000068 */
[-C--:B------:R-:W-:Y:S01]  /*8dd0*/  FFMA R138, R43, R79.reuse, R138 ;  /* 0x0000004f2b8a7223 */ /* 0x080fe2000000008a */
[----:B------:R-:W-:Y:S01]  /*8de0*/  FFMA R140, R7, R79, R140 ;  /* 0x0000004f078c7223 */ /* 0x000fe2000000008c */
[----:B------:R-:W-:Y:S01]  /*8df0*/  FFMA R100, R100, R4, R141 ;  /* 0x0000000464647223 */ /* 0x000fe2000000008d */
[C---:B------:R-:W-:Y:S01]  /*8e00*/  FFMA R107, R101.reuse, R41, R76 ;  /* 0x00000029656b7223 */ /* 0x040fe2000000004c */
[C---:B------:R-:W-:Y:S01]  /*8e10*/  FFMA R117, R101.reuse, R45, R142 ;  /* 0x0000002d65757223 */ /* 0x040fe2000000008e */
[----:B------:R-:W1:Y:S01]  /*8e20*/  LDS.128 R76, [R0.X4+UR5+0x6120] ;  /* 0x00612005004c7984 */ /* 0x000e620008004c00 */
[C---:B------:R-:W-:Y:S01]  /*8e30*/  FFMA R105, R101.reuse, R37, R144 ;  /* 0x0000002565697223 */ /* 0x040fe20000000090 */
[----:B------:R-:W-:Y:S01]  /*8e40*/  FFMA R101, R101, R5, R100 ;  /* 0x0000000565657223 */ /* 0x000fe20000000064 */
[----:B------:R-:W-:Y:S01]  /*8e50*/  FFMA R100, R102, R46, R117 ;  /* 0x0000002e66647223 */ /* 0x000fe20000000075 */
[----:B---3--:R-:W-:Y:S01]  /*8e60*/  FFMA R146, R80, R44, R146 ;  /* 0x0000002c50927223 */ /* 0x008fe20000000092 */
[----:B------:R-:W-:-:S02]  /*8e70*/  FFMA R104, R102, R38, R105 ;  /* 0x0000002666687223 */ /* 0x000fc40000000069 */
[----:B------:R-:W-:Y:S01]  /*8e80*/  FFMA R141, R47, R103, R100 ;  /* 0x000000672f8d7223 */ /* 0x000fe20000000064 */
[----:B------:R-:W-:Y:S01]  /*8e90*/  FFMA R100, R80, R40, R147 ;  /* 0x0000002850647223 */ /* 0x000fe20000000093 */
        /* <DEDUP_REMOVED lines=36> */
[-C--:B------:R-:W-:Y:S01]  /*90e0*/  FFMA R149, R43, R99.reuse, R104 ;  /* 0x000000632b957223 */ /* 0x080fe20000000068 */
[-C--:B------:R-:W-:Y:S01]  /*90f0*/  FFMA R150, R47, R99.reuse, R150 ;  /* 0x000000632f967223 */ /* 0x080fe20000000096 */
[----:B------:R-:W-:Y:S01]  /*9100*/  FFMA R152, R7, R99, R152 ;  /* 0x0000006307987223 */ /* 0x000fe20000000098 */
[C---:B------:R-:W-:Y:S01]  /*9110*/  FFMA R154, R76.reuse, R36, R154 ;  /* 0x000000244c9a7223 */ /* 0x040fe2000000009a */
[C---:B------:R-:W-:Y:S01]  /*9120*/  FFMA R105, R77.reuse, R41, R98 ;  /* 0x000000294d697223 */ /* 0x040fe20000000062 */
[C---:B------:R-:W-:Y:S01]  /*9130*/  FFMA R117, R77.reuse, R5, R96 ;  /* 0x000000054d757223 */ /* 0x040fe20000000060 */
[----:B------:R-:W-:Y:S01]  /*9140*/  FFMA R112, R76, R44, R112 ;  /* 0x0000002c4c707223 */ /* 0x000fe20000000070 */
[----:B------:R-:W1:Y:S01]  /*9150*/  LDS.128 R96, [R0.X4+UR5+0x7020] ;  /* 0x0070200500607984 */ /* 0x000e620008004c00 */
[----:B------:R-:W-:-:S02]  /*9160*/  FFMA R107, R77, R37, R154 ;  /* 0x000000254d6b7223 */ /* 0x000fc4000000009a */
[----:B------:R-:W-:Y:S01]  /*9170*/  FFMA R77, R77, R45, R112 ;  /* 0x0000002d4d4d7223 */ /* 0x000fe20000000070 */
[C---:B------:R-:W-:Y:S01]  /*9180*/  FFMA R154, R78.reuse, R42, R105 ;  /* 0x0000002a4e9a7223 */ /* 0x040fe20000000069 */
[C---:B------:R-:W-:Y:S01]  /*9190*/  FFMA R104, R78.reuse, R38, R107 ;  /* 0x000000264e687223 */ /* 0x040fe2000000006b */
[C---:B------:R-:W-:Y:S01]  /*91a0*/  FFMA R76, R78.reuse, R6, R117 ;  /* 0x000000064e4c7223 */ /* 0x040fe20000000075 */
[----:B------:R-:W-:Y:S01]  /*91b0*/  FFMA R156, R78, R46, R77 ;  /* 0x0000002e4e9c7223 */ /* 0x000fe2000000004d */
[C---:B---3--:R-:W-:Y:S01]  /*91c0*/  FFMA R158, R100.reuse, R36, R158 ;  /* 0x00000024649e7223 */ /* 0x048fe2000000009e */
[----:B------:R-:W3:Y:S01]  /*91d0*/  LDS.128 R116, [R0.X4+UR5+0x7120] ;  /* 0x0071200500747984 */ /* 0x000ee20008004c00 */
[-C--:B------:R-:W-:Y:S01]  /*91e0*/  FFMA R154, R43, R79.reuse, R154 ;  /* 0x0000004f2b9a7223 */ /* 0x080fe2000000009a */
[-C--:B------:R-:W-:Y:S01]  /*91f0*/  FFMA R155, R39, R79.reuse, R104 ;  /* 0x0000004f279b7223 */ /* 0x080fe20000000068 */
[-C--:B------:R-:W-:Y:S01]  /*9200*/  FFMA R153, R7, R79.reuse, R76 ;  /* 0x0000004f07997223 */ /* 0x080fe2000000004c */
[----:B------:R-:W-:Y:S01]  /*9210*/  FFMA R156, R47, R79, R156 ;  /* 0x0000004f2f9c7223 */ /* 0x000fe2000000009c */
[C---:B------:R-:W-:Y:S01]  /*9220*/  FFMA R78, R100.reuse, R40, R159 ;  /* 0x00000028644e7223 */ /* 0x040fe2000000009f */
[----:B------:R-:W-:Y:S01]  /*9230*/  FFMA R76, R100, R4, R157 ;  /* 0x00000004644c7223 */ /* 0x000fe2000000009d */
[----:B------:R-:W-:-:S02]  /*9240*/  FFMA R79, R101, R37, R158 ;  /* 0x00000025654f7223 */ /* 0x000fc4000000009e */
[C---:B------:R-:W-:Y:S01]  /*9250*/  FFMA R77, R101.reuse, R41, R78 ;  /* 0x00000029654d7223 */ /* 0x040fe2000000004e */
[----:B------:R-:W-:Y:S01]  /*9260*/  FFMA R105, R101, R5, R76 ;  /* 0x0000000565697223 */ /* 0x000fe2000000004c */
[----:B------:R-:W-:Y:S01]  /*9270*/  FFMA R78, R102, R38, R79 ;  /* 0x00000026664e7223 */ /* 0x000fe2000000004f */
[----:B------:R-:W-:Y:S01]  /*9280*/  FFMA R100, R100, R44, R111 ;  /* 0x0000002c64647223 */ /* 0x000fe2000000006f */
[----:B--2---:R-:W-:Y:S01]  /*9290*/  FFMA R162, R80, R40, R162 ;  /* 0x0000002850a27223 */ /* 0x004fe200000000a2 */
        /* <DEDUP_REMOVED lines=11> */
[C---:B------:R-:W-:Y:S01]  /*9350*/  FFMA R164, R82.reuse, R42, R79 ;  /* 0x0000002a52a47223 */ /* 0x040fe2000000004f */
[----:B------:R-:W-:Y:S01]  /*9360*/  FFMA R100, R82, R38, R77 ;  /* 0x0000002652647223 */ /* 0x000fe2000000004d */
[----:B------:R-:W-:Y:S01]  /*9370*/  FFMA R110, R80, R4, R110 ;  /* 0x00000004506e7223 */ /* 0x000fe2000000006e */
[----:B------:R-:W2:Y:S01]  /*9380*/  LDS.128 R76, [R0.X4+UR5+0x7220] ;  /* 0x00722005004c7984 */ /* 0x000ea20008004c00 */
[----:B------:R-:W-:-:S02]  /*9390*/  FFMA R80, R82, R46, R101 ;  /* 0x0000002e52507223 */ /* 0x000fc40000000065 */
[----:B------:R-:W-:Y:S01]  /*93a0*/  FFMA R81, R81, R5, R110 ;  /* 0x0000000551517223 */ /* 0x000fe2000000006e */
[C---:B-1----:R-:W-:Y:S01]  /*93b0*/  FFMA R114, R96.reuse, R40, R114 ;  /* 0x0000002860727223 */ /* 0x042fe20000000072 */
[----:B------:R-:W-:Y:S01]  /*93c0*/  FFMA R161, R47, R83, R80 ;  /* 0x000000532fa17223 */ /* 0x000fe20000000050 */
[----:B------:R-:W-:Y:S01]  /*93d0*/  FFMA R80, R96, R44, R113 ;  /* 0x0000002c60507223 */ /* 0x000fe20000000071 */
        /* <DEDUP_REMOVED lines=9> */
[----:B------:R-:W-:Y:S01]  /*9470*/  FFMA R97, R97, R5, R96 ;  /* 0x0000000561617223 */ /* 0x000fe20000000060 */
[----:B------:R-:W-:Y:S01]  /*9480*/  FFMA R80, R98, R46, R101 ;  /* 0x0000002e62507223 */ /* 0x000fe20000000065 */
[----:B------:R-:W1:Y:S01]  /*9490*/  LDS.128 R112, [R0.X4+UR5+0x7320] ;  /* 0x0073200500707984 */ /* 0x000e620008004c00 */
[----:B---3--:R-:W-:Y:S01]  /*94a0*/  FFMA R108, R116, R4, R108 ;  /* 0x00000004746c7223 */ /* 0x008fe2000000006c */
[C---:B------:R-:W-:Y:S01]  /*94b0*/  FFMA R168, R98.reuse, R42, R83 ;  /* 0x0000002a62a87223 */ /* 0x040fe20000000053 */
[C---:B------:R-:W-:Y:S01]  /*94c0*/  FFMA R82, R98.reuse, R38, R81 ;  /* 0x0000002662527223 */ /* 0x040fe20000000051 */
[----:B------:R-:W-:Y:S01]  /*94d0*/  FFMA R166, R98, R6, R97 ;  /* 0x0000000662a67223 */ /* 0x000fe20000000061 */
[-C--:B------:R-:W-:Y:S01]  /*94e0*/  FFMA R165, R47, R99.reuse, R80 ;  /* 0x000000632fa57223 */ /* 0x080fe20000000050 */
[C---:B------:R-:W-:Y:S01]  /*94f0*/  FFMA R80, R116.reuse, R44, R169 ;  /* 0x0000002c74507223 */ /* 0x040fe200000000a9 */
[C---:B------:R-:W-:Y:S01]  /*9500*/  FFMA R170, R116.reuse, R40, R170 ;  /* 0x0000002874aa7223 */ /* 0x040fe200000000aa */
[----:B------:R-:W-:Y:S01]  /*9510*/  FFMA R116, R116, R36, R171 ;  /* 0x0000002474747223 */ /* 0x000fe200000000ab */
[-C--:B------:R-:W-:Y:S01]  /*9520*/  FFMA R168, R43, R99.reuse, R168 ;  /* 0x000000632ba87223 */ /* 0x080fe200000000a8 */
[-C--:B------:R-:W-:Y:S01]  /*9530*/  FFMA R167, R39, R99.reuse, R82 ;  /* 0x0000006327a77223 */ /* 0x080fe20000000052 */
[----:B------:R-:W-:Y:S01]  /*9540*/  FFMA R166, R7, R99, R166 ;  /* 0x0000006307a67223 */ /* 0x000fe200000000a6 */
[----:B------:R-:W-:Y:S01]  /*9550*/  FFMA R171, R117, R5, R108 ;  /* 0x0000000575ab7223 */ /* 0x000fe2000000006c */
[----:B------:R-:W-:Y:S01]  /*9560*/  LDS.128 R96, [R32+0x30] ;  /* 0x0000300020607984 */ /* 0x000fe20000000c00 */
[-C--:B------:R-:W-:Y:S01]  /*9570*/  FFMA R158, R43, R103.reuse, R158 ;  /* 0x000000672b9e7223 */ /* 0x080fe2000000009e */
[----:B------:R-:W-:Y:S01]  /*9580*/  FFMA R160, R47, R103, R160 ;  /* 0x000000672fa07223 */ /* 0x000fe200000000a0 */
[C---:B------:R-:W-:Y:S01]  /*9590*/  FFMA R169, R117.reuse, R45, R80 ;  /* 0x0000002d75a97223 */ /* 0x040fe20000000050 */
[----:B------:R-:W3:Y:S01]  /*95a0*/  LDS.128 R108, [R0.X4+UR5+0x30] ;  /* 0x00003005006c7984 */ /* 0x000ee20008004c00 */
[C---:B------:R-:W-:Y:S01]  /*95b0*/  FFMA R173, R117.reuse, R41, R170 ;  /* 0x0000002975ad7223 */ /* 0x040fe200000000aa */
[----:B------:R-:W-:-:S02]  /*95c0*/  FFMA R117, R117, R37, R116 ;  /* 0x0000002575757223 */ /* 0x000fc40000000074 */
[----:B------:R-:W4:Y:S04]  /*95d0*/  LDS.128 R80, [R32+0x130] ;  /* 0x0001300020507984 */ /* 0x000f280000000c00 */
[----:B------:R-:W4:Y:S01]  /*95e0*/  LDS.128 R100, [R32+0x230] ;  /* 0x0002300020647984 */ /* 0x000f220000000c00 */
        /* <DEDUP_REMOVED lines=8> */
[----:B------:R-:W-:Y:S01]  /*9670*/  LDS.128 R104, [R32+0x330] ;  /* 0x0003300020687984 */ /* 0x000fe20000000c00 */
[C---:B--2---:R-:W-:Y:S01]  /*9680*/  FFMA R209, R76.reuse, R36, R209 ;  /* 0x000000244cd17223 */ /* 0x044fe200000000d1 */
[----:B------:R-:W-:-:S02]  /*9690*/  FFMA R208, R76, R40, R208 ;  /* 0x000000284cd07223 */ /* 0x000fc400000000d0 */
        /* <DEDUP_REMOVED lines=14> */
[----:B------:R-:W-:-:S02]  /*9780*/  FFMA R234, R7, R79, R234 ;  /* 0x0000004f07ea7223 */ /* 0x000fc400000000ea */
[----:B------:R-:W2:Y:S01]  /*9790*/  LDS.128 R76, [R0.X4+UR5+0x230] ;  /* 0x00023005004c7984 */ /* 0x000ea20008004c00 */
[----:B-1----:R-:W-:-:S04]  /*97a0*/  FFMA R19, R112, R4, R19 ;  /* 0x0000000470137223 */ /* 0x002fc80000000013 */
[----:B------:R-:W-:Y:S01]  /*97b0*/  FFMA R19, R113, R5, R19 ;  /* 0x0000000571137223 */ /* 0x000fe20000000013 */
[----:B---3--:R-:W-:-:S03]  /*97c0*/  FFMA R12, R108, R96, R12 ;  /* 0x000000606c0c7223 */ /* 0x008fc6000000000c */
[----:B------:R-:W-:Y:S01]  /*97d0*/  FFMA R19, R114, R6, R19 ;  /* 0x0000000672137223 */ /* 0x000fe20000000013 */
[C---:B----4-:R-:W-:Y:S01]  /*97e0*/  FFMA R4, R108.reuse, R80, R13 ;  /* 0x000000506c047223 */ /* 0x050fe2000000000d */
[----:B------:R-:W-:Y:S02]  /*97f0*/  FFMA R6, R108, R100, R3 ;  /* 0x000000646c067223 */ /* 0x000fe40000000003 */
[----:B------:R-:W-:Y:S01]  /*9800*/  FFMA R230, R7, R115, R19 ;  /* 0x0000007307e67223 */ /* 0x000fe20000000013 */
[C---:B------:R-:W-:Y:S01]  /*9810*/  FFMA R19, R109.reuse, R97, R12 ;  /* 0x000000616d137223 */ /* 0x040fe2000000000c */
[C---:B------:R-:W-:Y:S01]  /*9820*/  FFMA R13, R109.reuse, R81, R4 ;  /* 0x000000516d0d7223 */ /* 0x040fe20000000004 */
[----:B------:R-:W-:Y:S02]  /*9830*/  FFMA R3, R109, R101, R6 ;  /* 0x000000656d037223 */ /* 0x000fe40000000006 */
[----:B------:R-:W1:Y:S01]  /*9840*/  LDS.128 R4, [R0.X4+UR5+0x330] ;  /* 0x0003300500047984 */ /* 0x000e620008004c00 */
[----:B------:R-:W-:-:S04]  /*9850*/  FFMA R12, R110, R98, R19 ;  /* 0x000000626e0c7223 */ /* 0x000fc80000000013 */
[----:B------:R-:W-:Y:S01]  /*9860*/  FFMA R227, R99, R111, R12 ;  /* 0x0000006f63e37223 */ /* 0x000fe2000000000c */
[C---:B--2---:R-:W-:Y:S01]  /*9870*/  FFMA R12, R116.reuse, R104, R10 ;  /* 0x00000068740c7223 */ /* 0x044fe2000000000a */
[C---:B------:R-:W-:Y:S01]  /*9880*/  FFMA R10, R116.reuse, R100, R8 ;  /* 0x00000064740a7223 */ /* 0x040fe20000000008 */
[----:B------:R-:W-:Y:S01]  /*9890*/  FFMA R8, R116, R80, R9 ;  /* 0x0000005074087223 */ /* 0x000fe20000000009 */
[----:B------:R-:W-:Y:S01]  /*98a0*/  FFMA R228, R110, R82, R13 ;  /* 0x000000526ee47223 */ /* 0x000fe2000000000d */
[----:B------:R-:W-:Y:S01]  /*98b0*/  FFMA R205, R112, R36, R205 ;  /* 0x0000002470cd7223 */ /* 0x000fe200000000cd */
[C---:B------:R-:W-:Y:S01]  /*98c0*/  FFMA R13, R117.reuse, R101, R10 ;  /* 0x00000065750d7223 */ /* 0x040fe2000000000a */
[----:B------:R-:W-:Y:S01]  /*98d0*/  FFMA R116, R116, R96, R11 ;  /* 0x0000006074747223 */ /* 0x000fe2000000000b */
[C---:B------:R-:W-:Y:S01]  /*98e0*/  FFMA R19, R117.reuse, R81, R8 ;  /* 0x0000005175137223 */ /* 0x040fe20000000008 */
[-C--:B------:R-:W-:Y:S01]  /*98f0*/  FFMA R36, R110, R102.reuse, R3 ;  /* 0x000000666e247223 */ /* 0x080fe20000000003 */
[----:B------:R-:W2:Y:S01]  /*9900*/  LDS.128 R8, [R0.X4+UR5+0x1030] ;  /* 0x0010300500087984 */ /* 0x000ea20008004c00 */
[----:B------:R-:W-:Y:S01]  /*9910*/  FFMA R3, R117, R105, R12 ;  /* 0x0000006975037223 */ /* 0x000fe2000000000c */
[----:B------:R-:W-:-:S04]  /*9920*/  FFMA R12, R118, R102, R13 ;  /* 0x00000066760c7223 */ /* 0x000fc8000000000d */
[----:B------:R-:W-:Y:S01]  /*9930*/  FFMA R225, R103, R119, R12 ;  /* 0x0000007767e17223 */ /* 0x000fe2000000000c */
[C---:B------:R-:W-:Y:S01]  /*9940*/  FFMA R14, R76.reuse, R100, R14 ;  /* 0x000000644c0e7223 */ /* 0x040fe2000000000e */
[----:B------:R-:W-:Y:S01]  /*9950*/  FFMA R12, R76, R80, R15 ;  /* 0x000000504c0c7223 */ /* 0x000fe2000000000f */
[----:B------:R-:W-:Y:S01]  /*9960*/  FFMA R205, R113, R37, R205 ;  /* 0x0000002571cd7223 */ /* 0x000fe200000000cd */
[----:B------:R-:W-:Y:S01]  /*9970*/  FFMA R224, R118, R82, R19 ;  /* 0x0000005276e07223 */ /* 0x000fe20000000013 */
[C---:B------:R-:W-:Y:S01]  /*9980*/  FFMA R19, R77.reuse, R101, R14 ;  /* 0x000000654d137223 */ /* 0x040fe2000000000e */
[----:B------:R-:W-:Y:S02]  /*9990*/  FFMA R37, R77, R81, R12 ;  /* 0x000000514d257223 */ /* 0x000fe4000000000c */
[----:B------:R-:W3:Y:S01]  /*99a0*/  LDS.128 R12, [R0.X4+UR5+0x1130] ;  /* 0x00113005000c7984 */ /* 0x000ee20008004c00 */
[----:B------:R-:W-:Y:S01]  /*99b0*/  FFMA R16, R76, R104, R16 ;  /* 0x000000684c107223 */ /* 0x000fe20000000010 */
[----:B------:R-:W-:-:S03]  /*99c0*/  FFMA R226, R118, R106, R3 ;  /* 0x0000006a76e27223 */ /* 0x000fc60000000003 */
[----:B------:R-:W-:Y:S01]  /*99d0*/  FFMA R3, R77, R105, R16 ;  /* 0x000000694d037223 */ /* 0x000fe20000000010 */
[----:B------:R-:W-:Y:S01]  /*99e0*/  FFMA R16, R78, R82, R37 ;  /* 0x000000524e107223 */ /* 0x000fe20000000025 */
[----:B------:R-:W-:-:S03]  /*99f0*/  FFMA R38, R114, R38, R205 ;  /* 0x0000002672267223 */ /* 0x000fc600000000cd */
[----:B------:R-:W-:Y:S01]  /*9a00*/  FFMA R221, R83, R79, R16 ;  /* 0x0000004f53dd7223 */ /* 0x000fe20000000010 */
[C---:B-1----:R-:W-:Y:S01]  /*9a10*/  FFMA R18, R4.reuse, R100, R18 ;  /* 0x0000006404127223 */ /* 0x042fe20000000012 */
[C---:B------:R-:W-:Y:S01]  /*9a20*/  FFMA R16, R4.reuse, R80, R17 ;  /* 0x0000005004107223 */ /* 0x040fe20000000011 */
[C---:B------:R-:W-:Y:S01]  /*9a30*/  FFMA R28, R4.reuse, R104, R28 ;  /* 0x00000068041c7223 */ /* 0x040fe2000000001c */
[----:B------:R-:W-:Y:S01]  /*9a40*/  FFMA R4, R4, R96, R51 ;  /* 0x0000006004047223 */ /* 0x000fe20000000033 */
[----:B------:R-:W-:Y:S01]  /*9a50*/  FFMA R231, R39, R115, R38 ;  /* 0x0000007327e77223 */ /* 0x000fe20000000026 */
[----:B------:R-:W-:Y:S01]  /*9a60*/  FFMA R229, R103, R111, R36 ;  /* 0x0000006f67e57223 */ /* 0x000fe20000000024 */
[C---:B------:R-:W-:Y:S01]  /*9a70*/  FFMA R37, R5.reuse, R101, R18 ;  /* 0x0000006505257223 */ /* 0x040fe20000000012 */
[C---:B------:R-:W-:Y:S01]  /*9a80*/  FFMA R36, R78.reuse, R106, R3 ;  /* 0x0000006a4e247223 */ /* 0x040fe20000000003 */
[-C--:B------:R-:W-:Y:S01]  /*9a90*/  FFMA R222, R78, R102.reuse, R19 ;  /* 0x000000664ede7223 */ /* 0x080fe20000000013 */
[C---:B------:R-:W-:Y:S01]  /*9aa0*/  FFMA R39, R5.reuse, R81, R16 ;  /* 0x0000005105277223 */ /* 0x040fe20000000010 */
[C---:B------:R-:W-:Y:S01]  /*9ab0*/  FFMA R3, R5.reuse, R105, R28 ;  /* 0x0000006905037223 */ /* 0x040fe2000000001c */
[----:B------:R-:W1:Y:S01]  /*9ac0*/  LDS.128 R16, [R0.X4+UR5+0x1230] ;  /* 0x0012300500107984 */ /* 0x000e620008004c00 */
[----:B------:R-:W-:Y:S01]  /*9ad0*/  FFMA R5, R5, R97, R4 ;  /* 0x0000006105057223 */ /* 0x000fe20000000004 */
[----:B------:R-:W-:Y:S01]  /*9ae0*/  FFMA R4, R6, R102, R37 ;  /* 0x0000006606047223 */ /* 0x000fe20000000025 */
[C---:B------:R-:W-:Y:S01]  /*9af0*/  FFMA R204, R112.reuse, R40, R204 ;  /* 0x0000002870cc7223 */ /* 0x040fe200000000cc */
[----:B------:R-:W-:Y:S01]  /*9b00*/  FFMA R203, R112, R44, R203 ;  /* 0x0000002c70cb7223 */ /* 0x000fe200000000cb */
[C---:B--2---:R-:W-:Y:S01]  /*9b10*/  FFMA R22, R8.reuse, R80, R22 ;  /* 0x0000005008167223 */ /* 0x044fe20000000016 */
        /* <DEDUP_REMOVED lines=8> */
[----:B------:R-:W-:Y:S01]  /*9ba0*/  FFMA R37, R9, R81, R22 ;  /* 0x0000005109257223 */ /* 0x000fe20000000016 */
[-C--:B------:R-:W-:Y:S01]  /*9bb0*/  FFMA R220, R107, R7.reuse, R220 ;  /* 0x000000076bdc7223 */ /* 0x080fe200000000dc */
[-C--:B------:R-:W-:Y:S01]  /*9bc0*/  FFMA R218, R83, R7.reuse, R218 ;  /* 0x0000000753da7223 */ /* 0x080fe200000000da */
[----:B------:R-:W-:Y:S01]  /*9bd0*/  FFMA R112, R99, R7, R112 ;  /* 0x0000000763707223 */ /* 0x000fe20000000070 */
[C---:B------:R-:W-:Y:S01]  /*9be0*/  FFMA R3, R9.reuse, R105, R4 ;  /* 0x0000006909037223 */ /* 0x040fe20000000004 */
[C---:B------:R-:W-:Y:S01]  /*9bf0*/  FFMA R21, R9.reuse, R101, R20 ;  /* 0x0000006509157223 */ /* 0x040fe20000000014 */
[----:B------:R-:W2:Y:S01]  /*9c00*/  LDS.128 R4, [R0.X4+UR5+0x1330] ;  /* 0x0013300500047984 */ /* 0x000ea20008004c00 */
[----:B------:R-:W-:Y:S01]  /*9c10*/  FFMA R118, R118, R98, R117 ;  /* 0x0000006276767223 */ /* 0x000fe20000000075 */
[----:B------:R-:W-:Y:S01]  /*9c20*/  FFMA R9, R9, R97, R8 ;  /* 0x0000006109097223 */ /* 0x000fe20000000008 */
[C---:B------:R-:W-:Y:S01]  /*9c30*/  FFMA R8, R10.reuse, R82, R37 ;  /* 0x000000520a087223 */ /* 0x040fe20000000025 */
[-C--:B------:R-:W-:Y:S01]  /*9c40*/  FFMA R226, R107, R119.reuse, R226 ;  /* 0x000000776be27223 */ /* 0x080fe200000000e2 */
[-C--:B------:R-:W-:Y:S01]  /*9c50*/  FFMA R224, R83, R119.reuse, R224 ;  /* 0x0000007753e07223 */ /* 0x080fe200000000e0 */
[----:B------:R-:W-:Y:S01]  /*9c60*/  FFMA R119, R99, R119, R118 ;  /* 0x0000007763777223 */ /* 0x000fe20000000076 */
[C---:B------:R-:W-:Y:S01]  /*9c70*/  FFMA R20, R10.reuse, R106, R3 ;  /* 0x0000006a0a147223 */ /* 0x040fe20000000003 */
[C---:B------:R-:W-:Y:S01]  /*9c80*/  FFMA R118, R10.reuse, R102, R21 ;  /* 0x000000660a767223 */ /* 0x040fe20000000015 */
[----:B------:R-:W-:Y:S01]  /*9c90*/  FFMA R116, R10, R98, R9 ;  /* 0x000000620a747223 */ /* 0x000fe20000000009 */
[-C--:B------:R-:W-:Y:S01]  /*9ca0*/  FFMA R117, R83, R11.reuse, R8 ;  /* 0x0000000b53757223 */ /* 0x080fe20000000008 */
[C---:B---3--:R-:W-:Y:S01]  /*9cb0*/  FFMA R10, R12.reuse, R104, R25 ;  /* 0x000000680c0a7223 */ /* 0x048fe20000000019 */
[C---:B------:R-:W-:Y:S01]  /*9cc0*/  FFMA R8, R12.reuse, R80, R23 ;  /* 0x000000500c087223 */ /* 0x040fe20000000017 */
[-C--:B------:R-:W-:Y:S01]  /*9cd0*/  FFMA R217, R107, R11.reuse, R20 ;  /* 0x0000000b6bd97223 */ /* 0x080fe20000000014 */
[-C--:B------:R-:W-:Y:S01]  /*9ce0*/  FFMA R118, R103, R11.reuse, R118 ;  /* 0x0000000b67767223 */ /* 0x080fe20000000076 */
[----:B------:R-:W-:Y:S01]  /*9cf0*/  FFMA R116, R99, R11, R116 ;  /* 0x0000000b63747223 */ /* 0x000fe20000000074 */
[C---:B------:R-:W-:Y:S01]  /*9d00*/  FFMA R3, R13.reuse, R105, R10 ;  /* 0x000000690d037223 */ /* 0x040fe2000000000a */
[----:B------:R-:W-:Y:S01]  /*9d10*/  FFMA R23, R13, R81, R8 ;  /* 0x000000510d177223 */ /* 0x000fe20000000008 */
[C---:B------:R-:W-:Y:S01]  /*9d20*/  FFMA R24, R12.reuse, R100, R24 ;  /* 0x000000640c187223 */ /* 0x040fe20000000018 */
[----:B------:R-:W3:Y:S01]  /*9d30*/  LDS.128 R8, [R0.X4+UR5+0x2030] ;  /* 0x0020300500087984 */ /* 0x000ee20008004c00 */
[----:B------:R-:W-:-:S02]  /*9d40*/  FFMA R12, R12, R96, R59 ;  /* 0x000000600c0c7223 */ /* 0x000fc4000000003b */
[C---:B------:R-:W-:Y:S02]  /*9d50*/  FFMA R21, R13.reuse, R101, R24 ;  /* 0x000000650d157223 */ /* 0x040fe40000000018 */
[----:B------:R-:W-:Y:S02]  /*9d60*/  FFMA R13, R13, R97, R12 ;  /* 0x000000610d0d7223 */ /* 0x000fe4000000000c */
        /* <DEDUP_REMOVED lines=10> */
[----:B------:R-:W-:Y:S01]  /*9e10*/  FFMA R23, R17, R81, R26 ;  /* 0x0000005111177223 */ /* 0x000fe2000000001a */
[-C--:B------:R-:W-:Y:S01]  /*9e20*/  FFMA R214, R83, R15.reuse, R214 ;  /* 0x0000000f53d67223 */ /* 0x080fe200000000d6 */
[----:B------:R-:W-:Y:S01]  /*9e30*/  FFMA R189, R99, R15, R14 ;  /* 0x0000000f63bd7223 */ /* 0x000fe2000000000e */
        /* <DEDUP_REMOVED lines=35> */
[----:B------:R-:W-:Y:S01]  /*a070*/  FFMA R23, R9, R81, R50 ;  /* 0x0000005109177223 */ /* 0x000fe20000000032 */
[----:B------:R-:W-:Y:S01]  /*a080*/  FFMA R204, R113, R41, R204 ;  /* 0x0000002971cc7223 */ /* 0x000fe200000000cc */
[C---:B------:R-:W-:Y:S01]  /*a090*/  FFMA R3, R9.reuse, R105, R52 ;  /* 0x0000006909037223 */ /* 0x040fe20000000034 */
[----:B------:R-:W-:Y:S01]  /*a0a0*/  FFMA R9, R9, R97, R8 ;  /* 0x0000006109097223 */ /* 0x000fe20000000008 */
[C---:B------:R-:W-:Y:S01]  /*a0b0*/  FFMA R8, R10.reuse, R82, R23 ;  /* 0x000000520a087223 */ /* 0x040fe20000000017 */
[C---:B------:R-:W-:Y:S01]  /*a0c0*/  FFMA R206, R10.reuse, R102, R21 ;  /* 0x000000660ace7223 */ /* 0x040fe20000000015 */
        /* <DEDUP_REMOVED lines=13> */
[----:B------:R-:W1:Y:S01]  /*a1a0*/  LDS.128 R8, [R0.X4+UR5+0x3030] ;  /* 0x0030300500087984 */ /* 0x000e620008004c00 */
        /* <DEDUP_REMOVED lines=37> */
[C---:B------:R-:W-:Y:S01]  /*a400*/  FFMA R21, R5.reuse, R101, R62 ;  /* 0x0000006505157223 */ /* 0x040fe2000000003e */
[----:B-1----:R-:W-:Y:S01]  /*a410*/  FFMA R66, R8, R80, R66 ;  /* 0x0000005008427223 */ /* 0x002fe20000000042 */
        /* <DEDUP_REMOVED lines=16> */
[C---:B------:R-:W-:Y:S01]  /*a520*/  FFMA R8, R10.reuse, R82, R23 ;  /* 0x000000520a087223 */ /* 0x040fe20000000017 */
[----:B------:R-:W1:Y:S01]  /*a530*/  LDS.128 R4, [R0.X4+UR5+0x3330] ;  /* 0x0033300500047984 */ /* 0x000e620008004c00 */
        /* <DEDUP_REMOVED lines=9> */
[-C--:B------:R-:W-:Y:S01]  /*a5d0*/  FFMA R194, R103, R11.reuse, R194 ;  /* 0x0000000b67c27223 */ /* 0x080fe200000000c2 */
[----:B------:R-:W-:Y:S01]  /*a5e0*/  FFMA R182, R99, R11, R182 ;  /* 0x0000000b63b67223 */ /* 0x000fe200000000b6 */
[----:B------:R-:W-:Y:S01]  /*a5f0*/  FFMA R72, R12, R96, R72 ;  /* 0x000000600c487223 */ /* 0x000fe20000000048 */
[C---:B------:R-:W-:Y:S01]  /*a600*/  FFMA R23, R13.reuse, R81, R8 ;  /* 0x000000510d177223 */ /* 0x040fe20000000008 */
[----:B------:R-:W-:Y:S01]  /*a610*/  LDS.128 R24, [R0.X4+UR5+0x5030] ;  /* 0x0050300500187984 */ /* 0x000fe20008004c00 */
[----:B------:R-:W-:Y:S01]  /*a620*/  FFMA R3, R13, R105, R70 ;  /* 0x000000690d037223 */ /* 0x000fe20000000046 */
[----:B------:R-:W-:-:S02]  /*a630*/  FFMA R12, R14, R102, R21 ;  /* 0x000000660e0c7223 */ /* 0x000fc40000000015 */
[----:B------:R-:W2:Y:S01]  /*a640*/  LDS.128 R8, [R0.X4+UR5+0x4030] ;  /* 0x0040300500087984 */ /* 0x000ea20008004c00 */
        /* <DEDUP_REMOVED lines=21> */
[----:B-1----:R-:W-:Y:S01]  /*a7a0*/  FFMA R88, R4, R100, R88 ;  /* 0x0000006404587223 */ /* 0x002fe20000000058 */
[----:B------:R-:W-:Y:S01]  /*a7b0*/  FFMA R179, R103, R19, R16 ;  /* 0x0000001367b37223 */ /* 0x000fe20000000010 */
[----:B------:R-:W-:Y:S01]  /*a7c0*/  FFMA R18, R18, R98, R17 ;  /* 0x0000006212127223 */ /* 0x000fe20000000011 */
        /* <DEDUP_REMOVED lines=12> */
[----:B------:R-:W-:Y:S01]  /*a890*/  FFMA R174, R6, R82, R23 ;  /* 0x0000005206ae7223 */ /* 0x000fe20000000017 */
[----:B------:R-:W-:Y:S01]  /*a8a0*/  LDS.128 R36, [R0.X4+UR5+0x5230] ;  /* 0x0052300500247984 */ /* 0x000fe20008004c00 */
[----:B--2---:R-:W-:Y:S01]  /*a8b0*/  FFMA R94, R8, R100, R94 ;  /* 0x00000064085e7223 */ /* 0x004fe2000000005e */
[----:B------:R-:W-:Y:S01]  /*a8c0*/  FFMA R175, R103, R7, R4 ;  /* 0x0000000767af7223 */ /* 0x000fe20000000004 */
[----:B------:R-:W-:Y:S01]  /*a8d0*/  FFMA R170, R6, R98, R5 ;  /* 0x0000006206aa7223 */ /* 0x000fe20000000005 */
[----:B------:R-:W-:Y:S01]  /*a8e0*/  FFMA R4, R8, R104, R93 ;  /* 0x0000006808047223 */ /* 0x000fe2000000005d */
[C---:B------:R-:W-:Y:S01]  /*a8f0*/  FFMA R5, R9.reuse, R101, R94 ;  /* 0x0000006509057223 */ /* 0x040fe2000000005e */
[----:B------:R-:W2:Y:S01]  /*a900*/  LDS.128 R20, [R0.X4+UR5+0x4330] ;  /* 0x0043300500147984 */ /* 0x000ea20008004c00 */
[----:B------:R-:W-:Y:S01]  /*a910*/  FFMA R176, R6, R106, R3 ;  /* 0x0000006a06b07223 */ /* 0x000fe20000000003 */
[----:B------:R-:W-:Y:S01]  /*a920*/  FFMA R3, R9, R105, R4 ;  /* 0x0000006909037223 */ /* 0x000fe20000000004 */
[----:B------:R-:W-:Y:S01]  /*a930*/  FFMA R6, R10, R102, R5 ;  /* 0x000000660a067223 */ /* 0x000fe20000000005 */
[C---:B------:R-:W-:Y:S01]  /*a940*/  FFMA R92, R8.reuse, R80, R92 ;  /* 0x00000050085c7223 */ /* 0x040fe2000000005c */
[----:B------:R-:W-:Y:S01]  /*a950*/  FFMA R120, R8, R96, R120 ;  /* 0x0000006008787223 */ /* 0x000fe20000000078 */
[----:B------:R-:W-:Y:S01]  /*a960*/  FFMA R8, R10, R106, R3 ;  /* 0x0000006a0a087223 */ /* 0x000fe20000000003 */
[----:B------:R-:W-:Y:S01]  /*a970*/  FFMA R3, R103, R11, R6 ;  /* 0x0000000b67037223 */ /* 0x000fe20000000006 */
[----:B---3--:R-:W-:Y:S01]  /*a980*/  FFMA R6, R12, R80, R121 ;  /* 0x000000500c067223 */ /* 0x008fe20000000079 */
[----:B------:R-:W-:Y:S03]  /*a990*/  LDS.128 R40, [R0.X4+UR5+0x5330] ;  /* 0x0053300500287984 */ /* 0x000fe60008004c00 */
[----:B------:R-:W-:Y:S01]  /*a9a0*/  FFMA R29, R13, R81, R6 ;  /* 0x000000510d1d7223 */ /* 0x000fe20000000006 */
[-C--:B------:R-:W-:Y:S01]  /*a9b0*/  FFMA R176, R107, R7.reuse, R176 ;  /* 0x000000076bb07223 */ /* 0x080fe200000000b0 */
[-C--:B------:R-:W-:Y:S01]  /*a9c0*/  FFMA R174, R83, R7.reuse, R174 ;  /* 0x0000000753ae7223 */ /* 0x080fe200000000ae */
[----:B------:R-:W-:Y:S01]  /*a9d0*/  FFMA R170, R99, R7, R170 ;  /* 0x0000000763aa7223 */ /* 0x000fe200000000aa */
[----:B------:R-:W-:Y:S01]  /*a9e0*/  FFMA R6, R14, R82, R29 ;  /* 0x000000520e067223 */ /* 0x000fe2000000001d */
[C---:B------:R-:W-:Y:S01]  /*a9f0*/  FFMA R7, R9.reuse, R81, R92 ;  /* 0x0000005109077223 */ /* 0x040fe2000000005c */
[----:B------:R-:W3:Y:S01]  /*aa00*/  LDS.128 R28, [R0.X4+UR5+0x5130] ;  /* 0x00513005001c7984 */ /* 0x000ee20008004c00 */
[----:B------:R-:W-:Y:S01]  /*aa10*/  FFMA R9, R9, R97, R120 ;  /* 0x0000006109097223 */ /* 0x000fe20000000078 */
[----:B------:R-:W-:Y:S01]  /*aa20*/  FFMA R5, R107, R11, R8 ;  /* 0x0000000b6b057223 */ /* 0x000fe20000000008 */
[----:B------:R-:W-:Y:S01]  /*aa30*/  FFMA R8, R12, R104, R123 ;  /* 0x000000680c087223 */ /* 0x000fe2000000007b */
[C---:B------:R-:W-:Y:S01]  /*aa40*/  FFMA R4, R10.reuse, R82, R7 ;  /* 0x000000520a047223 */ /* 0x040fe20000000007 */
        /* <DEDUP_REMOVED lines=8> */
[C---:B------:R-:W-:Y:S01]  /*aad0*/  FFMA R9, R13.reuse, R101, R122 ;  /* 0x000000650d097223 */ /* 0x040fe2000000007a */
[C---:B-1----:R-:W-:Y:S01]  /*aae0*/  FFMA R12, R16.reuse, R104, R125 ;  /* 0x00000068100c7223 */ /* 0x042fe2000000007d */
[----:B------:R-:W-:Y:S01]  /*aaf0*/  FFMA R13, R13, R97, R124 ;  /* 0x000000610d0d7223 */ /* 0x000fe2000000007c */
[----:B------:R-:W-:Y:S01]  /*ab00*/  FFMA R7, R107, R15, R10 ;  /* 0x0000000f6b077223 */ /* 0x000fe2000000000a */
        /* <DEDUP_REMOVED lines=12> */
[----:B--2---:R-:W-:Y:S01]  /*abd0*/  FFMA R130, R20, R104, R130 ;  /* 0x0000006814827223 */ /* 0x004fe20000000082 */
        /* <DEDUP_REMOVED lines=8> */
[C---:B------:R-:W-:Y:S01]  /*ac60*/  FFMA R16, R20.reuse, R100, R129 ;  /* 0x0000006414107223 */ /* 0x040fe20000000081 */
[C---:B------:R-:W-:Y:S01]  /*ac70*/  FFMA R14, R20.reuse, R80, R131 ;  /* 0x00000050140e7223 */ /* 0x040fe20000000083 */
        /* <DEDUP_REMOVED lines=8> */
[----:B------:R-:W1:Y:S01]  /*ad00*/  LDS.128 R44, [R0.X4+UR5+0x6030] ;  /* 0x00603005002c7984 */ /* 0x000e620008004c00 */
[C---:B------:R-:W-:Y:S01]  /*ad10*/  FFMA R18, R24.reuse, R100, R133 ;  /* 0x0000006418127223 */ /* 0x040fe20000000085 */
[----:B------:R-:W-:Y:S01]  /*ad20*/  FFMA R134, R24, R80, R134 ;  /* 0x0000005018867223 */ /* 0x000fe20000000086 */
[C---:B------:R-:W-:Y:S01]  /*ad30*/  FFMA R14, R22.reuse, R102, R17 ;  /* 0x00000066160e7223 */ /* 0x040fe20000000011 */
        /* <DEDUP_REMOVED lines=10> */
[----:B---3--:R-:W-:Y:S01]  /*ade0*/  FFMA R138, R28, R100, R138 ;  /* 0x000000641c8a7223 */ /* 0x008fe2000000008a */
[C---:B------:R-:W-:Y:S01]  /*adf0*/  FFMA R22, R26.reuse, R106, R17 ;  /* 0x0000006a1a167223 */ /* 0x040fe20000000011 */
[C---:B------:R-:W-:Y:S01]  /*ae00*/  FFMA R18, R26.reuse, R102, R21 ;  /* 0x000000661a127223 */ /* 0x040fe20000000015 */
[C---:B------:R-:W-:Y:S01]  /*ae10*/  FFMA R20, R26.reuse, R82, R33 ;  /* 0x000000521a147223 */ /* 0x040fe20000000021 */
[----:B------:R-:W-:Y:S01]  /*ae20*/  FFMA R26, R26, R98, R25 ;  /* 0x000000621a1a7223 */ /* 0x000fe20000000019 */
[C---:B------:R-:W-:Y:S01]  /*ae30*/  FFMA R24, R28.reuse, R104, R137 ;  /* 0x000000681c187223 */ /* 0x040fe20000000089 */
[----:B------:R-:W-:Y:S01]  /*ae40*/  FFMA R25, R29, R101, R138 ;  /* 0x000000651d197223 */ /* 0x000fe2000000008a */
[----:B------:R-:W2:Y:S01]  /*ae50*/  LDS.128 R48, [R0.X4+UR5+0x6130] ;  /* 0x0061300500307984 */ /* 0x000ea20008004c00 */
[-C--:B------:R-:W-:Y:S01]  /*ae60*/  FFMA R17, R107, R27.reuse, R22 ;  /* 0x0000001b6b117223 */ /* 0x080fe20000000016 */
[-C--:B------:R-:W-:Y:S01]  /*ae70*/  FFMA R18, R103, R27.reuse, R18 ;  /* 0x0000001b67127223 */ /* 0x080fe20000000012 */
[-C--:B------:R-:W-:Y:S01]  /*ae80*/  FFMA R20, R83, R27.reuse, R20 ;  /* 0x0000001b53147223 */ /* 0x080fe20000000014 */
[C---:B------:R-:W-:Y:S01]  /*ae90*/  FFMA R22, R28.reuse, R80, R139 ;  /* 0x000000501c167223 */ /* 0x040fe2000000008b */
[----:B------:R-:W-:Y:S01]  /*aea0*/  FFMA R27, R99, R27, R26 ;  /* 0x0000001b631b7223 */ /* 0x000fe2000000001a */
[C---:B------:R-:W-:Y:S01]  /*aeb0*/  FFMA R21, R29.reuse, R105, R24 ;  /* 0x000000691d157223 */ /* 0x040fe20000000018 */
[----:B------:R-:W-:Y:S01]  /*aec0*/  FFMA R140, R28, R96, R140 ;  /* 0x000000601c8c7223 */ /* 0x000fe2000000008c */
[C---:B------:R-:W-:Y:S01]  /*aed0*/  FFMA R26, R30.reuse, R102, R25 ;  /* 0x000000661e1a7223 */ /* 0x040fe20000000019 */
[C---:B------:R-:W-:Y:S01]  /*aee0*/  FFMA R33, R29.reuse, R81, R22 ;  /* 0x000000511d217223 */ /* 0x040fe20000000016 */
[----:B------:R-:W-:Y:S01]  /*aef0*/  FFMA R22, R30, R106, R21 ;  /* 0x0000006a1e167223 */ /* 0x000fe20000000015 */
[----:B------:R-:W3:Y:S01]  /*af00*/  LDS.128 R52, [R0.X4+UR5+0x6230] ;  /* 0x0062300500347984 */ /* 0x000ee20008004c00 */
[----:B------:R-:W-:Y:S01]  /*af10*/  FFMA R29, R29, R97, R140 ;  /* 0x000000611d1d7223 */ /* 0x000fe2000000008c */
[----:B------:R-:W-:Y:S01]  /*af20*/  FFMA R21, R103, R31, R26 ;  /* 0x0000001f67157223 */ /* 0x000fe2000000001a */
[----:B------:R-:W-:Y:S01]  /*af30*/  FFMA R26, R36, R80, R141 ;  /* 0x00000050241a7223 */ /* 0x000fe2000000008d */
[C---:B------:R-:W-:Y:S01]  /*af40*/  FFMA R24, R30.reuse, R82, R33 ;  /* 0x000000521e187223 */ /* 0x040fe20000000021 */
[----:B------:R-:W-:Y:S01]  /*af50*/  FFMA R30, R30, R98, R29 ;  /* 0x000000621e1e7223 */ /* 0x000fe2000000001d */
[C---:B------:R-:W-:Y:S01]  /*af60*/  FFMA R28, R36.reuse, R104, R143 ;  /* 0x00000068241c7223 */ /* 0x040fe2000000008f */
[----:B------:R-:W-:Y:S01]  /*af70*/  FFMA R33, R37, R81, R26 ;  /* 0x0000005125217223 */ /* 0x000fe2000000001a */
[-C--:B------:R-:W-:Y:S01]  /*af80*/  FFMA R142, R36, R100.reuse, R142 ;  /* 0x00000064248e7223 */ /* 0x080fe2000000008e */
[-C--:B------:R-:W-:Y:S01]  /*af90*/  FFMA R22, R107, R31.reuse, R22 ;  /* 0x0000001f6b167223 */ /* 0x080fe20000000016 */
[-C--:B------:R-:W-:Y:S01]  /*afa0*/  FFMA R24, R83, R31.reuse, R24 ;  /* 0x0000001f53187223 */ /* 0x080fe20000000018 */
[----:B------:R-:W-:Y:S01]  /*afb0*/  FFMA R31, R99, R31, R30 ;  /* 0x0000001f631f7223 */ /* 0x000fe2000000001e */
[C---:B------:R-:W-:Y:S01]  /*afc0*/  FFMA R25, R37.reuse, R105, R28 ;  /* 0x0000006925197223 */ /* 0x040fe2000000001c */
[----:B------:R-:W-:Y:S01]  /*afd0*/  FFMA R34, R40, R100, R147 ;  /* 0x0000006428227223 */ /* 0x000fe20000000093 */
[----:B------:R-:W-:Y:S01]  /*afe0*/  FFMA R30, R38, R82, R33 ;  /* 0x00000052261e7223 */ /* 0x000fe20000000021 */
[----:B------:R-:W4:Y:S01]  /*aff0*/  LDS.128 R56, [R0.X4+UR5+0x6330] ;  /* 0x0063300500387984 */ /* 0x000f220008004c00 */
[-C--:B------:R-:W-:Y:S01]  /*b000*/  FFMA R29, R37, R101.reuse, R142 ;  /* 0x00000065251d7223 */ /* 0x080fe2000000008e */
[----:B------:R-:W-:Y:S01]  /*b010*/  FFMA R146, R40, R104, R146 ;  /* 0x0000006828927223 */ /* 0x000fe20000000092 */
[C---:B------:R-:W-:Y:S01]  /*b020*/  FFMA R26, R38.reuse, R106, R25 ;  /* 0x0000006a261a7223 */ /* 0x040fe20000000019 */
        /* <DEDUP_REMOVED lines=11> */
[----:B-1----:R-:W-:Y:S01]  /*b0e0*/  FFMA R36, R44, R100, R149 ;  /* 0x000000642c247223 */ /* 0x002fe20000000095 */
[----:B------:R-:W-:Y:S01]  /*b0f0*/  FFMA R148, R40, R96, R148 ;  /* 0x0000006028947223 */ /* 0x000fe20000000094 */
[----:B------:R-:W1:Y:S01]  /*b100*/  LDS.128 R60, [R0.X4+UR5+0x7030] ;  /* 0x00703005003c7984 */ /* 0x000e620008004c00 */
[----:B------:R-:W-:Y:S01]  /*b110*/  FFMA R34, R42, R82, R35 ;  /* 0x000000522a227223 */ /* 0x000fe20000000023 */
[----:B------:R-:W-:Y:S01]  /*b120*/  FFMA R38, R38, R98, R37 ;  /* 0x0000006226267223 */ /* 0x000fe20000000025 */
[----:B------:R-:W-:Y:S01]  /*b130*/  FFMA R35, R45, R101, R36 ;  /* 0x000000652d237223 */ /* 0x000fe20000000024 */
[----:B------:R-:W-:Y:S01]  /*b140*/  FFMA R41, R41, R97, R148 ;  /* 0x0000006129297223 */ /* 0x000fe20000000094 */
[-C--:B------:R-:W-:Y:S01]  /*b150*/  FFMA R26, R107, R39.reuse, R26 ;  /* 0x000000276b1a7223 */ /* 0x080fe2000000001a */
[----:B------:R-:W-:Y:S01]  /*b160*/  FFMA R28, R103, R39, R28 ;  /* 0x00000027671c7223 */ /* 0x000fe2000000001c */
[----:B------:R-:W-:Y:S01]  /*b170*/  FFMA R33, R83, R43, R34 ;  /* 0x0000002b53217223 */ /* 0x000fe20000000022 */
        /* <DEDUP_REMOVED lines=8> */
[C---:B--2---:R-:W-:Y:S01]  /*b200*/  FFMA R40, R48.reuse, R104, R155 ;  /* 0x0000006830287223 */ /* 0x044fe2000000009b */
[----:B------:R-:W-:Y:S01]  /*b210*/  FFMA R45, R45, R97, R152 ;  /* 0x000000612d2d7223 */ /* 0x000fe20000000098 */
[----:B------:R-:W-:Y:S01]  /*b220*/  FFMA R35, R103, R47, R38 ;  /* 0x0000002f67237223 */ /* 0x000fe20000000026 */
[----:B------:R-:W-:Y:S01]  /*b230*/  FFMA R38, R48, R96, R153 ;  /* 0x0000006030267223 */ /* 0x000fe20000000099 */
[----:B------:R-:W-:Y:S01]  /*b240*/  FFMA R34, R46, R82, R41 ;  /* 0x000000522e227223 */ /* 0x000fe20000000029 */
[----:B------:R-:W-:Y:S01]  /*b250*/  FFMA R154, R48, R100, R154 ;  /* 0x00000064309a7223 */ /* 0x000fe2000000009a */
[----:B------:R-:W2:Y:S01]  /*b260*/  LDS.128 R64, [R0.X4+UR5+0x7130] ;  /* 0x0071300500407984 */ /* 0x000ea20008004c00 */
[C---:B------:R-:W-:Y:S01]  /*b270*/  FFMA R36, R46.reuse, R106, R37 ;  /* 0x0000006a2e247223 */ /* 0x040fe20000000025 */
[----:B------:R-:W-:Y:S01]  /*b280*/  FFMA R41, R49, R105, R40 ;  /* 0x0000006931297223 */ /* 0x000fe20000000028 */
[----:B------:R-:W-:Y:S01]  /*b290*/  FFMA R46, R46, R98, R45 ;  /* 0x000000622e2e7223 */ /* 0x000fe2000000002d */
[----:B------:R-:W-:Y:S01]  /*b2a0*/  FFMA R30, R107, R43, R30 ;  /* 0x0000002b6b1e7223 */ /* 0x000fe2000000001e */
[----:B------:R-:W-:Y:S01]  /*b2b0*/  FFMA R45, R49, R97, R38 ;  /* 0x00000061312d7223 */ /* 0x000fe20000000026 */
[----:B------:R-:W-:Y:S01]  /*b2c0*/  FFMA R43, R99, R43, R42 ;  /* 0x0000002b632b7223 */ /* 0x000fe2000000002a */
[----:B------:R-:W-:Y:S01]  /*b2d0*/  FFMA R37, R49, R101, R154 ;  /* 0x0000006531257223 */ /* 0x000fe2000000009a */
[----:B---3--:R-:W-:Y:S01]  /*b2e0*/  FFMA R44, R52, R104, R157 ;  /* 0x00000068342c7223 */ /* 0x008fe2000000009d */
        /* <DEDUP_REMOVED lines=8> */
[-C--:B------:R-:W-:Y:S01]  /*b370*/  FFMA R36, R107, R47.reuse, R36 ;  /* 0x0000002f6b247223 */ /* 0x080fe20000000024 */
[-C--:B------:R-:W-:Y:S01]  /*b380*/  FFMA R34, R83, R47.reuse, R34 ;  /* 0x0000002f53227223 */ /* 0x080fe20000000022 */
[C---:B------:R-:W-:Y:S01]  /*b390*/  FFMA R42, R52.reuse, R96, R159 ;  /* 0x00000060342a7223 */ /* 0x040fe2000000009f */
[----:B------:R-:W-:Y:S01]  /*b3a0*/  FFMA R47, R99, R47, R46 ;  /* 0x0000002f632f7223 */ /* 0x000fe2000000002e */
[C---:B------:R-:W-:Y:S01]  /*b3b0*/  FFMA R41, R53.reuse, R101, R158 ;  /* 0x0000006535297223 */ /* 0x040fe2000000009e */
[----:B------:R-:W-:Y:S01]  /*b3c0*/  FFMA R160, R52, R80, R160 ;  /* 0x0000005034a07223 */ /* 0x000fe200000000a0 */
[----:B------:R-:W-:Y:S01]  /*b3d0*/  FFMA R46, R54, R106, R45 ;  /* 0x0000006a362e7223 */ /* 0x000fe2000000002d */
[----:B------:R-:W-:Y:S01]  /*b3e0*/  FFMA R50, R50, R82, R49 ;  /* 0x0000005232327223 */ /* 0x000fe20000000031 */
[C---:B------:R-:W-:Y:S01]  /*b3f0*/  FFMA R49, R53.reuse, R97, R42 ;  /* 0x0000006135317223 */ /* 0x040fe2000000002a */
[----:B----4-:R-:W-:Y:S01]  /*b400*/  FFMA R48, R56, R104, R163 ;  /* 0x0000006838307223 */ /* 0x010fe200000000a3 */
[----:B------:R-:W-:Y:S01]  /*b410*/  FFMA R42, R54, R102, R41 ;  /* 0x00000066362a7223 */ /* 0x000fe20000000029 */
[----:B------:R-:W-:Y:S01]  /*b420*/  FFMA R53, R53, R81, R160 ;  /* 0x0000005135357223 */ /* 0x000fe200000000a0 */
        /* <DEDUP_REMOVED lines=9> */
[-C--:B------:R-:W-:Y:S01]  /*b4c0*/  FFMA R40, R103, R51.reuse, R40 ;  /* 0x0000003367287223 */ /* 0x080fe20000000028 */
[-C--:B------:R-:W-:Y:S01]  /*b4d0*/  FFMA R38, R99, R51.reuse, R38 ;  /* 0x0000003363267223 */ /* 0x080fe20000000026 */
[----:B------:R-:W-:Y:S01]  /*b4e0*/  FFMA R51, R83, R51, R50 ;  /* 0x0000003353337223 */ /* 0x000fe20000000032 */
[C---:B------:R-:W-:Y:S01]  /*b4f0*/  FFMA R49, R57.reuse, R101, R164 ;  /* 0x0000006539317223 */ /* 0x040fe200000000a4 */
[----:B------:R-:W-:Y:S01]  /*b500*/  FFMA R57, R57, R97, R162 ;  /* 0x0000006139397223 */ /* 0x000fe200000000a2 */
[----:B------:R-:W-:Y:S01]  /*b510*/  FFMA R50, R58, R82, R53 ;  /* 0x000000523a327223 */ /* 0x000fe20000000035 */
[----:B------:R-:W3:Y:S01]  /*b520*/  LDS.128 R68, [R0.X4+UR5+0x7230] ;  /* 0x0072300500447984 */ /* 0x000ee20008004c00 */
[-C--:B------:R-:W-:Y:S01]  /*b530*/  FFMA R45, R107, R59.reuse, R52 ;  /* 0x0000003b6b2d7223 */ /* 0x080fe20000000034 */
[----:B-1----:R-:W-:Y:S01]  /*b540*/  FFMA R52, R60, R104, R167 ;  /* 0x000000683c347223 */ /* 0x002fe200000000a7 */
[C---:B------:R-:W-:Y:S01]  /*b550*/  FFMA R46, R58.reuse, R102, R49 ;  /* 0x000000663a2e7223 */ /* 0x040fe20000000031 */
[----:B------:R-:W-:Y:S01]  /*b560*/  FFMA R48, R58, R98, R57 ;  /* 0x000000623a307223 */ /* 0x000fe20000000039 */
[----:B------:R-:W-:Y:S01]  /*b570*/  FFMA R49, R83, R59, R50 ;  /* 0x0000003b53317223 */ /* 0x000fe20000000032 */
[C---:B------:R-:W-:Y:S01]  /*b580*/  FFMA R50, R60.reuse, R80, R165 ;  /* 0x000000503c327223 */ /* 0x040fe200000000a5 */
[C---:B------:R-:W-:Y:S01]  /*b590*/  FFMA R168, R60.reuse, R100, R168 ;  /* 0x000000643ca87223 */ /* 0x040fe200000000a8 */
[----:B------:R-:W-:Y:S01]  /*b5a0*/  FFMA R166, R60, R96, R166 ;  /* 0x000000603ca67223 */ /* 0x000fe200000000a6 */
[----:B------:R-:W-:Y:S01]  /*b5b0*/  FFMA R53, R61, R105, R52 ;  /* 0x000000693d357223 */ /* 0x000fe20000000034 */
[-C--:B------:R-:W-:Y:S01]  /*b5c0*/  FFMA R46, R103, R59.reuse, R46 ;  /* 0x0000003b672e7223 */ /* 0x080fe2000000002e */
        /* <DEDUP_REMOVED lines=15> */
[----:B------:R-:W1:Y:S01]  /*b6c0*/  LDS.128 R56, [R0.X4+UR5+0x7330] ;  /* 0x0073300500387984 */ /* 0x000e620008004c00 */
[----:B------:R-:W-:Y:S01]  /*b6d0*/  FFMA R77, R77, R97, R76 ;  /* 0x000000614d4d7223 */ /* 0x000fe2000000004c */
[-C--:B------:R-:W-:Y:S01]  /*b6e0*/  FFMA R52, R103, R63.reuse, R52 ;  /* 0x0000003f67347223 */ /* 0x080fe20000000034 */
[-C--:B------:R-:W-:Y:S01]  /*b6f0*/  FFMA R50, R99, R63.reuse, R50 ;  /* 0x0000003f63327223 */ /* 0x080fe20000000032 */
[----:B------:R-:W-:Y:S01]  /*b700*/  FFMA R54, R83, R63, R54 ;  /* 0x0000003f53367223 */ /* 0x000fe20000000036 */
[----:B------:R-:W-:Y:S01]  /*b710*/  FFMA R62, R64, R80, R169 ;  /* 0x00000050403e7223 */ /* 0x000fe200000000a9 */
[C---:B------:R-:W-:Y:S01]  /*b720*/  FFMA R63, R65.reuse, R97, R60 ;  /* 0x00000061413f7223 */ /* 0x040fe2000000003c */
[C---:B------:R-:W-:Y:S01]  /*b730*/  FFMA R61, R65.reuse, R101, R72 ;  /* 0x00000065413d7223 */ /* 0x040fe20000000048 */
[-C--:B------:R-:W-:Y:S01]  /*b740*/  FFMA R78, R78, R98.reuse, R77 ;  /* 0x000000624e4e7223 */ /* 0x080fe2000000004d */
[----:B------:R-:W-:Y:S01]  /*b750*/  FFMA R95, R65, R81, R62 ;  /* 0x00000051415f7223 */ /* 0x000fe2000000003e */
[C---:B------:R-:W-:Y:S01]  /*b760*/  FFMA R94, R66.reuse, R98, R63 ;  /* 0x00000062425e7223 */ /* 0x040fe2000000003f */
[----:B------:R-:W-:Y:S01]  /*b770*/  FFMA R92, R66, R102, R61 ;  /* 0x00000066425c7223 */ /* 0x000fe2000000003d */
[----:B------:R-:W-:Y:S01]  /*b780*/  LDS.128 R88, [R0.X4+UR5+0x40] ;  /* 0x0000400500587984 */ /* 0x000fe20008004c00 */
[-C--:B------:R-:W-:Y:S01]  /*b790*/  FFMA R172, R64, R104.reuse, R172 ;  /* 0x0000006840ac7223 */ /* 0x080fe200000000ac */
[----:B------:R-:W-:-:S02]  /*b7a0*/  FFMA R108, R108, R104, R87 ;  /* 0x000000686c6c7223 */ /* 0x000fc40000000057 */
[----:B------:R-:W2:Y:S01]  /*b7b0*/  LDS.128 R60, [R32+0x240] ;  /* 0x00024000203c7984 */ /* 0x000ea20000000c00 */
[-C--:B------:R-:W-:Y:S01]  /*b7c0*/  FFMA R222, R103, R79.reuse, R222 ;  /* 0x0000004f67de7223 */ /* 0x080fe200000000de */
[----:B------:R-:W-:Y:S02]  /*b7d0*/  FFMA R113, R99, R79, R78 ;  /* 0x0000004f63717223 */ /* 0x000fe4000000004e */
[----:B------:R-:W4:Y:S01]  /*b7e0*/  LDS.128 R72, [R32+0x40] ;  /* 0x0000400020487984 */ /* 0x000f220000000c00 */
[----:B------:R-:W-:-:S03]  /*b7f0*/  FFMA R93, R65, R105, R172 ;  /* 0x00000069415d7223 */ /* 0x000fc600000000ac */
[----:B------:R-:W2:Y:S01]  /*b800*/  LDS.128 R76, [R32+0x140] ;  /* 0x00014000204c7984 */ /* 0x000ea20000000c00 */
[----:B------:R-:W-:-:S03]  /*b810*/  FFMA R109, R109, R105, R108 ;  /* 0x000000696d6d7223 */ /* 0x000fc6000000006c */
[----:B------:R-:W2:Y:S01]  /*b820*/  LDS.128 R84, [R32+0x340] ;  /* 0x0003400020547984 */ /* 0x000ea20000000c00 */
[C---:B------:R-:W-:Y:S01]  /*b830*/  FFMA R95, R66.reuse, R82, R95 ;  /* 0x00000052425f7223 */ /* 0x040fe2000000005f */
[-C--:B------:R-:W-:Y:S01]  /*b840*/  FFMA R93, R66, R106.reuse, R93 ;  /* 0x0000006a425d7223 */ /* 0x080fe2000000005d */
[----:B------:R-:W-:Y:S01]  /*b850*/  FFMA R114, R110, R106, R109 ;  /* 0x0000006a6e727223 */ /* 0x000fe2000000006d */
[-C--:B------:R-:W-:Y:S01]  /*b860*/  FFMA R92, R103, R67.reuse, R92 ;  /* 0x00000043675c7223 */ /* 0x080fe2000000005c */
[-C--:B------:R-:W-:Y:S01]  /*b870*/  FFMA R94, R99, R67.reuse, R94 ;  /* 0x00000043635e7223 */ /* 0x080fe2000000005e */
[-C--:B------:R-:W-:Y:S01]  /*b880*/  FFMA R93, R107, R67.reuse, R93 ;  /* 0x000000436b5d7223 */ /* 0x080fe2000000005d */
[C---:B------:R-:W-:Y:S01]  /*b890*/  FFMA R95, R83.reuse, R67, R95 ;  /* 0x00000043535f7223 */ /* 0x040fe2000000005f */
[-C--:B------:R-:W-:Y:S01]  /*b8a0*/  FFMA R228, R83, R111.reuse, R228 ;  /* 0x0000006f53e47223 */ /* 0x080fe200000000e4 */
[----:B------:R-:W-:Y:S01]  /*b8b0*/  FFMA R114, R107, R111, R114 ;  /* 0x0000006f6b727223 */ /* 0x000fe20000000072 */
        /* <DEDUP_REMOVED lines=17> */
[----:B------:R-:W3:Y:S01]  /*b9d0*/  LDS.128 R68, [R0.X4+UR5+0x240] ;  /* 0x0002400500447984 */ /* 0x000ee20008004c00 */
        /* <DEDUP_REMOVED lines=12> */
[C---:B--2---:R-:W-:Y:S01]  /*baa0*/  FFMA R58, R88.reuse, R60, R229 ;  /* 0x0000003c583a7223 */ /* 0x044fe200000000e5 */
[C---:B----4-:R-:W-:Y:S01]  /*bab0*/  FFMA R56, R88.reuse, R72, R227 ;  /* 0x0000004858387223 */ /* 0x050fe200000000e3 */
[C---:B------:R-:W-:Y:S01]  /*bac0*/  FFMA R228, R88.reuse, R76, R228 ;  /* 0x0000004c58e47223 */ /* 0x040fe200000000e4 */
        /* <DEDUP_REMOVED lines=24> */
[-C--:B------:R-:W-:Y:S01]  /*bc50*/  FFMA R88, R63, R91.reuse, R88 ;  /* 0x0000005b3f587223 */ /* 0x080fe20000000058 */
[----:B------:R-:W2:Y:S01]  /*bc60*/  LDS.128 R80, [R0.X4+UR5+0x1040] ;  /* 0x0010400500507984 */ /* 0x000ea20008004c00 */
[----:B------:R-:W-:Y:S01]  /*bc70*/  FFMA R91, R87, R91, R98 ;  /* 0x0000005b575b7223 */ /* 0x000fe20000000062 */
[C---:B------:R-:W-:Y:S01]  /*bc80*/  FFMA R100, R66.reuse, R86, R97 ;  /* 0x0000005642647223 */ /* 0x040fe20000000061 */
[C---:B------:R-:W-:Y:S01]  /*bc90*/  FFMA R64, R66.reuse, R62, R101 ;  /* 0x0000003e42407223 */ /* 0x040fe20000000065 */
[C---:B------:R-:W-:Y:S01]  /*bca0*/  FFMA R98, R66.reuse, R78, R105 ;  /* 0x0000004e42627223 */ /* 0x040fe20000000069 */
[----:B------:R-:W-:-:S02]  /*bcb0*/  FFMA R66, R66, R74, R65 ;  /* 0x0000004a42427223 */ /* 0x000fc40000000041 */
[-C--:B------:R-:W-:Y:S01]  /*bcc0*/  FFMA R97, R63, R67.reuse, R64 ;  /* 0x000000433f617223 */ /* 0x080fe20000000040 */
[C---:B---3--:R-:W-:Y:S01]  /*bcd0*/  FFMA R64, R68.reuse, R76, R221 ;  /* 0x0000004c44407223 */ /* 0x048fe200000000dd */
[-C--:B------:R-:W-:Y:S01]  /*bce0*/  FFMA R101, R75, R67.reuse, R66 ;  /* 0x000000434b657223 */ /* 0x080fe20000000042 */
[C---:B------:R-:W-:Y:S01]  /*bcf0*/  FFMA R66, R68.reuse, R84, R223 ;  /* 0x0000005444427223 */ /* 0x040fe200000000df */
[-C--:B------:R-:W-:Y:S01]  /*bd00*/  FFMA R100, R87, R67.reuse, R100 ;  /* 0x0000004357647223 */ /* 0x080fe20000000064 */
[----:B------:R-:W-:Y:S01]  /*bd10*/  FFMA R98, R79, R67, R98 ;  /* 0x000000434f627223 */ /* 0x000fe20000000062 */
[C---:B------:R-:W-:Y:S01]  /*bd20*/  FFMA R222, R68.reuse, R60, R222 ;  /* 0x0000003c44de7223 */ /* 0x040fe200000000de */
[C---:B------:R-:W-:Y:S01]  /*bd30*/  FFMA R105, R69.reuse, R85, R66 ;  /* 0x0000005545697223 */ /* 0x040fe20000000042 */
[C---:B------:R-:W-:Y:S02]  /*bd40*/  FFMA R115, R69.reuse, R77, R64 ;  /* 0x0000004d45737223 */ /* 0x040fe40000000040 */
[----:B------:R-:W3:Y:S01]  /*bd50*/  LDS.128 R64, [R0.X4+UR5+0x1140] ;  /* 0x0011400500407984 */ /* 0x000ee20008004c00 */
[----:B------:R-:W-:Y:S01]  /*bd60*/  FFMA R68, R68, R72, R113 ;  /* 0x0000004844447223 */ /* 0x000fe20000000071 */
[----:B------:R-:W-:-:S03]  /*bd70*/  FFMA R113, R69, R61, R222 ;  /* 0x0000003d45717223 */ /* 0x000fc600000000de */
[----:B------:R-:W-:Y:S01]  /*bd80*/  FFMA R69, R69, R73, R68 ;  /* 0x0000004945457223 */ /* 0x000fe20000000044 */
[C---:B------:R-:W-:Y:S01]  /*bd90*/  FFMA R68, R70.reuse, R62, R113 ;  /* 0x0000003e46447223 */ /* 0x040fe20000000071 */
[----:B------:R-:W-:Y:S01]  /*bda0*/  FFMA R104, R70, R86, R105 ;  /* 0x0000005646687223 */ /* 0x000fe20000000069 */
[C---:B-1----:R-:W-:Y:S01]  /*bdb0*/  FFMA R220, R56.reuse, R84, R220 ;  /* 0x0000005438dc7223 */ /* 0x042fe200000000dc */
[C---:B------:R-:W-:Y:S01]  /*bdc0*/  FFMA R218, R56.reuse, R76, R218 ;  /* 0x0000004c38da7223 */ /* 0x040fe200000000da */
[----:B------:R-:W-:Y:S01]  /*bdd0*/  FFMA R105, R63, R71, R68 ;  /* 0x000000473f697223 */ /* 0x000fe20000000044 */
[----:B------:R-:W-:Y:S01]  /*bde0*/  FFMA R68, R56, R60, R219 ;  /* 0x0000003c38447223 */ /* 0x000fe200000000db */
        /* <DEDUP_REMOVED lines=34> */
[C---:B------:R-:W-:Y:S01]  /*c010*/  FFMA R216, R64.reuse, R84, R216 ;  /* 0x0000005440d87223 */ /* 0x040fe200000000d8 */
[C---:B------:R-:W-:Y:S01]  /*c020*/  FFMA R214, R64.reuse, R76, R214 ;  /* 0x0000004c40d67223 */ /* 0x040fe200000000d6 */
[-C--:B------:R-:W-:Y:S01]  /*c030*/  FFMA R118, R87, R83.reuse, R118 ;  /* 0x0000005357767223 */ /* 0x080fe20000000076 */
[-C--:B------:R-:W-:Y:S01]  /*c040*/  FFMA R116, R63, R83.reuse, R116 ;  /* 0x000000533f747223 */ /* 0x080fe20000000074 */
[----:B------:R-:W-:Y:S01]  /*c050*/  FFMA R119, R75, R83, R82 ;  /* 0x000000534b777223 */ /* 0x000fe20000000052 */
        /* <DEDUP_REMOVED lines=11> */
[C---:B-1----:R-:W-:Y:S02]  /*c110*/  FFMA R64, R68.reuse, R76, R211 ;  /* 0x0000004c44407223 */ /* 0x042fe400000000d3 */
[-C--:B------:R-:W-:Y:S01]  /*c120*/  FFMA R123, R75, R67.reuse, R66 ;  /* 0x000000434b7b7223 */ /* 0x080fe20000000042 */
[C---:B------:R-:W-:Y:S01]  /*c130*/  FFMA R66, R68.reuse, R84, R213 ;  /* 0x0000005444427223 */ /* 0x040fe200000000d5 */
[C---:B------:R-:W-:Y:S01]  /*c140*/  FFMA R212, R68.reuse, R60, R212 ;  /* 0x0000003c44d47223 */ /* 0x040fe200000000d4 */
[-C--:B------:R-:W-:Y:S01]  /*c150*/  FFMA R120, R87, R67.reuse, R120 ;  /* 0x0000004357787223 */ /* 0x080fe20000000078 */
[----:B------:R-:W-:Y:S01]  /*c160*/  FFMA R122, R79, R67, R122 ;  /* 0x000000434f7a7223 */ /* 0x000fe2000000007a */
[C---:B------:R-:W-:Y:S01]  /*c170*/  FFMA R125, R69.reuse, R85, R66 ;  /* 0x00000055457d7223 */ /* 0x040fe20000000042 */
[C---:B------:R-:W-:Y:S01]  /*c180*/  FFMA R127, R69.reuse, R61, R212 ;  /* 0x0000003d457f7223 */ /* 0x040fe200000000d4 */
[----:B------:R-:W-:Y:S01]  /*c190*/  FFMA R129, R69, R77, R64 ;  /* 0x0000004d45817223 */ /* 0x000fe20000000040 */
[----:B------:R-:W-:Y:S01]  /*c1a0*/  FFMA R188, R68, R72, R188 ;  /* 0x0000004844bc7223 */ /* 0x000fe200000000bc */
[----:B------:R-:W1:Y:S01]  /*c1b0*/  LDS.128 R64, [R0.X4+UR5+0x2140] ;  /* 0x0021400500407984 */ /* 0x000e620008004c00 */
[----:B------:R-:W-:-:S02]  /*c1c0*/  FFMA R68, R70, R62, R127 ;  /* 0x0000003e46447223 */ /* 0x000fc4000000007f */
        /* <DEDUP_REMOVED lines=20> */
[----:B------:R-:W-:-:S03]  /*c310*/  FFMA R58, R58, R74, R57 ;  /* 0x0000004a3a3a7223 */ /* 0x000fc60000000039 */
[-C--:B------:R-:W-:Y:S01]  /*c320*/  FFMA R129, R79, R59.reuse, R56 ;  /* 0x0000003b4f817223 */ /* 0x080fe20000000038 */
[-C--:B------:R-:W-:Y:S01]  /*c330*/  FFMA R131, R75, R59.reuse, R58 ;  /* 0x0000003b4b837223 */ /* 0x080fe2000000003a */
[C---:B---3--:R-:W-:Y:S01]  /*c340*/  FFMA R58, R80.reuse, R84, R207 ;  /* 0x00000054503a7223 */ /* 0x048fe200000000cf */
[C---:B------:R-:W-:Y:S01]  /*c350*/  FFMA R56, R80.reuse, R76, R205 ;  /* 0x0000004c50387223 */ /* 0x040fe200000000cd */
[-C--:B------:R-:W-:Y:S01]  /*c360*/  FFMA R130, R87, R59.reuse, R130 ;  /* 0x0000003b57827223 */ /* 0x080fe20000000082 */
[----:B------:R-:W-:Y:S01]  /*c370*/  FFMA R128, R63, R59, R128 ;  /* 0x0000003b3f807223 */ /* 0x000fe20000000080 */
[C---:B------:R-:W-:Y:S01]  /*c380*/  FFMA R133, R81.reuse, R85, R58 ;  /* 0x0000005551857223 */ /* 0x040fe2000000003a */
[----:B------:R-:W-:Y:S02]  /*c390*/  FFMA R137, R81, R77, R56 ;  /* 0x0000004d51897223 */ /* 0x000fe40000000038 */
[----:B------:R-:W3:Y:S01]  /*c3a0*/  LDS.128 R56, [R0.X4+UR5+0x2340] ;  /* 0x0023400500387984 */ /* 0x000ee20008004c00 */
[C---:B------:R-:W-:Y:S01]  /*c3b0*/  FFMA R206, R80.reuse, R60, R206 ;  /* 0x0000003c50ce7223 */ /* 0x040fe200000000ce */
[----:B------:R-:W-:Y:S01]  /*c3c0*/  FFMA R186, R80, R72, R186 ;  /* 0x0000004850ba7223 */ /* 0x000fe200000000ba */
[----:B------:R-:W-:-:S02]  /*c3d0*/  FFMA R80, R82, R78, R137 ;  /* 0x0000004e52507223 */ /* 0x000fc40000000089 */
[C---:B------:R-:W-:Y:S01]  /*c3e0*/  FFMA R135, R81.reuse, R61, R206 ;  /* 0x0000003d51877223 */ /* 0x040fe200000000ce */
[----:B------:R-:W-:Y:S01]  /*c3f0*/  FFMA R81, R81, R73, R186 ;  /* 0x0000004951517223 */ /* 0x000fe200000000ba */
[C---:B------:R-:W-:Y:S01]  /*c400*/  FFMA R132, R82.reuse, R86, R133 ;  /* 0x0000005652847223 */ /* 0x040fe20000000085 */
[----:B------:R-:W-:Y:S01]  /*c410*/  FFMA R133, R79, R83, R80 ;  /* 0x000000534f857223 */ /* 0x000fe20000000050 */
        /* <DEDUP_REMOVED lines=17> */
[----:B------:R-:W-:Y:S01]  /*c530*/  FFMA R66, R66, R74, R65 ;  /* 0x0000004a42427223 */ /* 0x000fe20000000041 */
[----:B------:R-:W-:Y:S01]  /*c540*/  FFMA R137, R87, R67, R64 ;  /* 0x0000004357897223 */ /* 0x000fe20000000040 */
[----:B--2---:R-:W-:-:S02]  /*c550*/  FFMA R64, R68, R76, R199 ;  /* 0x0000004c44407223 */ /* 0x004fc400000000c7 */
        /* <DEDUP_REMOVED lines=46> */
[----:B------:R-:W-:Y:S01]  /*c840*/  FFMA R81, R81, R73, R182 ;  /* 0x0000004951517223 */ /* 0x000fe200000000b6 */
[-C--:B------:R-:W-:Y:S01]  /*c850*/  FFMA R149, R79, R83.reuse, R80 ;  /* 0x000000534f957223 */ /* 0x080fe20000000050 */
[----:B--2---:R-:W-:Y:S01]  /*c860*/  FFMA R80, R64, R60, R191 ;  /* 0x0000003c40507223 */ /* 0x004fe200000000bf */
        /* <DEDUP_REMOVED lines=15> */
[----:B------:R-:W-:-:S02]  /*c960*/  FFMA R154, R66, R86, R153 ;  /* 0x00000056429a7223 */ /* 0x000fc40000000099 */
[-C--:B------:R-:W-:Y:S01]  /*c970*/  FFMA R181, R79, R67.reuse, R64 ;  /* 0x000000434fb57223 */ /* 0x080fe20000000040 */
[----:B---3--:R-:W-:Y:S01]  /*c980*/  FFMA R64, R68, R60, R179 ;  /* 0x0000003c44407223 */ /* 0x008fe200000000b3 */
[----:B------:R-:W-:Y:S01]  /*c990*/  FFMA R152, R66, R74, R65 ;  /* 0x0000004a42987223 */ /* 0x000fe20000000041 */
[-C--:B------:R-:W-:Y:S01]  /*c9a0*/  FFMA R183, R87, R67.reuse, R154 ;  /* 0x0000004357b77223 */ /* 0x080fe2000000009a */
[-C--:B------:R-:W-:Y:S01]  /*c9b0*/  FFMA R182, R63, R67.reuse, R182 ;  /* 0x000000433fb67223 */ /* 0x080fe200000000b6 */
[C---:B------:R-:W-:Y:S01]  /*c9c0*/  FFMA R178, R68.reuse, R76, R178 ;  /* 0x0000004c44b27223 */ /* 0x040fe200000000b2 */
[----:B------:R-:W-:Y:S01]  /*c9d0*/  FFMA R152, R75, R67, R152 ;  /* 0x000000434b987223 */ /* 0x000fe20000000098 */
[C---:B------:R-:W-:Y:S01]  /*c9e0*/  FFMA R155, R69.reuse, R61, R64 ;  /* 0x0000003d459b7223 */ /* 0x040fe20000000040 */
[C---:B------:R-:W-:Y:S01]  /*c9f0*/  FFMA R180, R68.reuse, R84, R180 ;  /* 0x0000005444b47223 */ /* 0x040fe200000000b4 */
[----:B------:R-:W3:Y:S01]  /*ca00*/  LDS.128 R64, [R0.X4+UR5+0x4140] ;  /* 0x0041400500407984 */ /* 0x000ee20008004c00 */
[----:B------:R-:W-:Y:S01]  /*ca10*/  FFMA R68, R68, R72, R177 ;  /* 0x0000004844447223 */ /* 0x000fe200000000b1 */
[C---:B------:R-:W-:Y:S01]  /*ca20*/  FFMA R157, R69.reuse, R77, R178 ;  /* 0x0000004d459d7223 */ /* 0x040fe200000000b2 */
[----:B------:R-:W-:-:S02]  /*ca30*/  FFMA R153, R69, R85, R180 ;  /* 0x0000005545997223 */ /* 0x000fc400000000b4 */
[----:B------:R-:W-:Y:S01]  /*ca40*/  FFMA R69, R69, R73, R68 ;  /* 0x0000004945457223 */ /* 0x000fe20000000044 */
[----:B------:R-:W-:Y:S01]  /*ca50*/  FFMA R68, R70, R78, R157 ;  /* 0x0000004e46447223 */ /* 0x000fe2000000009d */
[C---:B-1----:R-:W-:Y:S01]  /*ca60*/  FFMA R176, R56.reuse, R84, R176 ;  /* 0x0000005438b07223 */ /* 0x042fe200000000b0 */
[C---:B------:R-:W-:Y:S02]  /*ca70*/  FFMA R174, R56.reuse, R76, R174 ;  /* 0x0000004c38ae7223 */ /* 0x040fe400000000ae */
[----:B------:R-:W-:Y:S01]  /*ca80*/  FFMA R177, R79, R71, R68 ;  /* 0x000000474fb17223 */ /* 0x000fe20000000044 */
        /* <DEDUP_REMOVED lines=16> */
[----:B------:R-:W-:-:S03]  /*cb90*/  FFMA R58, R58, R74, R57 ;  /* 0x0000004a3a3a7223 */ /* 0x000fc60000000039 */
[-C--:B------:R-:W-:Y:S01]  /*cba0*/  FFMA R171, R79, R59.reuse, R56 ;  /* 0x0000003b4fab7223 */ /* 0x080fe20000000038 */
[-C--:B------:R-:W-:Y:S01]  /*cbb0*/  FFMA R157, R75, R59.reuse, R58 ;  /* 0x0000003b4b9d7223 */ /* 0x080fe2000000003a */
[C---:B--2---:R-:W-:Y:S01]  /*cbc0*/  FFMA R58, R80.reuse, R84, R5 ;  /* 0x00000054503a7223 */ /* 0x044fe20000000005 */
[C---:B------:R-:W-:Y:S01]  /*cbd0*/  FFMA R56, R80.reuse, R60, R3 ;  /* 0x0000003c50387223 */ /* 0x040fe20000000003 */
[C---:B------:R-:W-:Y:S01]  /*cbe0*/  FFMA R4, R80.reuse, R76, R4 ;  /* 0x0000004c50047223 */ /* 0x040fe20000000004 */
[-C--:B------:R-:W-:Y:S01]  /*cbf0*/  FFMA R173, R87, R59.reuse, R154 ;  /* 0x0000003b57ad7223 */ /* 0x080fe2000000009a */
[----:B------:R-:W-:Y:S01]  /*cc00*/  FFMA R172, R63, R59, R172 ;  /* 0x0000003b3fac7223 */ /* 0x000fe200000000ac */
[C---:B------:R-:W-:Y:S01]  /*cc10*/  FFMA R3, R81.reuse, R85, R58 ;  /* 0x0000005551037223 */ /* 0x040fe2000000003a */
[C---:B------:R-:W-:Y:S01]  /*cc20*/  FFMA R5, R81.reuse, R61, R56 ;  /* 0x0000003d51057223 */ /* 0x040fe20000000038 */
[----:B------:R-:W-:Y:S01]  /*cc30*/  FFMA R80, R80, R72, R11 ;  /* 0x0000004850507223 */ /* 0x000fe2000000000b */
[----:B------:R-:W2:Y:S01]  /*cc40*/  LDS.128 R56, [R0.X4+UR5+0x4340] ;  /* 0x0043400500387984 */ /* 0x000ea20008004c00 */
[----:B------:R-:W-:Y:S01]  /*cc50*/  FFMA R11, R81, R77, R4 ;  /* 0x0000004d510b7223 */ /* 0x000fe20000000004 */
[----:B------:R-:W-:Y:S01]  /*cc60*/  FFMA R4, R82, R62, R5 ;  /* 0x0000003e52047223 */ /* 0x000fe20000000005 */
[----:B---3--:R-:W-:-:S03]  /*cc70*/  FFMA R6, R64, R76, R6 ;  /* 0x0000004c40067223 */ /* 0x008fc60000000006 */
[----:B------:R-:W-:Y:S01]  /*cc80*/  FFMA R169, R63, R83, R4 ;  /* 0x000000533fa97223 */ /* 0x000fe20000000004 */
[C---:B------:R-:W-:Y:S01]  /*cc90*/  FFMA R4, R64.reuse, R84, R7 ;  /* 0x0000005440047223 */ /* 0x040fe20000000007 */
[----:B------:R-:W-:Y:S01]  /*cca0*/  FFMA R8, R64, R60, R8 ;  /* 0x0000003c40087223 */ /* 0x000fe20000000008 */
[----:B------:R-:W-:Y:S01]  /*ccb0*/  FFMA R170, R82, R86, R3 ;  /* 0x0000005652aa7223 */ /* 0x000fe20000000003 */
[----:B------:R-:W-:Y:S01]  /*ccc0*/  FFMA R64, R64, R72, R15 ;  /* 0x0000004840407223 */ /* 0x000fe2000000000f */
[C---:B------:R-:W-:Y:S01]  /*ccd0*/  FFMA R3, R65.reuse, R85, R4 ;  /* 0x0000005541037223 */ /* 0x040fe20000000004 */
[C---:B------:R-:W-:Y:S02]  /*cce0*/  FFMA R15, R65.reuse, R77, R6 ;  /* 0x0000004d410f7223 */ /* 0x040fe40000000006 */
[----:B------:R-:W3:Y:S01]  /*ccf0*/  LDS.128 R4, [R0.X4+UR5+0x5040] ;  /* 0x0050400500047984 */ /* 0x000ee20008004c00 */
[-C--:B------:R-:W-:Y:S01]  /*cd00*/  FFMA R168, R82, R78.reuse, R11 ;  /* 0x0000004e52a87223 */ /* 0x080fe2000000000b */
[----:B------:R-:W-:Y:S01]  /*cd10*/  FFMA R11, R65, R61, R8 ;  /* 0x0000003d410b7223 */ /* 0x000fe20000000008 */
[----:B------:R-:W-:-:S04]  /*cd20*/  FFMA R8, R66, R78, R15 ;  /* 0x0000004e42087223 */ /* 0x000fc8000000000f */
[----:B------:R-:W-:Y:S01]  /*cd30*/  FFMA R165, R79, R67, R8 ;  /* 0x000000434fa57223 */ /* 0x000fe20000000008 */
[C---:B-1----:R-:W-:Y:S01]  /*cd40*/  FFMA R10, R68.reuse, R60, R10 ;  /* 0x0000003c440a7223 */ /* 0x042fe2000000000a */
[C---:B------:R-:W-:Y:S01]  /*cd50*/  FFMA R8, R68.reuse, R84, R9 ;  /* 0x0000005444087223 */ /* 0x040fe20000000009 */
        /* <DEDUP_REMOVED lines=8> */
[----:B------:R-:W1:Y:S01]  /*cde0*/  LDS.128 R8, [R0.X4+UR5+0x5140] ;  /* 0x0051400500087984 */ /* 0x000e620008004c00 */
[----:B------:R-:W-:-:S04]  /*cdf0*/  FFMA R12, R70, R62, R15 ;  /* 0x0000003e460c7223 */ /* 0x000fc8000000000f */
        /* <DEDUP_REMOVED lines=10> */
[----:B------:R-:W2:Y:S03]  /*cea0*/  LDS.128 R12, [R0.X4+UR5+0x5240] ;  /* 0x00524005000c7984 */ /* 0x000ea60008004c00 */
[----:B------:R-:W-:Y:S01]  /*ceb0*/  FFMA R16, R58, R78, R23 ;  /* 0x0000004e3a107223 */ /* 0x000fe20000000017 */
[----:B---3--:R-:W-:-:S03]  /*cec0*/  FFMA R18, R4, R60, R18 ;  /* 0x0000003c04127223 */ /* 0x008fc60000000012 */
[----:B------:R-:W-:Y:S01]  /*ced0*/  FFMA R159, R79, R59, R16 ;  /* 0x0000003b4f9f7223 */ /* 0x000fe20000000010 */
[----:B------:R-:W-:Y:S01]  /*cee0*/  FFMA R16, R4, R84, R17 ;  /* 0x0000005404107223 */ /* 0x000fe20000000011 */
[----:B------:R-:W-:Y:S01]  /*cef0*/  FFMA R57, R57, R73, R56 ;  /* 0x0000004939397223 */ /* 0x000fe20000000038 */
[C---:B------:R-:W-:Y:S01]  /*cf00*/  FFMA R56, R58.reuse, R86, R3 ;  /* 0x000000563a387223 */ /* 0x040fe20000000003 */
[----:B------:R-:W-:Y:S01]  /*cf10*/  FFMA R160, R58, R62, R19 ;  /* 0x0000003e3aa07223 */ /* 0x000fe20000000013 */
[C---:B------:R-:W-:Y:S01]  /*cf20*/  FFMA R3, R5.reuse, R85, R16 ;  /* 0x0000005505037223 */ /* 0x040fe20000000010 */
[C---:B------:R-:W-:Y:S01]  /*cf30*/  FFMA R23, R5.reuse, R61, R18 ;  /* 0x0000003d05177223 */ /* 0x040fe20000000012 */
[C---:B------:R-:W-:Y:S01]  /*cf40*/  FFMA R20, R4.reuse, R76, R20 ;  /* 0x0000004c04147223 */ /* 0x040fe20000000014 */
[----:B------:R-:W3:Y:S01]  /*cf50*/  LDS.128 R16, [R0.X4+UR5+0x5340] ;  /* 0x0053400500107984 */ /* 0x000ee20008004c00 */
[----:B------:R-:W-:Y:S02]  /*cf60*/  FFMA R4, R4, R72, R27 ;  /* 0x0000004804047223 */ /* 0x000fe4000000001b */
[----:B------:R-:W-:-:S02]  /*cf70*/  FFMA R27, R5, R77, R20 ;  /* 0x0000004d051b7223 */ /* 0x000fc40000000014 */
[----:B------:R-:W-:Y:S02]  /*cf80*/  FFMA R5, R5, R73, R4 ;  /* 0x0000004905057223 */ /* 0x000fe40000000004 */
[C---:B------:R-:W-:Y:S01]  /*cf90*/  FFMA R4, R6.reuse, R78, R27 ;  /* 0x0000004e06047223 */ /* 0x040fe2000000001b */
[C---:B------:R-:W-:Y:S01]  /*cfa0*/  FFMA R20, R6.reuse, R86, R3 ;  /* 0x0000005606147223 */ /* 0x040fe20000000003 */
[C---:B------:R-:W-:Y:S01]  /*cfb0*/  FFMA R186, R6.reuse, R62, R23 ;  /* 0x0000003e06ba7223 */ /* 0x040fe20000000017 */
[----:B------:R-:W-:Y:S01]  /*cfc0*/  FFMA R6, R6, R74, R5 ;  /* 0x0000004a06067223 */ /* 0x000fe20000000005 */
[-C--:B------:R-:W-:Y:S01]  /*cfd0*/  FFMA R185, R79, R7.reuse, R4 ;  /* 0x000000074fb97223 */ /* 0x080fe20000000004 */
[C---:B-1----:R-:W-:Y:S01]  /*cfe0*/  FFMA R4, R8.reuse, R60, R21 ;  /* 0x0000003c08047223 */ /* 0x042fe20000000015 */
        /* <DEDUP_REMOVED lines=11> */
[C---:B--2---:R-:W-:Y:S01]  /*d0a0*/  FFMA R26, R12.reuse, R84, R26 ;  /* 0x000000540c1a7223 */ /* 0x044fe2000000001a */
        /* <DEDUP_REMOVED lines=15> */
[C---:B------:R-:W-:Y:S01]  /*d1a0*/  FFMA R240, R14.reuse, R86, R3 ;  /* 0x000000560ef07223 */ /* 0x040fe20000000003 */
[----:B------:R-:W2:Y:S01]  /*d1b0*/  LDS.128 R8, [R0.X4+UR5+0x6140] ;  /* 0x0061400500087984 */ /* 0x000ea20008004c00 */
[C---:B------:R-:W-:Y:S01]  /*d1c0*/  FFMA R12, R14.reuse, R62, R21 ;  /* 0x0000003e0e0c7223 */ /* 0x040fe20000000015 */
[C---:B------:R-:W-:Y:S01]  /*d1d0*/  FFMA R238, R14.reuse, R78, R23 ;  /* 0x0000004e0eee7223 */ /* 0x040fe20000000017 */
[----:B------:R-:W-:Y:S01]  /*d1e0*/  FFMA R14, R14, R74, R13 ;  /* 0x0000004a0e0e7223 */ /* 0x000fe2000000000d */
[C---:B---3--:R-:W-:Y:S01]  /*d1f0*/  FFMA R30, R16.reuse, R84, R30 ;  /* 0x00000054101e7223 */ /* 0x048fe2000000001e */
[-C--:B------:R-:W-:Y:S01]  /*d200*/  FFMA R239, R63, R15.reuse, R12 ;  /* 0x0000000f3fef7223 */ /* 0x080fe2000000000c */
[C---:B------:R-:W-:Y:S01]  /*d210*/  FFMA R12, R16.reuse, R76, R33 ;  /* 0x0000004c100c7223 */ /* 0x040fe20000000021 */
[-C--:B------:R-:W-:Y:S01]  /*d220*/  FFMA R237, R75, R15.reuse, R14 ;  /* 0x0000000f4bed7223 */ /* 0x080fe2000000000e */
[C---:B------:R-:W-:Y:S01]  /*d230*/  FFMA R14, R16.reuse, R60, R29 ;  /* 0x0000003c100e7223 */ /* 0x040fe2000000001d */
[-C--:B------:R-:W-:Y:S01]  /*d240*/  FFMA R240, R87, R15.reuse, R240 ;  /* 0x0000000f57f07223 */ /* 0x080fe200000000f0 */
[----:B------:R-:W-:Y:S01]  /*d250*/  FFMA R238, R79, R15, R238 ;  /* 0x0000000f4fee7223 */ /* 0x000fe200000000ee */
[C---:B------:R-:W-:Y:S01]  /*d260*/  FFMA R23, R17.reuse, R77, R12 ;  /* 0x0000004d11177223 */ /* 0x040fe2000000000c */
[C---:B------:R-:W-:Y:S01]  /*d270*/  FFMA R21, R17.reuse, R61, R14 ;  /* 0x0000003d11157223 */ /* 0x040fe2000000000e */
[----:B------:R-:W-:Y:S04]  /*d280*/  LDS.128 R24, [R32+0x250] ;  /* 0x0002500020187984 */ /* 0x000fe80000000c00 */
[----:B------:R-:W3:Y:S01]  /*d290*/  LDS.128 R12, [R0.X4+UR5+0x6240] ;  /* 0x00624005000c7984 */ /* 0x000ee20008004c00 */
[----:B------:R-:W-:Y:S01]  /*d2a0*/  FFMA R16, R16, R72, R43 ;  /* 0x0000004810107223 */ /* 0x000fe2000000002b */
[C---:B------:R-:W-:Y:S01]  /*d2b0*/  FFMA R3, R17.reuse, R85, R30 ;  /* 0x0000005511037223 */ /* 0x040fe2000000001e */
[----:B------:R-:W-:Y:S01]  /*d2c0*/  FFMA R234, R18, R78, R23 ;  /* 0x0000004e12ea7223 */ /* 0x000fe20000000017 */
[----:B-1----:R-:W-:Y:S01]  /*d2d0*/  FFMA R36, R4, R84, R36 ;  /* 0x0000005404247223 */ /* 0x002fe20000000024 */
[----:B------:R-:W-:Y:S01]  /*d2e0*/  FFMA R17, R17, R73, R16 ;  /* 0x0000004911117223 */ /* 0x000fe20000000010 */
[C---:B------:R-:W-:Y:S01]  /*d2f0*/  FFMA R16, R18.reuse, R62, R21 ;  /* 0x0000003e12107223 */ /* 0x040fe20000000015 */
[----:B------:R-:W-:Y:S01]  /*d300*/  FFMA R236, R18, R86, R3 ;  /* 0x0000005612ec7223 */ /* 0x000fe20000000003 */
        /* <DEDUP_REMOVED lines=67> */
[----:B------:R-:W-:Y:S01]  /*d740*/  FFMA R217, R79, R19, R16 ;  /* 0x000000134fd97223 */ /* 0x000fe20000000010 */
        /* <DEDUP_REMOVED lines=14> */
[C---:B------:R-:W-:Y:S01]  /*d830*/  FFMA R200, R6.reuse, R78, R19 ;  /* 0x0000004e06c87223 */ /* 0x040fe20000000013 */
[----:B------:R-:W-:Y:S01]  /*d840*/  FFMA R216, R6, R62, R17 ;  /* 0x0000003e06d87223 */ /* 0x000fe20000000011 */
[-C--:B------:R-:W-:Y:S01]  /*d850*/  FFMA R215, R87, R7.reuse, R4 ;  /* 0x0000000757d77223 */ /* 0x080fe20000000004 */
[----:B------:R-:W2:Y:S01]  /*d860*/  LDS.128 R16, [R0.X4+UR5+0x7340] ;  /* 0x0073400500107984 */ /* 0x000ea20008004c00 */
[----:B---3--:R-:W-:Y:S01]  /*d870*/  FFMA R4, R8, R76, R95 ;  /* 0x0000004c08047223 */ /* 0x008fe2000000005f */
[----:B------:R-:W-:Y:S01]  /*d880*/  FFMA R214, R6, R74, R5 ;  /* 0x0000004a06d67223 */ /* 0x000fe20000000005 */
[-C--:B------:R-:W-:Y:S01]  /*d890*/  FFMA R216, R63, R7.reuse, R216 ;  /* 0x000000073fd87223 */ /* 0x080fe200000000d8 */
[----:B------:R-:W-:Y:S01]  /*d8a0*/  FFMA R200, R79, R7, R200 ;  /* 0x000000074fc87223 */ /* 0x000fe200000000c8 */
[----:B------:R-:W-:Y:S01]  /*d8b0*/  FFMA R3, R9, R77, R4 ;  /* 0x0000004d09037223 */ /* 0x000fe20000000004 */
[----:B------:R-:W-:Y:S01]  /*d8c0*/  FFMA R214, R75, R7, R214 ;  /* 0x000000074bd67223 */ /* 0x000fe200000000d6 */
[----:B------:R-:W-:Y:S01]  /*d8d0*/  LDS.128 R20, [R32+0x150] ;  /* 0x0001500020147984 */ /* 0x000fe20000000c00 */
[C---:B------:R-:W-:Y:S01]  /*d8e0*/  FFMA R94, R8.reuse, R72, R94 ;  /* 0x00000048085e7223 */ /* 0x040fe2000000005e */
[----:B------:R-:W-:-:S02]  /*d8f0*/  FFMA R92, R8, R60, R92 ;  /* 0x0000003c085c7223 */ /* 0x000fc4000000005c */
[----:B------:R-:W3:Y:S01]  /*d900*/  LDS.128 R4, [R0.X4+UR5+0x50] ;  /* 0x0000500500047984 */ /* 0x000ee20008004c00 */
[----:B------:R-:W-:-:S03]  /*d910*/  FFMA R8, R8, R84, R93 ;  /* 0x0000005408087223 */ /* 0x000fc6000000005d */
[----:B------:R-:W4:Y:S01]  /*d920*/  LDS.128 R36, [R32+0x350] ;  /* 0x0003500020247984 */ /* 0x000f220000000c00 */
        /* <DEDUP_REMOVED lines=28> */
[C---:B--2---:R-:W-:Y:S01]  /*daf0*/  FFMA R99, R16.reuse, R72, R99 ;  /* 0x0000004810637223 */ /* 0x044fe20000000063 */
        /* <DEDUP_REMOVED lines=8> */
[----:B---3--:R-:W-:Y:S01]  /*db80*/  FFMA R16, R4, R20, R89 ;  /* 0x0000001404107223 */ /* 0x008fe20000000059 */
[C---:B------:R-:W-:Y:S01]  /*db90*/  FFMA R99, R18.reuse, R74, R99 ;  /* 0x0000004a12637223 */ /* 0x040fe20000000063 */
[C---:B------:R-:W-:Y:S01]  /*dba0*/  FFMA R62, R18.reuse, R62, R103 ;  /* 0x0000003e123e7223 */ /* 0x040fe20000000067 */
[C---:B------:R-:W-:Y:S01]  /*dbb0*/  FFMA R190, R18.reuse, R86, R107 ;  /* 0x0000005612be7223 */ /* 0x040fe2000000006b */
[----:B------:R-:W-:Y:S01]  /*dbc0*/  FFMA R96, R18, R78, R96 ;  /* 0x0000004e12607223 */ /* 0x000fe20000000060 */
[C---:B------:R-:W-:Y:S01]  /*dbd0*/  FFMA R88, R4.reuse, R24, R88 ;  /* 0x0000001804587223 */ /* 0x040fe20000000058 */
[C---:B------:R-:W-:Y:S01]  /*dbe0*/  FFMA R90, R4.reuse, R28, R90 ;  /* 0x0000001c045a7223 */ /* 0x040fe2000000005a */
[----:B----4-:R-:W-:Y:S01]  /*dbf0*/  FFMA R4, R4, R36, R91 ;  /* 0x0000002404047223 */ /* 0x010fe2000000005b */
        /* <DEDUP_REMOVED lines=44> */
[----:B------:R-:W-:Y:S01]  /*dec0*/  FFMA R34, R14, R26, R33 ;  /* 0x0000001a0e227223 */ /* 0x000fe20000000021 */
[----:B------:R-:W-:Y:S01]  /*ded0*/  FFMA R58, R58, R74, R57 ;  /* 0x0000004a3a3a7223 */ /* 0x000fe20000000039 */
        /* <DEDUP_REMOVED lines=15> */
[C---:B------:R-:W-:Y:S01]  /*dfd0*/  FFMA R34, R18.reuse, R26, R33 ;  /* 0x0000001a12227223 */ /* 0x040fe20000000021 */
        /* <DEDUP_REMOVED lines=24> */
[----:B------:R-:W-:Y:S01]  /*e160*/  FFMA R33, R31, R43, R40 ;  /* 0x0000002b1f217223 */ /* 0x000fe20000000028 */
[C---:B--2---:R-:W-:Y:S01]  /*e170*/  FFMA R40, R44.reuse, R24, R121 ;  /* 0x000000182c287223 */ /* 0x044fe20000000079 */
        /* <DEDUP_REMOVED lines=16> */
[----:B------:R-:W-:Y:S01]  /*e280*/  FFMA R41, R31, R47, R42 ;  /* 0x0000002f1f297223 */ /* 0x000fe2000000002a */
[C---:B---3--:R-:W-:Y:S01]  /*e290*/  FFMA R42, R48.reuse, R24, R125 ;  /* 0x00000018302a7223 */ /* 0x048fe2000000007d */
[C---:B------:R-:W-:Y:S01]  /*e2a0*/  FFMA R124, R48.reuse, R36, R124 ;  /* 0x00000024307c7223 */ /* 0x040fe2000000007c */
[C---:B------:R-:W-:Y:S01]  /*e2b0*/  FFMA R126, R48.reuse, R20, R126 ;  /* 0x00000014307e7223 */ /* 0x040fe2000000007e */
[----:B------:R-:W3:Y:S01]  /*e2c0*/  LDS.128 R60, [R0.X4+UR5+0x2150] ;  /* 0x00215005003c7984 */ /* 0x000ee20008004c00 */
        /* <DEDUP_REMOVED lines=11> */
[----:B------:R-:W-:Y:S01]  /*e380*/  FFMA R69, R69, R73, R68 ;  /* 0x0000004945457223 */ /* 0x000fe20000000044 */
[C---:B------:R-:W-:Y:S01]  /*e390*/  FFMA R46, R50.reuse, R26, R45 ;  /* 0x0000001a322e7223 */ /* 0x040fe2000000002d */
[C---:B------:R-:W-:Y:S01]  /*e3a0*/  FFMA R44, R50.reuse, R30, R49 ;  /* 0x0000001e322c7223 */ /* 0x040fe20000000031 */
[----:B------:R-:W-:Y:S01]  /*e3b0*/  FFMA R50, R50, R22, R67 ;  /* 0x0000001632327223 */ /* 0x000fe20000000043 */
[-C--:B------:R-:W-:Y:S01]  /*e3c0*/  FFMA R45, R39, R51.reuse, R42 ;  /* 0x00000033272d7223 */ /* 0x080fe2000000002a */
[----:B------:R-:W4:Y:S01]  /*e3d0*/  LDS.128 R64, [R0.X4+UR5+0x2250] ;  /* 0x0022500500407984 */ /* 0x000f220008004c00 */
[----:B------:R-:W-:Y:S01]  /*e3e0*/  FFMA R154, R70, R74, R69 ;  /* 0x0000004a469a7223 */ /* 0x000fe20000000045 */
        /* <DEDUP_REMOVED lines=14> */
[----:B------:R-:W-:Y:S01]  /*e4d0*/  FFMA R81, R81, R73, R80 ;  /* 0x0000004951517223 */ /* 0x000fe20000000050 */
[C---:B------:R-:W-:Y:S01]  /*e4e0*/  FFMA R46, R54.reuse, R38, R69 ;  /* 0x00000026362e7223 */ /* 0x040fe20000000045 */
[C---:B------:R-:W-:Y:S01]  /*e4f0*/  FFMA R50, R54.reuse, R26, R49 ;  /* 0x0000001a36327223 */ /* 0x040fe20000000031 */
[C---:B------:R-:W-:Y:S01]  /*e500*/  FFMA R48, R54.reuse, R30, R53 ;  /* 0x0000001e36307223 */ /* 0x040fe20000000035 */
[----:B------:R-:W-:Y:S01]  /*e510*/  FFMA R54, R54, R22, R71 ;  /* 0x0000001636367223 */ /* 0x000fe20000000047 */
[----:B--2---:R-:W-:Y:S01]  /*e520*/  FFMA R132, R56, R36, R132 ;  /* 0x0000002438847223 */ /* 0x004fe20000000084 */
[----:B------:R-:W1:Y:S01]  /*e530*/  LDS.128 R68, [R0.X4+UR5+0x2350] ;  /* 0x0023500500447984 */ /* 0x000e620008004c00 */
[----:B------:R-:W-:Y:S01]  /*e540*/  FFMA R156, R82, R74, R81 ;  /* 0x0000004a529c7223 */ /* 0x000fe20000000051 */
[----:B------:R-:W-:Y:S01]  /*e550*/  FFMA R49, R27, R55, R50 ;  /* 0x000000371b317223 */ /* 0x000fe20000000032 */
[C---:B------:R-:W-:Y:S01]  /*e560*/  FFMA R134, R56.reuse, R24, R134 ;  /* 0x0000001838867223 */ /* 0x040fe20000000086 */
[C---:B------:R-:W-:Y:S01]  /*e570*/  FFMA R50, R56.reuse, R20, R133 ;  /* 0x0000001438327223 */ /* 0x040fe20000000085 */
[----:B------:R-:W-:Y:S01]  /*e580*/  FFMA R56, R56, R28, R135 ;  /* 0x0000001c38387223 */ /* 0x000fe20000000087 */
[----:B------:R-:W-:Y:S01]  /*e590*/  FFMA R73, R57, R37, R132 ;  /* 0x0000002539497223 */ /* 0x000fe20000000084 */
[----:B------:R-:W-:Y:S01]  /*e5a0*/  FFMA R156, R75, R83, R156 ;  /* 0x000000534b9c7223 */ /* 0x000fe2000000009c */
        /* <DEDUP_REMOVED lines=11> */
[----:B------:R-:W-:Y:S01]  /*e660*/  FFMA R50, R27, R59, R54 ;  /* 0x0000003b1b327223 */ /* 0x000fe20000000036 */
[----:B------:R-:W2:Y:S01]  /*e670*/  LDS.128 R72, [R0.X4+UR5+0x3050] ;  /* 0x0030500500487984 */ /* 0x000ea20008004c00 */
[C---:B---3--:R-:W-:Y:S01]  /*e680*/  FFMA R136, R60.reuse, R24, R136 ;  /* 0x000000183c887223 */ /* 0x048fe20000000088 */
        /* <DEDUP_REMOVED lines=11> */
[----:B------:R-:W-:Y:S01]  /*e740*/  FFMA R58, R62, R30, R61 ;  /* 0x0000001e3e3a7223 */ /* 0x000fe2000000003d */
[----:B----4-:R-:W-:Y:S01]  /*e750*/  FFMA R140, R64, R36, R140 ;  /* 0x00000024408c7223 */ /* 0x010fe2000000008c */
[----:B------:R-:W-:Y:S01]  /*e760*/  FFMA R54, R62, R26, R57 ;  /* 0x0000001a3e367223 */ /* 0x000fe20000000039 */
[----:B------:R-:W-:Y:S01]  /*e770*/  FFMA R142, R64, R24, R142 ;  /* 0x00000018408e7223 */ /* 0x000fe2000000008e */
[C---:B------:R-:W-:Y:S01]  /*e780*/  FFMA R56, R62.reuse, R38, R77 ;  /* 0x000000263e387223 */ /* 0x040fe2000000004d */
[----:B------:R-:W-:Y:S01]  /*e790*/  FFMA R57, R31, R63, R58 ;  /* 0x0000003f1f397223 */ /* 0x000fe2000000003a */
[----:B------:R-:W-:Y:S01]  /*e7a0*/  FFMA R62, R62, R22, R79 ;  /* 0x000000163e3e7223 */ /* 0x000fe2000000004f */
[----:B------:R-:W-:Y:S01]  /*e7b0*/  FFMA R58, R64, R20, R141 ;  /* 0x00000014403a7223 */ /* 0x000fe2000000008d */
[C---:B------:R-:W-:Y:S01]  /*e7c0*/  FFMA R81, R65.reuse, R37, R140 ;  /* 0x0000002541517223 */ /* 0x040fe2000000008c */
[----:B------:R-:W3:Y:S01]  /*e7d0*/  LDS.128 R76, [R0.X4+UR5+0x3150] ;  /* 0x00315005004c7984 */ /* 0x000ee20008004c00 */
[----:B------:R-:W-:Y:S01]  /*e7e0*/  FFMA R61, R65, R25, R142 ;  /* 0x00000019413d7223 */ /* 0x000fe2000000008e */
[-C--:B------:R-:W-:Y:S01]  /*e7f0*/  FFMA R56, R39, R63.reuse, R56 ;  /* 0x0000003f27387223 */ /* 0x080fe20000000038 */
[----:B------:R-:W-:Y:S01]  /*e800*/  FFMA R54, R27, R63, R54 ;  /* 0x0000003f1b367223 */ /* 0x000fe20000000036 */
[----:B------:R-:W-:Y:S01]  /*e810*/  FFMA R83, R65, R21, R58 ;  /* 0x0000001541537223 */ /* 0x000fe2000000003a */
[----:B------:R-:W-:Y:S01]  /*e820*/  FFMA R63, R23, R63, R62 ;  /* 0x0000003f173f7223 */ /* 0x000fe2000000003e */
[----:B------:R-:W-:Y:S01]  /*e830*/  FFMA R58, R66, R38, R81 ;  /* 0x00000026423a7223 */ /* 0x000fe20000000051 */
[----:B------:R-:W-:Y:S01]  /*e840*/  FFMA R64, R64, R28, R143 ;  /* 0x0000001c40407223 */ /* 0x000fe2000000008f */
[----:B------:R-:W-:Y:S01]  /*e850*/  FFMA R62, R66, R26, R61 ;  /* 0x0000001a423e7223 */ /* 0x000fe2000000003d */
[----:B------:R-:W-:Y:S01]  /*e860*/  LDS.128 R96, [R0.X4+UR5+0x4350] ;  /* 0x0043500500607984 */ /* 0x000fe20008004c00 */
[----:B------:R-:W-:Y:S01]  /*e870*/  FFMA R61, R39, R67, R58 ;  /* 0x00000043273d7223 */ /* 0x000fe2000000003a */
[----:B------:R-:W-:Y:S01]  /*e880*/  FFMA R65, R65, R29, R64 ;  /* 0x0000001d41417223 */ /* 0x000fe20000000040 */
        /* <DEDUP_REMOVED lines=11> */
[----:B------:R-:W1:Y:S01]  /*e940*/  LDS.128 R80, [R0.X4+UR5+0x3250] ;  /* 0x0032500500507984 */ /* 0x000e620008004c00 */
[----:B------:R-:W-:-:S02]  /*e950*/  FFMA R60, R31, R67, R60 ;  /* 0x000000431f3c7223 */ /* 0x000fc4000000003c */
[C---:B------:R-:W-:Y:S01]  /*e960*/  FFMA R68, R70.reuse, R30, R69 ;  /* 0x0000001e46447223 */ /* 0x040fe20000000045 */
[----:B------:R-:W-:Y:S01]  /*e970*/  FFMA R67, R23, R67, R66 ;  /* 0x0000004317437223 */ /* 0x000fe20000000042 */
        /* <DEDUP_REMOVED lines=20> */
[C---:B---3--:R-:W-:Y:S01]  /*eac0*/  FFMA R182, R76.reuse, R24, R182 ;  /* 0x000000184cb67223 */ /* 0x048fe200000000b6 */
[-C--:B------:R-:W-:Y:S01]  /*ead0*/  FFMA R101, R27, R75.reuse, R72 ;  /* 0x0000004b1b657223 */ /* 0x080fe20000000048 */
        /* <DEDUP_REMOVED lines=8> */
[C---:B------:R-:W-:Y:S01]  /*eb60*/  FFMA R104, R78.reuse, R26, R85 ;  /* 0x0000001a4e687223 */ /* 0x040fe20000000055 */
[----:B------:R-:W-:Y:S01]  /*eb70*/  LDS.128 R92, [R0.X4+UR5+0x5150] ;  /* 0x00515005005c7984 */ /* 0x000fe20008004c00 */
[C---:B------:R-:W-:Y:S01]  /*eb80*/  FFMA R76, R78.reuse, R38, R87 ;  /* 0x000000264e4c7223 */ /* 0x040fe20000000057 */
[C---:B------:R-:W-:Y:S01]  /*eb90*/  FFMA R106, R78.reuse, R30, R77 ;  /* 0x0000001e4e6a7223 */ /* 0x040fe2000000004d */
[----:B------:R-:W-:Y:S01]  /*eba0*/  FFMA R78, R78, R22, R89 ;  /* 0x000000164e4e7223 */ /* 0x000fe20000000059 */
[-C--:B------:R-:W-:Y:S01]  /*ebb0*/  FFMA R100, R39, R75.reuse, R100 ;  /* 0x0000004b27647223 */ /* 0x080fe20000000064 */
[----:B------:R-:W-:Y:S01]  /*ebc0*/  FFMA R102, R31, R75, R102 ;  /* 0x0000004b1f667223 */ /* 0x000fe20000000066 */
[-C--:B------:R-:W-:Y:S01]  /*ebd0*/  FFMA R105, R39, R79.reuse, R76 ;  /* 0x0000004f27697223 */ /* 0x080fe2000000004c */
[----:B------:R-:W3:Y:S01]  /*ebe0*/  LDS.128 R72, [R0.X4+UR5+0x4050] ;  /* 0x0040500500487984 */ /* 0x000ee20008004c00 */
        /* <DEDUP_REMOVED lines=11> */
[-C--:B------:R-:W-:Y:S01]  /*eca0*/  FFMA R104, R27, R79.reuse, R104 ;  /* 0x0000004f1b687223 */ /* 0x080fe20000000068 */
[C---:B------:R-:W-:Y:S01]  /*ecb0*/  FFMA R108, R82.reuse, R30, R81 ;  /* 0x0000001e526c7223 */ /* 0x040fe20000000051 */
[----:B------:R-:W-:Y:S01]  /*ecc0*/  FFMA R106, R31, R79, R106 ;  /* 0x0000004f1f6a7223 */ /* 0x000fe2000000006a */
[----:B------:R-:W-:Y:S01]  /*ecd0*/  FFMA R82, R82, R22, R89 ;  /* 0x0000001652527223 */ /* 0x000fe20000000059 */
[----:B------:R-:W1:Y:S01]  /*ece0*/  LDS.128 R76, [R0.X4+UR5+0x4150] ;  /* 0x00415005004c7984 */ /* 0x000e620008004c00 */
[-C--:B------:R-:W-:Y:S01]  /*ecf0*/  FFMA R109, R39, R83.reuse, R80 ;  /* 0x00000053276d7223 */ /* 0x080fe20000000050 */
[C---:B--2---:R-:W-:Y:S01]  /*ed00*/  FFMA R80, R68.reuse, R20, R171 ;  /* 0x0000001444507223 */ /* 0x044fe200000000ab */
[-C--:B------:R-:W-:Y:S01]  /*ed10*/  FFMA R111, R23, R83.reuse, R82 ;  /* 0x00000053176f7223 */ /* 0x080fe20000000052 */
[----:B------:R-:W-:Y:S01]  /*ed20*/  FFMA R82, R68, R36, R173 ;  /* 0x0000002444527223 */ /* 0x000fe200000000ad */
[-C--:B------:R-:W-:Y:S01]  /*ed30*/  FFMA R110, R27, R83.reuse, R110 ;  /* 0x000000531b6e7223 */ /* 0x080fe2000000006e */
[----:B------:R-:W-:Y:S01]  /*ed40*/  FFMA R108, R31, R83, R108 ;  /* 0x000000531f6c7223 */ /* 0x000fe2000000006c */
[C---:B------:R-:W-:Y:S01]  /*ed50*/  FFMA R89, R69.reuse, R21, R80 ;  /* 0x0000001545597223 */ /* 0x040fe20000000050 */
[----:B------:R-:W-:-:S02]  /*ed60*/  FFMA R87, R69, R37, R82 ;  /* 0x0000002545577223 */ /* 0x000fc40000000052 */
[----:B------:R-:W2:Y:S01]  /*ed70*/  LDS.128 R80, [R0.X4+UR5+0x4250] ;  /* 0x0042500500507984 */ /* 0x000ea20008004c00 */
[C---:B------:R-:W-:Y:S01]  /*ed80*/  FFMA R172, R68.reuse, R24, R172 ;  /* 0x0000001844ac7223 */ /* 0x040fe200000000ac */
[----:B------:R-:W-:-:S03]  /*ed90*/  FFMA R68, R68, R28, R157 ;  /* 0x0000001c44447223 */ /* 0x000fc6000000009d */
[C---:B------:R-:W-:Y:S01]  /*eda0*/  FFMA R85, R69.reuse, R25, R172 ;  /* 0x0000001945557223 */ /* 0x040fe200000000ac */
[----:B------:R-:W-:Y:S01]  /*edb0*/  FFMA R69, R69, R29, R68 ;  /* 0x0000001d45457223 */ /* 0x000fe20000000044 */
[C---:B------:R-:W-:Y:S02]  /*edc0*/  FFMA R114, R70.reuse, R38, R87 ;  /* 0x0000002646727223 */ /* 0x040fe40000000057 */
[C---:B------:R-:W-:Y:S01]  /*edd0*/  FFMA R112, R70.reuse, R26, R85 ;  /* 0x0000001a46707223 */ /* 0x040fe20000000055 */
[C---:B------:R-:W-:Y:S01]  /*ede0*/  FFMA R68, R70.reuse, R30, R69 ;  /* 0x0000001e46447223 */ /* 0x040fe20000000045 */
[----:B------:R-:W-:Y:S01]  /*edf0*/  FFMA R70, R70, R22, R89 ;  /* 0x0000001646467223 */ /* 0x000fe20000000059 */
[C---:B---3--:R-:W-:Y:S02]  /*ee00*/  FFMA R170, R72.reuse, R36, R170 ;  /* 0x0000002448aa7223 */ /* 0x048fe400000000aa */
        /* <DEDUP_REMOVED lines=12> */
[----:B------:R-:W3:Y:S01]  /*eed0*/  LDS.128 R88, [R0.X4+UR5+0x5050] ;  /* 0x0050500500587984 */ /* 0x000ee20008004c00 */
[----:B------:R-:W-:Y:S01]  /*eee0*/  FFMA R117, R39, R75, R68 ;  /* 0x0000004b27757223 */ /* 0x000fe20000000044 */
[----:B-1----:R-:W-:Y:S01]  /*eef0*/  FFMA R68, R76, R20, R165 ;  /* 0x000000144c447223 */ /* 0x002fe200000000a5 */
[----:B------:R-:W-:Y:S01]  /*ef00*/  FFMA R118, R74, R30, R73 ;  /* 0x0000001e4a767223 */ /* 0x000fe20000000049 */
[C---:B------:R-:W-:Y:S01]  /*ef10*/  FFMA R70, R76.reuse, R36, R167 ;  /* 0x000000244c467223 */ /* 0x040fe200000000a7 */
[----:B------:R-:W-:Y:S01]  /*ef20*/  FFMA R166, R76, R24, R166 ;  /* 0x000000184ca67223 */ /* 0x000fe200000000a6 */
[C---:B------:R-:W-:Y:S01]  /*ef30*/  FFMA R73, R77.reuse, R21, R68 ;  /* 0x000000154d497223 */ /* 0x040fe20000000044 */
[----:B------:R-:W-:Y:S01]  /*ef40*/  FFMA R116, R74, R26, R69 ;  /* 0x0000001a4a747223 */ /* 0x000fe20000000045 */
[C---:B------:R-:W-:Y:S01]  /*ef50*/  FFMA R71, R77.reuse, R37, R70 ;  /* 0x000000254d477223 */ /* 0x040fe20000000046 */
[----:B------:R-:W-:Y:S01]  /*ef60*/  FFMA R69, R77, R25, R166 ;  /* 0x000000194d457223 */ /* 0x000fe200000000a6 */
[----:B------:R-:W-:Y:S01]  /*ef70*/  FFMA R68, R78, R22, R73 ;  /* 0x000000164e447223 */ /* 0x000fe20000000049 */
[C---:B--2---:R-:W-:Y:S01]  /*ef80*/  FFMA R162, R80.reuse, R20, R162 ;  /* 0x0000001450a27223 */ /* 0x044fe200000000a2 */
[----:B------:R-:W-:-:S02]  /*ef90*/  FFMA R164, R80, R36, R164 ;  /* 0x0000002450a47223 */ /* 0x000fc400000000a4 */
[----:B------:R-:W-:Y:S01]  /*efa0*/  FFMA R123, R23, R79, R68 ;  /* 0x0000004f177b7223 */ /* 0x000fe20000000044 */
[C---:B------:R-:W-:Y:S01]  /*efb0*/  FFMA R122, R78.reuse, R38, R71 ;  /* 0x000000264e7a7223 */ /* 0x040fe20000000047 */
        /* <DEDUP_REMOVED lines=13> */
[-C--:B------:R-:W-:Y:S01]  /*f090*/  FFMA R125, R39, R83.reuse, R70 ;  /* 0x00000053277d7223 */ /* 0x080fe20000000046 */
[----:B------:R-:W-:Y:S01]  /*f0a0*/  FFMA R127, R23, R83, R68 ;  /* 0x00000053177f7223 */ /* 0x000fe20000000044 */
[C---:B------:R-:W-:Y:S01]  /*f0b0*/  FFMA R70, R96.reuse, R20, R159 ;  /* 0x0000001460467223 */ /* 0x040fe2000000009f */
        /* <DEDUP_REMOVED lines=9> */
[----:B------:R-:W-:Y:S01]  /*f150*/  FFMA R130, R98, R38, R69 ;  /* 0x0000002662827223 */ /* 0x000fe20000000045 */
[----:B------:R-:W-:Y:S01]  /*f160*/  LDS.128 R76, [R32+0x260] ;  /* 0x00026000204c7984 */ /* 0x000fe20000000c00 */
[----:B------:R-:W-:-:S03]  /*f170*/  FFMA R74, R74, R22, R85 ;  /* 0x000000164a4a7223 */ /* 0x000fc60000000055 */
[----:B------:R-:W1:Y:S01]  /*f180*/  LDS.128 R68, [R0.X4+UR5+0x60] ;  /* 0x0000600500447984 */ /* 0x000e620008004c00 */
[-C--:B------:R-:W-:Y:S01]  /*f190*/  FFMA R124, R27, R83.reuse, R124 ;  /* 0x000000531b7c7223 */ /* 0x080fe2000000007c */
[----:B------:R-:W-:Y:S01]  /*f1a0*/  FFMA R126, R31, R83, R126 ;  /* 0x000000531f7e7223 */ /* 0x000fe2000000007e */
[----:B------:R-:W-:Y:S01]  /*f1b0*/  FFMA R160, R96, R24, R160 ;  /* 0x0000001860a07223 */ /* 0x000fe200000000a0 */
[----:B------:R-:W2:Y:S01]  /*f1c0*/  LDS.128 R80, [R32+0x60] ;  /* 0x0000600020507984 */ /* 0x000ea20000000c00 */
[-C--:B------:R-:W-:Y:S01]  /*f1d0*/  FFMA R116, R27, R75.reuse, R116 ;  /* 0x0000004b1b747223 */ /* 0x080fe20000000074 */
[-C--:B------:R-:W-:Y:S01]  /*f1e0*/  FFMA R118, R31, R75.reuse, R118 ;  /* 0x0000004b1f767223 */ /* 0x080fe20000000076 */
[----:B------:R-:W-:Y:S01]  /*f1f0*/  FFMA R119, R23, R75, R74 ;  /* 0x0000004b17777223 */ /* 0x000fe2000000004a */
[----:B------:R-:W-:Y:S01]  /*f200*/  FFMA R97, R97, R25, R160 ;  /* 0x0000001961617223 */ /* 0x000fe200000000a0 */
[----:B------:R-:W4:Y:S04]  /*f210*/  LDS.128 R72, [R32+0x160] ;  /* 0x0001600020487984 */ /* 0x000f280000000c00 */
[----:B------:R-:W2:Y:S01]  /*f220*/  LDS.128 R84, [R32+0x360] ;  /* 0x0003600020547984 */ /* 0x000ea20000000c00 */
[C---:B------:R-:W-:Y:S01]  /*f230*/  FFMA R131, R98.reuse, R22, R131 ;  /* 0x0000001662837223 */ /* 0x040fe20000000083 */
[C---:B------:R-:W-:Y:S01]  /*f240*/  FFMA R129, R98.reuse, R30, R129 ;  /* 0x0000001e62817223 */ /* 0x040fe20000000081 */
[----:B------:R-:W-:Y:S01]  /*f250*/  FFMA R128, R98, R26, R97 ;  /* 0x0000001a62807223 */ /* 0x000fe20000000061 */
[C---:B---3--:R-:W-:Y:S01]  /*f260*/  FFMA R134, R88.reuse, R24, R186 ;  /* 0x0000001858867223 */ /* 0x048fe200000000ba */
        /* <DEDUP_REMOVED lines=29> */
[----:B-1----:R-:W-:Y:S01]  /*f440*/  FFMA R92, R68, R76, R4 ;  /* 0x0000004c445c7223 */ /* 0x002fe20000000004 */
[C---:B------:R-:W-:Y:S01]  /*f450*/  FFMA R136, R94.reuse, R38, R136 ;  /* 0x000000265e887223 */ /* 0x040fe20000000088 */
[C---:B------:R-:W-:Y:S01]  /*f460*/  FFMA R138, R94.reuse, R26, R138 ;  /* 0x0000001a5e8a7223 */ /* 0x040fe2000000008a */
[C---:B------:R-:W-:Y:S01]  /*f470*/  FFMA R137, R94.reuse, R30, R137 ;  /* 0x0000001e5e897223 */ /* 0x040fe20000000089 */
[----:B------:R-:W-:Y:S01]  /*f480*/  FFMA R139, R94, R22, R139 ;  /* 0x000000165e8b7223 */ /* 0x000fe2000000008b */
[----:B--2---:R-:W-:Y:S01]  /*f490*/  FFMA R4, R68, R80, R5 ;  /* 0x0000005044047223 */ /* 0x004fe20000000005 */
[-C--:B------:R-:W-:Y:S01]  /*f4a0*/  FFMA R136, R39, R95.reuse, R136 ;  /* 0x0000005f27887223 */ /* 0x080fe20000000088 */
[-C--:B------:R-:W-:Y:S01]  /*f4b0*/  FFMA R138, R27, R95.reuse, R138 ;  /* 0x0000005f1b8a7223 */ /* 0x080fe2000000008a */
[-C--:B------:R-:W-:Y:S01]  /*f4c0*/  FFMA R137, R31, R95.reuse, R137 ;  /* 0x0000005f1f897223 */ /* 0x080fe20000000089 */
[----:B------:R-:W-:Y:S01]  /*f4d0*/  FFMA R139, R23, R95, R139 ;  /* 0x0000005f178b7223 */ /* 0x000fe2000000008b */
[----:B------:R-:W-:-:S02]  /*f4e0*/  FFMA R5, R69, R77, R92 ;  /* 0x0000004d45057223 */ /* 0x000fc4000000005c */
[----:B------:R-:W1:Y:S01]  /*f4f0*/  LDS.128 R92, [R0.X4+UR5+0x360] ;  /* 0x00036005005c7984 */ /* 0x000e620008004c00 */
[C---:B----4-:R-:W-:Y:S01]  /*f500*/  FFMA R3, R68.reuse, R72, R3 ;  /* 0x0000004844037223 */ /* 0x050fe20000000003 */
[----:B------:R-:W-:Y:S01]  /*f510*/  FFMA R7, R68, R84, R7 ;  /* 0x0000005444077223 */ /* 0x000fe20000000007 */
[C---:B------:R-:W-:Y:S02]  /*f520*/  FFMA R68, R69.reuse, R81, R4 ;  /* 0x0000005145447223 */ /* 0x040fe40000000004 */
        /* <DEDUP_REMOVED lines=30> */
[----:B------:R-:W-:-:S02]  /*f710*/  FFMA R89, R89, R81, R10 ;  /* 0x0000005159597223 */ /* 0x000fc4000000000a */
[----:B------:R-:W3:Y:S01]  /*f720*/  LDS.128 R8, [R0.X4+UR5+0x1160] ;  /* 0x0011600500087984 */ /* 0x000ee20008004c00 */
        /* <DEDUP_REMOVED lines=13> */
[----:B------:R-:W-:-:S02]  /*f800*/  FFMA R92, R93, R85, R14 ;  /* 0x000000555d5c7223 */ /* 0x000fc4000000000e */
[----:B------:R-:W1:Y:S01]  /*f810*/  LDS.128 R12, [R0.X4+UR5+0x1260] ;  /* 0x00126005000c7984 */ /* 0x000e620008004c00 */
[C---:B------:R-:W-:Y:S01]  /*f820*/  FFMA R17, R93.reuse, R73, R17 ;  /* 0x000000495d117223 */ /* 0x040fe20000000011 */
[----:B------:R-:W-:Y:S01]  /*f830*/  FFMA R19, R93, R81, R19 ;  /* 0x000000515d137223 */ /* 0x000fe20000000013 */
[-C--:B------:R-:W-:Y:S01]  /*f840*/  FFMA R97, R87, R99.reuse, R97 ;  /* 0x0000006357617223 */ /* 0x080fe20000000061 */
[-C--:B------:R-:W-:Y:S01]  /*f850*/  FFMA R70, R79, R99.reuse, R70 ;  /* 0x000000634f467223 */ /* 0x080fe20000000046 */
[-C--:B------:R-:W-:Y:S01]  /*f860*/  FFMA R96, R83, R99.reuse, R96 ;  /* 0x0000006353607223 */ /* 0x080fe20000000060 */
[C---:B------:R-:W-:Y:S01]  /*f870*/  FFMA R93, R94.reuse, R78, R16 ;  /* 0x0000004e5e5d7223 */ /* 0x040fe20000000010 */
[----:B------:R-:W-:Y:S01]  /*f880*/  FFMA R99, R75, R99, R98 ;  /* 0x000000634b637223 */ /* 0x000fe20000000062 */
[C---:B------:R-:W-:Y:S01]  /*f890*/  FFMA R92, R94.reuse, R86, R92 ;  /* 0x000000565e5c7223 */ /* 0x040fe2000000005c */
[C---:B------:R-:W-:Y:S01]  /*f8a0*/  FFMA R16, R94.reuse, R82, R19 ;  /* 0x000000525e107223 */ /* 0x040fe20000000013 */
[----:B------:R-:W-:Y:S01]  /*f8b0*/  FFMA R17, R94, R74, R17 ;  /* 0x0000004a5e117223 */ /* 0x000fe20000000011 */
[C---:B--2---:R-:W-:Y:S01]  /*f8c0*/  FFMA R34, R4.reuse, R76, R34 ;  /* 0x0000004c04227223 */ /* 0x044fe20000000022 */
[C---:B------:R-:W-:Y:S01]  /*f8d0*/  FFMA R18, R4.reuse, R84, R18 ;  /* 0x0000005404127223 */ /* 0x040fe20000000012 */
[C---:B------:R-:W-:Y:S01]  /*f8e0*/  FFMA R98, R4.reuse, R72, R43 ;  /* 0x0000004804627223 */ /* 0x040fe2000000002b */
[----:B------:R-:W-:Y:S01]  /*f8f0*/  FFMA R33, R4, R80, R33 ;  /* 0x0000005004217223 */ /* 0x000fe20000000021 */
[-C--:B------:R-:W-:Y:S01]  /*f900*/  FFMA R92, R87, R95.reuse, R92 ;  /* 0x0000005f575c7223 */ /* 0x080fe2000000005c */
[-C--:B------:R-:W-:Y:S01]  /*f910*/  FFMA R93, R79, R95.reuse, R93 ;  /* 0x0000005f4f5d7223 */ /* 0x080fe2000000005d */
[----:B------:R-:W-:Y:S01]  /*f920*/  FFMA R94, R83, R95, R16 ;  /* 0x0000005f535e7223 */ /* 0x000fe20000000010 */
[----:B------:R-:W-:Y:S01]  /*f930*/  FFMA R43, R5, R77, R34 ;  /* 0x0000004d052b7223 */ /* 0x000fe20000000022 */
[----:B------:R-:W-:Y:S01]  /*f940*/  FFMA R95, R75, R95, R17 ;  /* 0x0000005f4b5f7223 */ /* 0x000fe20000000011 */
[C---:B------:R-:W-:Y:S01]  /*f950*/  FFMA R34, R5.reuse, R85, R18 ;  /* 0x0000005505227223 */ /* 0x040fe20000000012 */
[C---:B------:R-:W-:Y:S01]  /*f960*/  FFMA R98, R5.reuse, R73, R98 ;  /* 0x0000004905627223 */ /* 0x040fe20000000062 */
[----:B------:R-:W-:Y:S01]  /*f970*/  FFMA R33, R5, R81, R33 ;  /* 0x0000005105217223 */ /* 0x000fe20000000021 */
[----:B------:R-:W2:Y:S01]  /*f980*/  LDS.128 R16, [R0.X4+UR5+0x1360] ;  /* 0x0013600500107984 */ /* 0x000ea20008004c00 */
[----:B---3--:R-:W-:Y:S01]  /*f990*/  FFMA R4, R8, R76, R35 ;  /* 0x0000004c08047223 */ /* 0x008fe20000000023 */
[C---:B------:R-:W-:Y:S01]  /*f9a0*/  FFMA R34, R6.reuse, R86, R34 ;  /* 0x0000005606227223 */ /* 0x040fe20000000022 */
        /* <DEDUP_REMOVED lines=9> */
[----:B------:R-:W-:-:S02]  /*fa40*/  FFMA R41, R9, R77, R4 ;  /* 0x0000004d09297223 */ /* 0x000fc40000000004 */
[----:B------:R-:W3:Y:S01]  /*fa50*/  LDS.128 R4, [R0.X4+UR5+0x2060] ;  /* 0x0020600500047984 */ /* 0x000ee20008004c00 */
[----:B------:R-:W-:Y:S01]  /*fa60*/  FFMA R47, R8, R72, R47 ;  /* 0x00000048082f7223 */ /* 0x000fe2000000002f */
[C---:B------:R-:W-:Y:S01]  /*fa70*/  FFMA R35, R9.reuse, R85, R35 ;  /* 0x0000005509237223 */ /* 0x040fe20000000023 */
[C---:B------:R-:W-:Y:S02]  /*fa80*/  FFMA R40, R9.reuse, R81, R40 ;  /* 0x0000005109287223 */ /* 0x040fe40000000028 */
[----:B------:R-:W-:Y:S01]  /*fa90*/  FFMA R47, R9, R73, R47 ;  /* 0x00000049092f7223 */ /* 0x000fe2000000002f */
[----:B-1----:R-:W-:Y:S01]  /*faa0*/  FFMA R8, R12, R84, R45 ;  /* 0x000000540c087223 */ /* 0x002fe2000000002d */
[C---:B------:R-:W-:Y:S01]  /*fab0*/  FFMA R35, R10.reuse, R86, R35 ;  /* 0x000000560a237223 */ /* 0x040fe20000000023 */
        /* <DEDUP_REMOVED lines=15> */
[C---:B------:R-:W-:Y:S01]  /*fbb0*/  FFMA R44, R14.reuse, R86, R44 ;  /* 0x000000560e2c7223 */ /* 0x040fe2000000002c */
[----:B------:R-:W-:Y:S01]  /*fbc0*/  FFMA R45, R14, R78, R45 ;  /* 0x0000004e0e2d7223 */ /* 0x000fe2000000002d */
[C---:B--2---:R-:W-:Y:S01]  /*fbd0*/  FFMA R49, R16.reuse, R76, R49 ;  /* 0x0000004c10317223 */ /* 0x044fe20000000031 */
        /* <DEDUP_REMOVED lines=55> */
[----:B------:R-:W-:Y:S02]  /*ff50*/  FFMA R143, R75, R11, R143 ;  /* 0x0000000b4b8f7223 */ /* 0x000fe4000000008f */
[----:B------:R-:W4:Y:S01]  /*ff60*/  LDS.128 R8, [R0.X4+UR5+0x3160] ;  /* 0x0031600500087984 */ /* 0x000f220008004c00 */
        /* <DEDUP_REMOVED lines=42> */
[----:B----4-:R-:W-:Y:S01]  /*10210*/  FFMA R4, R8, R84, R105 ;  /* 0x0000005408047223 */ /* 0x010fe20000000069 */
        /* <DEDUP_REMOVED lines=12> */
[----:B------:R-:W-:Y:S04]  /*102e0*/  LDS.128 R56, [R32+0x270] ;  /* 0x0002700020387984 */ /* 0x000fe80000000c00 */
[----:B------:R-:W3:Y:S01]  /*102f0*/  LDS.128 R4, [R0.X4+UR5+0x4060] ;  /* 0x0040600500047984 */ /* 0x000ee20008004c00 */
[C---:B------:R-:W-:Y:S01]  /*10300*/  FFMA R105, R9.reuse, R77, R104 ;  /* 0x0000004d09697223 */ /* 0x040fe20000000068 */
[C---:B------:R-:W-:Y:S01]  /*10310*/  FFMA R107, R9.reuse, R73, R107 ;  /* 0x00000049096b7223 */ /* 0x040fe2000000006b */
[----:B------:R-:W-:Y:S01]  /*10320*/  FFMA R104, R9, R81, R8 ;  /* 0x0000005109687223 */ /* 0x000fe20000000008 */
[----:B------:R-:W-:Y:S01]  /*10330*/  LDS.128 R64, [R32+0x70] ;  /* 0x0000700020407984 */ /* 0x000fe20000000c00 */
[C---:B--2---:R-:W-:Y:S01]  /*10340*/  FFMA R110, R12.reuse, R76, R110 ;  /* 0x0000004c0c6e7223 */ /* 0x044fe2000000006e */
[C---:B------:R-:W-:Y:S01]  /*10350*/  FFMA R109, R12.reuse, R84, R109 ;  /* 0x000000540c6d7223 */ /* 0x040fe2000000006d */
[C---:B------:R-:W-:Y:S01]  /*10360*/  FFMA R111, R12.reuse, R72, R111 ;  /* 0x000000480c6f7223 */ /* 0x040fe2000000006f */
[----:B------:R-:W-:Y:S01]  /*10370*/  FFMA R12, R12, R80, R108 ;  /* 0x000000500c0c7223 */ /* 0x000fe2000000006c */
        /* <DEDUP_REMOVED lines=8> */
[----:B-1----:R-:W-:Y:S01]  /*10400*/  FFMA R12, R16, R84, R114 ;  /* 0x00000054100c7223 */ /* 0x002fe20000000072 */
        /* <DEDUP_REMOVED lines=18> */
[----:B------:R-:W2:Y:S01]  /*10530*/  LDS.128 R12, [R0.X4+UR5+0x4260] ;  /* 0x00426005000c7984 */ /* 0x000ea20008004c00 */
[C---:B------:R-:W-:Y:S01]  /*10540*/  FFMA R114, R17.reuse, R77, R112 ;  /* 0x0000004d11727223 */ /* 0x040fe20000000070 */
[C---:B------:R-:W-:Y:S01]  /*10550*/  FFMA R115, R17.reuse, R73, R115 ;  /* 0x0000004911737223 */ /* 0x040fe20000000073 */
[----:B------:R-:W-:Y:S01]  /*10560*/  FFMA R112, R17, R81, R16 ;  /* 0x0000005111707223 */ /* 0x000fe20000000010 */
[C---:B---3--:R-:W-:Y:S01]  /*10570*/  FFMA R116, R4.reuse, R76, R116 ;  /* 0x0000004c04747223 */ /* 0x048fe20000000074 */
[C---:B------:R-:W-:Y:S01]  /*10580*/  FFMA R117, R4.reuse, R84, R117 ;  /* 0x0000005404757223 */ /* 0x040fe20000000075 */
[----:B------:R-:W-:Y:S01]  /*10590*/  FFMA R119, R4, R72, R119 ;  /* 0x0000004804777223 */ /* 0x000fe20000000077 */
[C---:B------:R-:W-:Y:S01]  /*105a0*/  FFMA R113, R18.reuse, R86, R113 ;  /* 0x0000005612717223 */ /* 0x040fe20000000071 */
[C---:B------:R-:W-:Y:S01]  /*105b0*/  FFMA R114, R18.reuse, R78, R114 ;  /* 0x0000004e12727223 */ /* 0x040fe20000000072 */
        /* <DEDUP_REMOVED lines=20> */
[----:B------:R-:W-:Y:S04]  /*10700*/  LDS.128 R60, [R0.X4+UR5+0x70] ;  /* 0x00007005003c7984 */ /* 0x000fe80008004c00 */
[----:B------:R-:W4:Y:S01]  /*10710*/  LDS.128 R4, [R0.X4+UR5+0x5060] ;  /* 0x0050600500047984 */ /* 0x000f220008004c00 */
[C---:B-1----:R-:W-:Y:S01]  /*10720*/  FFMA R123, R8.reuse, R72, R123 ;  /* 0x00000048087b7223 */ /* 0x042fe2000000007b */
[C---:B------:R-:W-:Y:S01]  /*10730*/  FFMA R122, R8.reuse, R84, R122 ;  /* 0x00000054087a7223 */ /* 0x040fe2000000007a */
[C---:B------:R-:W-:Y:S01]  /*10740*/  FFMA R121, R8.reuse, R76, R121 ;  /* 0x0000004c08797223 */ /* 0x040fe20000000079 */
[----:B------:R-:W-:Y:S01]  /*10750*/  FFMA R120, R8, R80, R120 ;  /* 0x0000005008787223 */ /* 0x000fe20000000078 */
[C---:B------:R-:W-:Y:S01]  /*10760*/  FFMA R123, R9.reuse, R73, R123 ;  /* 0x00000049097b7223 */ /* 0x040fe2000000007b */
[C---:B------:R-:W-:Y:S01]  /*10770*/  FFMA R122, R9.reuse, R85, R122 ;  /* 0x00000055097a7223 */ /* 0x040fe2000000007a */
[C---:B------:R-:W-:Y:S01]  /*10780*/  FFMA R121, R9.reuse, R77, R121 ;  /* 0x0000004d09797223 */ /* 0x040fe20000000079 */
[C---:B--2---:R-:W-:Y:S01]  /*10790*/  FFMA R124, R12.reuse, R76, R124 ;  /* 0x0000004c0c7c7223 */ /* 0x044fe2000000007c */
[----:B------:R-:W-:Y:S01]  /*107a0*/  FFMA R9, R9, R81, R120 ;  /* 0x0000005109097223 */ /* 0x000fe20000000078 */
        /* <DEDUP_REMOVED lines=27> */
[C---:B------:R-:W-:Y:S01]  /*10960*/  FFMA R127, R14.reuse, R74, R127 ;  /* 0x0000004a0e7f7223 */ /* 0x040fe2000000007f */
[----:B------:R-:W-:Y:S01]  /*10970*/  FFMA R125, R14, R82, R13 ;  /* 0x000000520e7d7223 */ /* 0x000fe2000000000d */
[----:B----4-:R-:W-:Y:S01]  /*10980*/  FFMA R16, R4, R76, R134 ;  /* 0x0000004c04107223 */ /* 0x010fe20000000086 */
[C---:B------:R-:W-:Y:S01]  /*10990*/  FFMA R131, R18.reuse, R74, R131 ;  /* 0x0000004a12837223 */ /* 0x040fe20000000083 */
[C---:B------:R-:W-:Y:S01]  /*109a0*/  FFMA R130, R18.reuse, R86, R130 ;  /* 0x0000005612827223 */ /* 0x040fe20000000082 */
[----:B------:R-:W-:Y:S01]  /*109b0*/  FFMA R129, R18, R78, R17 ;  /* 0x0000004e12817223 */ /* 0x000fe20000000011 */
[C---:B------:R-:W-:Y:S01]  /*109c0*/  FFMA R134, R4.reuse, R84, R132 ;  /* 0x0000005404867223 */ /* 0x040fe20000000084 */
[-C--:B------:R-:W-:Y:S01]  /*109d0*/  FFMA R124, R87, R15.reuse, R124 ;  /* 0x0000000f577c7223 */ /* 0x080fe2000000007c */
[-C--:B------:R-:W-:Y:S01]  /*109e0*/  FFMA R126, R79, R15.reuse, R126 ;  /* 0x0000000f4f7e7223 */ /* 0x080fe2000000007e */
[-C--:B------:R-:W-:Y:S01]  /*109f0*/  FFMA R125, R83, R15.reuse, R125 ;  /* 0x0000000f537d7223 */ /* 0x080fe2000000007d */
        /* <DEDUP_REMOVED lines=9> */
[----:B------:R-:W-:Y:S01]  /*10a90*/  FFMA R133, R4, R80, R133 ;  /* 0x0000005004857223 */ /* 0x000fe20000000085 */
[----:B------:R-:W-:-:S02]  /*10aa0*/  FFMA R134, R5, R85, R134 ;  /* 0x0000005505867223 */ /* 0x000fc40000000086 */
        /* <DEDUP_REMOVED lines=23> */
[-C--:B------:R-:W-:Y:S01]  /*10c20*/  FFMA R136, R87, R11.reuse, R136 ;  /* 0x0000000b57887223 */ /* 0x080fe20000000088 */
[-C--:B------:R-:W-:Y:S01]  /*10c30*/  FFMA R138, R79, R11.reuse, R138 ;  /* 0x0000000b4f8a7223 */ /* 0x080fe2000000008a */
[-C--:B------:R-:W-:Y:S01]  /*10c40*/  FFMA R137, R83, R11.reuse, R137 ;  /* 0x0000000b53897223 */ /* 0x080fe20000000089 */
[----:B------:R-:W-:-:S02]  /*10c50*/  FFMA R139, R75, R11, R139 ;  /* 0x0000000b4b8b7223 */ /* 0x000fc4000000008b */
[----:B------:R-:W3:Y:S01]  /*10c60*/  LDS.128 R8, [R0.X4+UR5+0x370] ;  /* 0x0003700500087984 */ /* 0x000ee20008004c00 */
        /* <DEDUP_REMOVED lines=17> */
[C---:B------:R-:W-:Y:S01]  /*10d80*/  FFMA R3, R60.reuse, R12, R3 ;  /* 0x0000000c3c037223 */ /* 0x040fe20000000003 */
[C---:B------:R-:W-:Y:S01]  /*10d90*/  FFMA R69, R60.reuse, R56, R69 ;  /* 0x000000383c457223 */ /* 0x040fe20000000045 */
[C---:B------:R-:W-:Y:S01]  /*10da0*/  FFMA R68, R60.reuse, R64, R68 ;  /* 0x000000403c447223 */ /* 0x040fe20000000044 */
[----:B------:R-:W-:Y:S01]  /*10db0*/  FFMA R71, R60, R100, R71 ;  /* 0x000000643c477223 */ /* 0x000fe20000000047 */
        /* <DEDUP_REMOVED lines=31> */
[C---:B------:R-:W-:Y:S01]  /*10fb0*/  FFMA R202, R15.reuse, R7, R202 ;  /* 0x000000070fca7223 */ /* 0x040fe200000000ca */
        /* <DEDUP_REMOVED lines=8> */
[----:B------:R-:W1:Y:S01]  /*11040*/  LDS.128 R4, [R0.X4+UR5+0x1270] ;  /* 0x0012700500047984 */ /* 0x000e620008004c00 */
[-C--:B------:R-:W-:Y:S01]  /*11050*/  FFMA R201, R59, R11.reuse, R201 ;  /* 0x0000000b3bc97223 */ /* 0x080fe200000000c9 */
[----:B------:R-:W-:-:S02]  /*11060*/  FFMA R187, R103, R11, R187 ;  /* 0x0000000b67bb7223 */ /* 0x000fc400000000bb */
[----:B------:R-:W3:Y:S01]  /*11070*/  LDS.128 R60, [R0.X4+UR5+0x1070] ;  /* 0x00107005003c7984 */ /* 0x000ee20008004c00 */
        /* <DEDUP_REMOVED lines=20> */
[----:B------:R-:W2:Y:S04]  /*111c0*/  LDS.128 R16, [R0.X4+UR5+0x2170] ;  /* 0x0021700500107984 */ /* 0x000ea80008004c00 */
[----:B------:R-:W-:Y:S01]  /*111d0*/  LDS.128 R88, [R0.X4+UR5+0x4370] ;  /* 0x0043700500587984 */ /* 0x000fe20008004c00 */
[C---:B-1----:R-:W-:Y:S01]  /*111e0*/  FFMA R45, R4.reuse, R56, R45 ;  /* 0x00000038042d7223 */ /* 0x042fe2000000002d */
        /* <DEDUP_REMOVED lines=11> */
[C---:B----4-:R-:W-:Y:S01]  /*112a0*/  FFMA R46, R8.reuse, R56, R46 ;  /* 0x00000038082e7223 */ /* 0x050fe2000000002e */
        /* <DEDUP_REMOVED lines=56> */
[----:B------:R-:W2:Y:S01]  /*11630*/  LDS.128 R16, [R0.X4+UR5+0x3170] ;  /* 0x0031700500107984 */ /* 0x000ea20008004c00 */
[C---:B-1----:R-:W-:Y:S01]  /*11640*/  FFMA R146, R4.reuse, R56, R146 ;  /* 0x0000003804927223 */ /* 0x042fe20000000092 */
[C---:B------:R-:W-:Y:S01]  /*11650*/  FFMA R145, R4.reuse, R100, R145 ;  /* 0x0000006404917223 */ /* 0x040fe20000000091 */
[C---:B------:R-:W-:Y:S01]  /*11660*/  FFMA R147, R4.reuse, R12, R147 ;  /* 0x0000000c04937223 */ /* 0x040fe20000000093 */
[-C--:B------:R-:W-:Y:S01]  /*11670*/  FFMA R144, R4, R64.reuse, R144 ;  /* 0x0000004004907223 */ /* 0x080fe20000000090 */
[----:B---3--:R-:W-:Y:S01]  /*11680*/  FFMA R50, R60, R64, R50 ;  /* 0x000000403c327223 */ /* 0x008fe20000000032 */
[C---:B------:R-:W-:Y:S01]  /*11690*/  FFMA R160, R5.reuse, R57, R146 ;  /* 0x0000003905a07223 */ /* 0x040fe20000000092 */
[C---:B------:R-:W-:Y:S01]  /*116a0*/  FFMA R159, R5.reuse, R101, R145 ;  /* 0x00000065059f7223 */ /* 0x040fe20000000091 */
[C---:B------:R-:W-:Y:S01]  /*116b0*/  FFMA R157, R5.reuse, R13, R147 ;  /* 0x0000000d059d7223 */ /* 0x040fe20000000093 */
[-C--:B------:R-:W-:Y:S01]  /*116c0*/  FFMA R158, R5, R65.reuse, R144 ;  /* 0x00000041059e7223 */ /* 0x080fe20000000090 */
[C---:B----4-:R-:W-:Y:S01]  /*116d0*/  FFMA R148, R8.reuse, R56, R148 ;  /* 0x0000003808947223 */ /* 0x050fe20000000094 */
[C---:B------:R-:W-:Y:S01]  /*116e0*/  FFMA R4, R8.reuse, R100, R150 ;  /* 0x0000006408047223 */ /* 0x040fe20000000096 */
[C---:B------:R-:W-:Y:S01]  /*116f0*/  FFMA R3, R8.reuse, R64, R149 ;  /* 0x0000004008037223 */ /* 0x040fe20000000095 */
[----:B------:R-:W-:Y:S01]  /*11700*/  FFMA R5, R8, R12, R151 ;  /* 0x0000000c08057223 */ /* 0x000fe20000000097 */
        /* <DEDUP_REMOVED lines=13> */
[----:B--2---:R-:W-:Y:S01]  /*117e0*/  FFMA R8, R40, R56, R152 ;  /* 0x0000003828087223 */ /* 0x004fe20000000098 */
[----:B------:R-:W-:Y:S01]  /*117f0*/  FFMA R10, R10, R14, R5 ;  /* 0x0000000e0a0a7223 */ /* 0x000fe20000000005 */
[C---:B------:R-:W-:Y:S01]  /*11800*/  FFMA R53, R60.reuse, R56, R53 ;  /* 0x000000383c357223 */ /* 0x040fe20000000035 */
[-C--:B------:R-:W-:Y:S01]  /*11810*/  FFMA R52, R60, R100.reuse, R52 ;  /* 0x000000643c347223 */ /* 0x080fe20000000034 */
[-C--:B------:R-:W-:Y:S01]  /*11820*/  FFMA R160, R59, R7.reuse, R160 ;  /* 0x000000073ba07223 */ /* 0x080fe200000000a0 */
        /* <DEDUP_REMOVED lines=13> */
[----:B------:R-:W2:Y:S01]  /*11900*/  LDS.128 R52, [R0.X4+UR5+0x4070] ;  /* 0x0040700500347984 */ /* 0x000ea20008004c00 */
[C---:B------:R-:W-:Y:S01]  /*11910*/  FFMA R5, R42.reuse, R102, R5 ;  /* 0x000000662a057223 */ /* 0x040fe20000000005 */
[C---:B------:R-:W-:Y:S01]  /*11920*/  FFMA R6, R42.reuse, R66, R6 ;  /* 0x000000422a067223 */ /* 0x040fe20000000006 */
[-C--:B------:R-:W-:Y:S01]  /*11930*/  FFMA R156, R59, R11.reuse, R156 ;  /* 0x0000000b3b9c7223 */ /* 0x080fe2000000009c */
[-C--:B------:R-:W-:Y:S01]  /*11940*/  FFMA R4, R103, R11.reuse, R4 ;  /* 0x0000000b67047223 */ /* 0x080fe20000000004 */
[-C--:B------:R-:W-:Y:S01]  /*11950*/  FFMA R3, R67, R11.reuse, R3 ;  /* 0x0000000b43037223 */ /* 0x080fe20000000003 */
[----:B------:R-:W-:Y:S01]  /*11960*/  FFMA R42, R42, R14, R7 ;  /* 0x0000000e2a2a7223 */ /* 0x000fe20000000007 */
        /* <DEDUP_REMOVED lines=24> */
[-C--:B------:R-:W-:Y:S01]  /*11af0*/  FFMA R9, R59, R19.reuse, R16 ;  /* 0x000000133b097223 */ /* 0x080fe20000000010 */
[-C--:B------:R-:W-:Y:S01]  /*11b00*/  FFMA R10, R103, R19.reuse, R10 ;  /* 0x00000013670a7223 */ /* 0x080fe2000000000a */
[-C--:B------:R-:W-:Y:S01]  /*11b10*/  FFMA R8, R67, R19.reuse, R8 ;  /* 0x0000001343087223 */ /* 0x080fe20000000008 */
[C---:B------:R-:W-:Y:S01]  /*11b20*/  FFMA R33, R44.reuse, R56, R108 ;  /* 0x000000382c217223 */ /* 0x040fe2000000006c */
[----:B------:R-:W-:Y:S01]  /*11b30*/  FFMA R19, R15, R19, R18 ;  /* 0x000000130f137223 */ /* 0x000fe20000000012 */
        /* <DEDUP_REMOVED lines=24> */
[-C--:B------:R-:W-:Y:S01]  /*11cc0*/  FFMA R5, R103, R43.reuse, R5 ;  /* 0x0000002b67057223 */ /* 0x080fe20000000005 */
        /* <DEDUP_REMOVED lines=53> */
[----:B------:R-:W-:-:S02]  /*12020*/  FFMA R68, R70, R102, R68 ;  /* 0x0000006646447223 */ /* 0x000fc40000000044 */
[C---:B------:R-:W-:Y:S01]  /*12030*/  FFMA R69, R70.reuse, R66, R69 ;  /* 0x0000004246457223 */ /* 0x040fe20000000045 */
[----:B------:R-:W-:Y:S01]  /*12040*/  FFMA R70, R70, R14, R50 ;  /* 0x0000000e46467223 */ /* 0x000fe20000000032 */
[-C--:B------:R-:W-:Y:S02]  /*12050*/  FFMA R50, R59, R71.reuse, R92 ;  /* 0x000000473b327223 */ /* 0x080fe4000000005c */
[----:B------:R-:W3:Y:S01]  /*12060*/  LDS.128 R92, [R0.X4+UR5+0x5350] ;  /* 0x00535005005c7984 */ /* 0x000ee20008004c00 */
[-C--:B------:R-:W-:Y:S01]  /*12070*/  FFMA R68, R103, R71.reuse, R68 ;  /* 0x0000004767447223 */ /* 0x080fe20000000044 */
[-C--:B------:R-:W-:Y:S01]  /*12080*/  FFMA R69, R67, R71.reuse, R69 ;  /* 0x0000004743457223 */ /* 0x080fe20000000045 */
        /* <DEDUP_REMOVED lines=30> */
[----:B------:R-:W1:Y:S01]  /*12270*/  LDS.128 R88, [R0.X4+UR5+0x6050] ;  /* 0x0060500500587984 */ /* 0x000e620008004c00 */
[-C--:B------:R-:W-:Y:S01]  /*12280*/  FFMA R151, R103, R55.reuse, R151 ;  /* 0x0000003767977223 */ /* 0x080fe20000000097 */
[-C--:B------:R-:W-:Y:S01]  /*12290*/  FFMA R149, R67, R55.reuse, R149 ;  /* 0x0000003743957223 */ /* 0x080fe20000000095 */
[----:B------:R-:W-:-:S02]  /*122a0*/  FFMA R152, R15, R55, R152 ;  /* 0x000000370f987223 */ /* 0x000fc40000000098 */
        /* <DEDUP_REMOVED lines=137> */
[----:B------:R-:W2:Y:S01]  /*12b40*/  LDS.128 R52, [R0.X4+UR5+0x5360] ;  /* 0x0053600500347984 */ /* 0x000ea20008004c00 */
        /* <DEDUP_REMOVED lines=13> */
[-C--:B------:R-:W-:Y:S01]  /*12c20*/  FFMA R135, R27, R63.reuse, R135 ;  /* 0x0000003f1b877223 */ /* 0x080fe20000000087 */
[-C--:B------:R-:W-:Y:S01]  /*12c30*/  FFMA R134, R39, R63.reuse, R134 ;  /* 0x0000003f27867223 */ /* 0x080fe20000000086 */
[-C--:B------:R-:W-:Y:S01]  /*12c40*/  FFMA R140, R23, R63.reuse, R140 ;  /* 0x0000003f178c7223 */ /* 0x080fe2000000008c */
[----:B------:R-:W-:Y:S01]  /*12c50*/  FFMA R141, R31, R63, R141 ;  /* 0x0000003f1f8d7223 */ /* 0x000fe2000000008d */
[----:B------:R-:W-:Y:S01]  /*12c60*/  FFMA R188, R93, R21, R188 ;  /* 0x000000155dbc7223 */ /* 0x000fe200000000bc */
[----:B------:R-:W3:Y:S03]  /*12c70*/  LDS.128 R60, [R0.X4+UR5+0x6060] ;  /* 0x00606005003c7984 */ /* 0x000ee60008004c00 */
[----:B------:R-:W-:Y:S01]  /*12c80*/  FFMA R147, R94, R22, R188 ;  /* 0x000000165e937223 */ /* 0x000fe200000000bc */
[----:B------:R-:W-:-:S03]  /*12c90*/  FFMA R191, R92, R24, R191 ;  /* 0x000000185cbf7223 */ /* 0x000fc600000000bf */
[----:B------:R-:W-:Y:S02]  /*12ca0*/  FFMA R147, R23, R95, R147 ;  /* 0x0000005f17937223 */ /* 0x000fe40000000093 */
[----:B------:R-:W4:Y:S01]  /*12cb0*/  LDS.128 R20, [R0.X4+UR5+0x6160] ;  /* 0x0061600500147984 */ /* 0x000f220008004c00 */
[----:B------:R-:W-:Y:S01]  /*12cc0*/  FFMA R191, R93, R25, R191 ;  /* 0x000000195dbf7223 */ /* 0x000fe200000000bf */
[----:B------:R-:W-:-:S03]  /*12cd0*/  FFMA R189, R92, R28, R189 ;  /* 0x0000001c5cbd7223 */ /* 0x000fc600000000bd */
[----:B------:R-:W-:Y:S01]  /*12ce0*/  FFMA R145, R94, R26, R191 ;  /* 0x0000001a5e917223 */ /* 0x000fe200000000bf */
[----:B-1----:R-:W-:Y:S01]  /*12cf0*/  FFMA R105, R88, R72, R105 ;  /* 0x0000004858697223 */ /* 0x002fe20000000069 */
[----:B------:R-:W-:Y:S02]  /*12d00*/  FFMA R189, R93, R29, R189 ;  /* 0x0000001d5dbd7223 */ /* 0x000fe400000000bd */
[----:B------:R-:W-:Y:S02]  /*12d10*/  FFMA R145, R27, R95, R145 ;  /* 0x0000005f1b917223 */ /* 0x000fe40000000091 */
[----:B------:R-:W1:Y:S01]  /*12d20*/  LDS.128 R24, [R0.X4+UR5+0x6260] ;  /* 0x0062600500187984 */ /* 0x000e620008004c00 */
[C---:B--2---:R-:W-:Y:S01]  /*12d30*/  FFMA R28, R52.reuse, R76, R108 ;  /* 0x0000004c341c7223 */ /* 0x044fe2000000006c */
        /* <DEDUP_REMOVED lines=16> */
[----:B------:R-:W-:-:S02]  /*12e40*/  FFMA R54, R83, R55, R28 ;  /* 0x0000003753367223 */ /* 0x000fc4000000001c */
[----:B------:R-:W2:Y:S01]  /*12e50*/  LDS.128 R28, [R0.X4+UR5+0x6360] ;  /* 0x00636005001c7984 */ /* 0x000ea20008004c00 */
[----:B------:R-:W-:Y:S01]  /*12e60*/  FFMA R146, R94, R38, R190 ;  /* 0x000000265e927223 */ /* 0x000fe200000000be */
[-C--:B------:R-:W-:Y:S01]  /*12e70*/  FFMA R105, R87, R55.reuse, R105 ;  /* 0x0000003757697223 */ /* 0x080fe20000000069 */
[-C--:B------:R-:W-:Y:S01]  /*12e80*/  FFMA R53, R79, R55.reuse, R53 ;  /* 0x000000374f357223 */ /* 0x080fe20000000035 */
        /* <DEDUP_REMOVED lines=88> */
[----:B------:R-:W3:Y:S01]  /*13410*/  LDS.128 R36, [R0.X4+UR5+0x5170] ;  /* 0x0051700500247984 */ /* 0x000ee20008004c00 */
[----:B------:R-:W-:Y:S01]  /*13420*/  FFMA R93, R88, R80, R97 ;  /* 0x00000050585d7223 */ /* 0x000fe20000000061 */
[-C--:B------:R-:W-:Y:S01]  /*13430*/  FFMA R104, R89, R85.reuse, R96 ;  /* 0x0000005559687223 */ /* 0x080fe20000000060 */
        /* <DEDUP_REMOVED lines=68> */
[----:B-1----:R-:W-:Y:S01]  /*13880*/  FFMA R92, R20, R56, R92 ;  /* 0x00000038145c7223 */ /* 0x002fe2000000005c */
[----:B------:R-:W-:Y:S01]  /*13890*/  FFMA R37, R37, R65, R36 ;  /* 0x0000004125257223 */ /* 0x000fe20000000024 */
[----:B------:R-:W-:Y:S01]  /*138a0*/  FFMA R36, R38, R102, R75 ;  /* 0x0000006626247223 */ /* 0x000fe2000000004b */
[----:B------:R-:W-:Y:S01]  /*138b0*/  FFMA R104, R20, R100, R104 ;  /* 0x0000006414687223 */ /* 0x000fe20000000068 */
[----:B------:R-:W-:Y:S01]  /*138c0*/  FFMA R188, R38, R14, R77 ;  /* 0x0000000e26bc7223 */ /* 0x000fe2000000004d */
[----:B------:R-:W-:Y:S01]  /*138d0*/  LDS.128 R80, [R32+0x280] ;  /* 0x0002800020507984 */ /* 0x000fe20000000c00 */
[----:B------:R-:W-:Y:S01]  /*138e0*/  FFMA R153, R103, R39, R36 ;  /* 0x0000002767997223 */ /* 0x000fe20000000024 */
[C---:B------:R-:W-:Y:S01]  /*138f0*/  FFMA R36, R20.reuse, R12, R143 ;  /* 0x0000000c14247223 */ /* 0x040fe2000000008f */
[----:B------:R-:W-:Y:S01]  /*13900*/  FFMA R20, R20, R64, R93 ;  /* 0x0000004014147223 */ /* 0x000fe2000000005d */
[C---:B------:R-:W-:Y:S01]  /*13910*/  FFMA R72, R38.reuse, R58, R73 ;  /* 0x0000003a26487223 */ /* 0x040fe20000000049 */
[-C--:B------:R-:W-:Y:S01]  /*13920*/  FFMA R154, R38, R66.reuse, R37 ;  /* 0x00000042269a7223 */ /* 0x080fe20000000025 */
        /* <DEDUP_REMOVED lines=59> */
[----:B------:R-:W4:Y:S01]  /*13ce0*/  LDS.128 R92, [R0.X4+UR5+0x7370] ;  /* 0x00737005005c7984 */ /* 0x000f220008004c00 */
[----:B------:R-:W-:-:S02]  /*13cf0*/  FFMA R26, R38, R58, R27 ;  /* 0x0000003a261a7223 */ /* 0x000fc4000000001b */
[C---:B------:R-:W-:Y:S01]  /*13d00*/  FFMA R24, R38.reuse, R14, R37 ;  /* 0x0000000e26187223 */ /* 0x040fe20000000025 */
[C---:B------:R-:W-:Y:S01]  /*13d10*/  FFMA R36, R38.reuse, R102, R25 ;  /* 0x0000006626247223 */ /* 0x040fe20000000019 */
[----:B------:R-:W-:Y:S01]  /*13d20*/  FFMA R38, R38, R66, R73 ;  /* 0x0000004226267223 */ /* 0x000fe20000000049 */
[-C--:B------:R-:W-:Y:S01]  /*13d30*/  FFMA R2, R59, R39.reuse, R26 ;  /* 0x000000273b027223 */ /* 0x080fe2000000001a */
[-C--:B------:R-:W-:Y:S01]  /*13d40*/  FFMA R237, R15, R39.reuse, R24 ;  /* 0x000000270fed7223 */ /* 0x080fe20000000018 */
[C---:B--2---:R-:W-:Y:S01]  /*13d50*/  FFMA R24, R20.reuse, R100, R61 ;  /* 0x0000006414187223 */ /* 0x044fe2000000003d */
        /* <DEDUP_REMOVED lines=12> */
[----:B------:R-:W-:Y:S01]  /*13e20*/  LDS.128 R72, [R0.X4+UR5+0x80] ;  /* 0x0000800500487984 */ /* 0x000fe20008004c00 */
        /* <DEDUP_REMOVED lines=15> */
[----:B------:R-:W-:Y:S01]  /*13f20*/  FFMA R22, R54, R58, R23 ;  /* 0x0000003a36167223 */ /* 0x000fe20000000017 */
[----:B-1----:R-:W-:Y:S01]  /*13f30*/  FFMA R60, R28, R56, R60 ;  /* 0x000000381c3c7223 */ /* 0x002fe2000000003c */
[----:B------:R1:W-:Y:S01]  /*13f40*/  STL [R1+0x68], R2 ;  /* 0x0000680201007387 */ /* 0x0003e20000100800 */
[----:B------:R-:W-:Y:S01]  /*13f50*/  FFMA R20, R54, R14, R53 ;  /* 0x0000000e36147223 */ /* 0x000fe20000000035 */
[-C--:B------:R-:W-:Y:S01]  /*13f60*/  FFMA R236, R59, R55.reuse, R22 ;  /* 0x000000373bec7223 */ /* 0x080fe20000000016 */
[----:B------:R-:W-:Y:S01]  /*13f70*/  FFMA R22, R28, R100, R113 ;  /* 0x000000641c167223 */ /* 0x000fe20000000071 */
[----:B----4-:R-:W-:Y:S01]  /*13f80*/  FFMA R88, R92, R56, R88 ;  /* 0x000000385c587223 */ /* 0x010fe20000000058 */
[----:B------:R-:W-:Y:S01]  /*13f90*/  FFMA R233, R15, R55, R20 ;  /* 0x000000370fe97223 */ /* 0x000fe20000000014 */
[C---:B------:R-:W-:Y:S01]  /*13fa0*/  FFMA R20, R28.reuse, R12, R109 ;  /* 0x0000000c1c147223 */ /* 0x040fe2000000006d */
[----:B------:R-:W-:Y:S01]  /*13fb0*/  FFMA R28, R28, R64, R117 ;  /* 0x000000401c1c7223 */ /* 0x000fe20000000075 */
        /* <DEDUP_REMOVED lines=9> */
[----:B------:R-:W4:Y:S02]  /*14050*/  LDS.128 R76, [R32+0x80] ;  /* 0x00008000204c7984 */ /* 0x000f240000000c00 */
[-C--:B-1----:R-:W-:Y:S01]  /*14060*/  FFMA R2, R15, R31.reuse, R20 ;  /* 0x0000001f0f027223 */ /* 0x082fe20000000014 */
[----:B------:R-:W-:Y:S01]  /*14070*/  FFMA R20, R67, R31, R30 ;  /* 0x0000001f43147223 */ /* 0x000fe2000000001e */
[C---:B--2---:R-:W-:Y:S01]  /*14080*/  FFMA R96, R36.reuse, R100, R96 ;  /* 0x0000006424607223 */ /* 0x044fe20000000060 */
[C---:B------:R-:W-:Y:S01]  /*14090*/  FFMA R112, R36.reuse, R56, R112 ;  /* 0x0000003824707223 */ /* 0x040fe20000000070 */
[-C--:B------:R-:W-:Y:S01]  /*140a0*/  FFMA R114, R36, R64.reuse, R114 ;  /* 0x0000004024727223 */ /* 0x080fe20000000072 */
[----:B------:R-:W-:Y:S04]  /*140b0*/  LDS.128 R128, [R0.X4+UR5+0x3180] ;  /* 0x0031800500807984 */ /* 0x000fe80008004c00 */
[----:B------:R1:W-:Y:S01]  /*140c0*/  STL [R1+0xc], R20 ;  /* 0x00000c1401007387 */ /* 0x0003e20000100800 */
[C---:B------:R-:W-:Y:S01]  /*140d0*/  FFMA R21, R37.reuse, R101, R96 ;  /* 0x0000006525157223 */ /* 0x040fe20000000060 */
[----:B------:R-:W-:Y:S01]  /*140e0*/  FFMA R23, R37, R57, R112 ;  /* 0x0000003925177223 */ /* 0x000fe20000000070 */
[-C--:B------:R-:W-:Y:S01]  /*140f0*/  FFMA R241, R103, R31.reuse, R28 ;  /* 0x0000001f67f17223 */ /* 0x080fe2000000001c */
[----:B------:R-:W-:Y:S01]  /*14100*/  LDS.128 R124, [R0.X4+UR5+0x3080] ;  /* 0x00308005007c7984 */ /* 0x000fe20008004c00 */
[----:B---3--:R-:W-:Y:S01]  /*14110*/  FFMA R122, R24, R64, R122 ;  /* 0x00000040187a7223 */ /* 0x008fe2000000007a */
[-C--:B------:R-:W-:Y:S01]  /*14120*/  FFMA R89, R92, R12.reuse, R89 ;  /* 0x0000000c5c597223 */ /* 0x080fe20000000059 */
[----:B-1----:R-:W-:Y:S01]  /*14130*/  FFMA R20, R36, R12, R97 ;  /* 0x0000000c24147223 */ /* 0x002fe20000000061 */
[----:B------:R-:W-:Y:S01]  /*14140*/  FFMA R240, R59, R31, R22 ;  /* 0x0000001f3bf07223 */ /* 0x000fe20000000016 */
        /* <DEDUP_REMOVED lines=26> */
[----:B------:R-:W-:Y:S01]  /*142f0*/  STL [R1+0x30], R23 ;  /* 0x0000301701007387 */ /* 0x000fe20000100800 */
[C---:B------:R-:W-:Y:S01]  /*14300*/  FFMA R37, R103.reuse, R27, R36 ;  /* 0x0000001b67257223 */ /* 0x040fe20000000024 */
[-C--:B------:R-:W-:Y:S01]  /*14310*/  FFMA R235, R103, R55.reuse, R52 ;  /* 0x0000003767eb7223 */ /* 0x080fe20000000034 */
[----:B------:R-:W-:Y:S01]  /*14320*/  FFMA R234, R67, R55, R54 ;  /* 0x0000003743ea7223 */ /* 0x000fe20000000036 */
[----:B------:R-:W-:Y:S01]  /*14330*/  STL [R1+0x2c], R22 ;  /* 0x00002c1601007387 */ /* 0x000fe20000100800 */
[C---:B------:R-:W-:Y:S01]  /*14340*/  FFMA R36, R59.reuse, R27, R25 ;  /* 0x0000001b3b247223 */ /* 0x040fe20000000019 */
[----:B------:R-:W-:Y:S01]  /*14350*/  FFMA R226, R59, R95, R57 ;  /* 0x0000005f3be27223 */ /* 0x000fe20000000039 */
[-C--:B------:R-:W-:Y:S01]  /*14360*/  FFMA R25, R15, R27.reuse, R26 ;  /* 0x0000001b0f197223 */ /* 0x080fe2000000001a */
[----:B------:R-:W-:Y:S01]  /*14370*/  STL [R1+0x28], R21 ;  /* 0x0000281501007387 */ /* 0x000fe20000100800 */
[----:B------:R-:W-:-:S03]  /*14380*/  FFMA R24, R67, R27, R24 ;  /* 0x0000001b43187223 */ /* 0x000fc60000000018 */
[----:B------:R-:W-:Y:S04]  /*14390*/  STL [R1+0x8], R20 ;  /* 0x0000081401007387 */ /* 0x000fe80000100800 */
[----:B------:R-:W1:Y:S04]  /*143a0*/  LDS.128 R60, [R32+0x180] ;  /* 0x00018000203c7984 */ /* 0x000e680000000c00 */
[----:B------:R-:W2:Y:S04]  /*143b0*/  LDS.128 R52, [R32+0x380] ;  /* 0x0003800020347984 */ /* 0x000ea80000000c00 */
[----:B------:R-:W3:Y:S04]  /*143c0*/  LDS.128 R56, [R0.X4+UR5+0x2080] ;  /* 0x0020800500387984 */ /* 0x000ee80008004c00 */
[----:B------:R-:W1:Y:S04]  /*143d0*/  LDS.128 R20, [R0.X4+UR5+0x280] ;  /* 0x0002800500147984 */ /* 0x000e680008004c00 */
[----:B------:R-:W3:Y:S04]  /*143e0*/  LDS.128 R120, [R0.X4+UR5+0x2380] ;  /* 0x0023800500787984 */ /* 0x000ee80008004c00 */
[----:B------:R-:W-:Y:S04]  /*143f0*/  STL [R1+0x24], R37 ;  /* 0x0000242501007387 */ /* 0x000fe80000100800 */
[----:B------:R-:W-:Y:S04]  /*14400*/  STL [R1+0x20], R36 ;  /* 0x0000202401007387 */ /* 0x000fe80000100800 */
[----:B------:R-:W-:Y:S04]  /*14410*/  STL [R1+0x1c], R25 ;  /* 0x00001c1901007387 */ /* 0x000fe80000100800 */
[----:B------:R-:W3:Y:S04]  /*14420*/  LDS.128 R28, [R0.X4+UR5+0x180] ;  /* 0x00018005001c7984 */ /* 0x000ee80008004c00 */
[----:B------:R-:W3:Y:S04]  /*14430*/  LDS.128 R36, [R0.X4+UR5+0x1080] ;  /* 0x0010800500247984 */ /* 0x000ee80008004c00 */
[----:B------:R-:W-:Y:S04]  /*14440*/  STL [R1+0x4], R24 ;  /* 0x0000041801007387 */ /* 0x000fe80000100800 */
[----:B------:R-:W3:Y:S01]  /*14450*/  LDS.128 R24, [R0.X4+UR5+0x1180] ;  /* 0x0011800500187984 */ /* 0x000ee20008004c00 */
[C---:B------:R-:W-:Y:S01]  /*14460*/  FFMA R13, R93.reuse, R13, R89 ;  /* 0x0000000d5d0d7223 */ /* 0x040fe20000000059 */
[C---:B------:R-:W-:Y:S01]  /*14470*/  FFMA R91, R93.reuse, R101, R91 ;  /* 0x000000655d5b7223 */ /* 0x040fe2000000005b */
[----:B------:R-:W-:Y:S01]  /*14480*/  FFMA R97, R93, R65, R90 ;  /* 0x000000415d617223 */ /* 0x000fe2000000005a */
[----:B----4-:R-:W-:Y:S01]  /*14490*/  FFMA R212, R72, R76, R212 ;  /* 0x0000004c48d47223 */ /* 0x010fe200000000d4 */
[C---:B------:R-:W-:Y:S01]  /*144a0*/  FFMA R13, R94.reuse, R14, R13 ;  /* 0x0000000e5e0d7223 */ /* 0x040fe2000000000d */
[C---:B------:R-:W-:Y:S01]  /*144b0*/  FFMA R227, R94.reuse, R102, R91 ;  /* 0x000000665ee37223 */ /* 0x040fe2000000005b */
[----:B------:R-:W-:Y:S01]  /*144c0*/  FFMA R97, R94, R66, R97 ;  /* 0x000000425e617223 */ /* 0x000fe20000000061 */
[-C--:B-1----:R-:W-:Y:S01]  /*144d0*/  FFMA R211, R60, R72.reuse, R211 ;  /* 0x000000483cd37223 */ /* 0x082fe200000000d3 */
[-C--:B--2---:R-:W-:Y:S01]  /*144e0*/  FFMA R210, R52, R72.reuse, R210 ;  /* 0x0000004834d27223 */ /* 0x084fe200000000d2 */
[----:B------:R-:W-:Y:S01]  /*144f0*/  FFMA R213, R80, R72, R213 ;  /* 0x0000004850d57223 */ /* 0x000fe200000000d5 */
[C---:B---3--:R-:W-:Y:S01]  /*14500*/  FFMA R162, R56.reuse, R60, R162 ;  /* 0x0000003c38a27223 */ /* 0x048fe200000000a2 */
        /* <DEDUP_REMOVED lines=12> */
[----:B------:R-:W-:Y:S01]  /*145d0*/  FFMA R20, R120, R60, R11 ;  /* 0x0000003c78147223 */ /* 0x000fe2000000000b */
[----:B------:R-:W-:Y:S01]  /*145e0*/  FFMA R128, R128, R80, R9 ;  /* 0x0000005080807223 */ /* 0x000fe20000000009 */
[-C--:B------:R-:W-:Y:S01]  /*145f0*/  FFMA R227, R103, R95.reuse, R227 ;  /* 0x0000005f67e37223 */ /* 0x080fe200000000e3 */
[----:B------:R-:W3:Y:S01]  /*14600*/  LDS.128 R116, [R0.X4+UR5+0x2280] ;  /* 0x0022800500747984 */ /* 0x000ee20008004c00 */
[-C--:B------:R-:W-:Y:S01]  /*14610*/  FFMA R96, R15, R95.reuse, R13 ;  /* 0x0000005f0f607223 */ /* 0x080fe2000000000d */
[----:B------:R-:W-:-:S02]  /*14620*/  FFMA R97, R67, R95, R97 ;  /* 0x0000005f43617223 */ /* 0x000fc40000000061 */
[----:B------:R-:W4:Y:S04]  /*14630*/  LDS.128 R136, [R0.X4+UR5+0x3380] ;  /* 0x0033800500887984 */ /* 0x000f280008004c00 */
[----:B------:R-:W1:Y:S01]  /*14640*/  LDS.128 R144, [R0.X4+UR5+0x4180] ;  /* 0x0041800500907984 */ /* 0x000e620008004c00 */
[----:B------:R-:W-:-:S03]  /*14650*/  FFMA R206, R28, R60, R206 ;  /* 0x0000003c1cce7223 */ /* 0x000fc600000000ce */
[----:B------:R-:W1:Y:S01]  /*14660*/  LDS.128 R88, [R0.X4+UR5+0x1280] ;  /* 0x0012800500587984 */ /* 0x000e620008004c00 */
[----:B------:R-:W-:-:S03]  /*14670*/  FFMA R207, R28, R76, R207 ;  /* 0x0000004c1ccf7223 */ /* 0x000fc600000000cf */
[----:B------:R-:W3:Y:S01]  /*14680*/  LDS.128 R140, [R0.X4+UR5+0x4080] ;  /* 0x00408005008c7984 */ /* 0x000ee20008004c00 */
[----:B------:R-:W-:-:S03]  /*14690*/  FFMA R208, R28, R52, R208 ;  /* 0x000000341cd07223 */ /* 0x000fc600000000d0 */
[----:B------:R-:W4:Y:S01]  /*146a0*/  LDS.128 R8, [R0.X4+UR5+0x6080] ;  /* 0x0060800500087984 */ /* 0x000f220008004c00 */
[----:B------:R-:W-:Y:S01]  /*146b0*/  FFMA R209, R28, R80, R209 ;  /* 0x000000501cd17223 */ /* 0x000fe200000000d1 */
[C---:B------:R-:W-:Y:S02]  /*146c0*/  FFMA R181, R36.reuse, R60, R181 ;  /* 0x0000003c24b57223 */ /* 0x040fe400000000b5 */
[----:B------:R-:W4:Y:S01]  /*146d0*/  LDS.128 R100, [R0.X4+UR5+0x1380] ;  /* 0x0013800500647984 */ /* 0x000f220008004c00 */
[C---:B------:R-:W-:Y:S01]  /*146e0*/  FFMA R182, R36.reuse, R76, R182 ;  /* 0x0000004c24b67223 */ /* 0x040fe200000000b6 */
[C---:B------:R-:W-:Y:S02]  /*146f0*/  FFMA R183, R36.reuse, R52, R183 ;  /* 0x0000003424b77223 */ /* 0x040fe400000000b7 */
[----:B------:R-:W4:Y:S01]  /*14700*/  LDS.128 R132, [R0.X4+UR5+0x3280] ;  /* 0x0032800500847984 */ /* 0x000f220008004c00 */
[----:B------:R-:W-:-:S03]  /*14710*/  FFMA R184, R36, R80, R184 ;  /* 0x0000005024b87223 */ /* 0x000fc600000000b8 */
[----:B------:R-:W4:Y:S01]  /*14720*/  LDS.128 R12, [R0.X4+UR5+0x4280] ;  /* 0x00428005000c7984 */ /* 0x000f220008004c00 */
[C---:B------:R-:W-:Y:S01]  /*14730*/  FFMA R177, R24.reuse, R60, R177 ;  /* 0x0000003c18b17223 */ /* 0x040fe200000000b1 */
[C---:B------:R-:W-:Y:S02]  /*14740*/  FFMA R178, R24.reuse, R76, R178 ;  /* 0x0000004c18b27223 */ /* 0x040fe400000000b2 */
[----:B------:R-:W4:Y:S01]  /*14750*/  LDS.128 R64, [R0.X4+UR5+0x4380] ;  /* 0x0043800500407984 */ /* 0x000f220008004c00 */
[C---:B------:R-:W-:Y:S01]  /*14760*/  FFMA R179, R24.reuse, R52, R179 ;  /* 0x0000003418b37223 */ /* 0x040fe200000000b3 */
[----:B------:R-:W-:Y:S01]  /*14770*/  FFMA R180, R24, R80, R180 ;  /* 0x0000005018b47223 */ /* 0x000fe200000000b4 */
[C---:B------:R-:W-:Y:S01]  /*14780*/  FFMA R43, R124.reuse, R60, R43 ;  /* 0x0000003c7c2b7223 */ /* 0x040fe2000000002b */
[----:B------:R-:W4:Y:S01]  /*14790*/  LDS.128 R108, [R0.X4+UR5+0x5280] ;  /* 0x00528005006c7984 */ /* 0x000f220008004c00 */
[C---:B------:R-:W-:Y:S01]  /*147a0*/  FFMA R28, R124.reuse, R76, R6 ;  /* 0x0000004c7c1c7223 */ /* 0x040fe20000000006 */
[-C--:B------:R-:W-:Y:S01]  /*147b0*/  FFMA R36, R124, R52.reuse, R5 ;  /* 0x000000347c247223 */ /* 0x080fe20000000005 */
[----:B------:R-:W-:Y:S01]  /*147c0*/  FFMA R24, R120, R52, R4 ;  /* 0x0000003478187223 */ /* 0x000fe20000000004 */
[----:B------:R-:W4:Y:S01]  /*147d0*/  LDS.128 R104, [R0.X4+UR5+0x5180] ;  /* 0x0051800500687984 */ /* 0x000f220008004c00 */
[----:B------:R-:W-:-:S03]  /*147e0*/  FFMA R124, R124, R80, R7 ;  /* 0x000000507c7c7223 */ /* 0x000fc60000000007 */
[----:B------:R-:W4:Y:S04]  /*147f0*/  LDS.128 R92, [R0.X4+UR5+0x5080] ;  /* 0x00508005005c7984 */ /* 0x000f280008004c00 */
[----:B------:R-:W4:Y:S01]  /*14800*/  LDS.128 R4, [R0.X4+UR5+0x5380] ;  /* 0x0053800500047984 */ /* 0x000f220008004c00 */
[-C--:B-1----:R-:W-:Y:S01]  /*14810*/  FFMA R185, R84, R60.reuse, R185 ;  /* 0x0000003c54b97223 */ /* 0x082fe200000000b9 */
[C---:B--2---:R-:W-:Y:S01]  /*14820*/  FFMA R161, R112.reuse, R60, R161 ;  /* 0x0000003c70a17223 */ /* 0x044fe200000000a1 */
[-C--:B------:R-:W-:Y:S01]  /*14830*/  FFMA R163, R112, R76.reuse, R163 ;  /* 0x0000004c70a37223 */ /* 0x080fe200000000a3 */
[C---:B---3--:R-:W-:Y:S01]  /*14840*/  FFMA R158, R116.reuse, R76, R158 ;  /* 0x0000004c749e7223 */ /* 0x048fe2000000009e */
[----:B------:R-:W-:Y:S01]  /*14850*/  FFMA R160, R116, R80, R160 ;  /* 0x0000005074a07223 */ /* 0x000fe200000000a0 */
[----:B------:R-:W-:Y:S01]  /*14860*/  FFMA R3, R120, R76, R3 ;  /* 0x0000004c78037223 */ /* 0x000fe20000000003 */
[-C--:B----4-:R-:W-:Y:S01]  /*14870*/  FFMA R51, R136, R60.reuse, R51 ;  /* 0x0000003c88337223 */ /* 0x090fe20000000033 */
[C---:B------:R-:W-:Y:S01]  /*14880*/  FFMA R49, R144.reuse, R60, R49 ;  /* 0x0000003c90317223 */ /* 0x040fe20000000031 */
[-C--:B------:R-:W-:Y:S01]  /*14890*/  FFMA R48, R144, R52.reuse, R48 ;  /* 0x0000003490307223 */ /* 0x080fe20000000030 */
        /* <DEDUP_REMOVED lines=36> */
[-C--:B------:R-:W-:Y:S01]  /*14ae0*/  FFMA R211, R61, R73.reuse, R211 ;  /* 0x000000493dd37223 */ /* 0x080fe200000000d3 */
[-C--:B------:R-:W-:Y:S01]  /*14af0*/  FFMA R212, R77, R73.reuse, R212 ;  /* 0x000000494dd47223 */ /* 0x080fe200000000d4 */
[----:B------:R-:W-:Y:S01]  /*14b00*/  FFMA R213, R81, R73, R213 ;  /* 0x0000004951d57223 */ /* 0x000fe200000000d5 */
[-C--:B------:R-:W-:Y:S01]  /*14b10*/  FFMA R185, R85, R61.reuse, R185 ;  /* 0x0000003d55b97223 */ /* 0x080fe200000000b9 */
[C---:B------:R-:W-:Y:S01]  /*14b20*/  FFMA R162, R57.reuse, R61, R162 ;  /* 0x0000003d39a27223 */ /* 0x040fe200000000a2 */
[C---:B------:R-:W-:Y:S01]  /*14b30*/  FFMA R166, R57.reuse, R77, R166 ;  /* 0x0000004d39a67223 */ /* 0x040fe200000000a6 */
[----:B------:R-:W-:Y:S01]  /*14b40*/  FFMA R167, R57, R53, R167 ;  /* 0x0000003539a77223 */ /* 0x000fe200000000a7 */
[C---:B------:R-:W-:Y:S01]  /*14b50*/  FFMA R157, R116.reuse, R60, R157 ;  /* 0x0000003c749d7223 */ /* 0x040fe2000000009d */
[----:B------:R-:W-:Y:S01]  /*14b60*/  FFMA R159, R116, R52, R159 ;  /* 0x00000034749f7223 */ /* 0x000fe2000000009f */
        /* <DEDUP_REMOVED lines=13> */
[-C--:B------:R-:W-:Y:S01]  /*14c40*/  FFMA R180, R25, R81.reuse, R180 ;  /* 0x0000005119b47223 */ /* 0x080fe200000000b4 */
[----:B------:R-:W-:Y:S01]  /*14c50*/  FFMA R168, R57, R81, R168 ;  /* 0x0000005139a87223 */ /* 0x000fe200000000a8 */
[C---:B------:R-:W-:Y:S01]  /*14c60*/  FFMA R161, R113.reuse, R61, R161 ;  /* 0x0000003d71a17223 */ /* 0x040fe200000000a1 */
[-C--:B------:R-:W-:Y:S01]  /*14c70*/  FFMA R163, R113, R77.reuse, R163 ;  /* 0x0000004d71a37223 */ /* 0x080fe200000000a3 */
[C---:B------:R-:W-:Y:S01]  /*14c80*/  FFMA R158, R117.reuse, R77, R158 ;  /* 0x0000004d759e7223 */ /* 0x040fe2000000009e */
[----:B------:R-:W-:Y:S01]  /*14c90*/  FFMA R160, R117, R81, R160 ;  /* 0x0000005175a07223 */ /* 0x000fe200000000a0 */
[C---:B------:R-:W-:Y:S01]  /*14ca0*/  FFMA R20, R121.reuse, R61, R20 ;  /* 0x0000003d79147223 */ /* 0x040fe20000000014 */
[-C--:B------:R-:W-:Y:S01]  /*14cb0*/  FFMA R3, R121, R77.reuse, R3 ;  /* 0x0000004d79037223 */ /* 0x080fe20000000003 */
[C---:B------:R-:W-:Y:S01]  /*14cc0*/  FFMA R56, R129.reuse, R77, R56 ;  /* 0x0000004d81387223 */ /* 0x040fe20000000038 */
[----:B------:R-:W-:Y:S01]  /*14cd0*/  FFMA R72, R129, R53, R72 ;  /* 0x0000003581487223 */ /* 0x000fe20000000048 */
[-C--:B------:R-:W-:Y:S01]  /*14ce0*/  FFMA R51, R137, R61.reuse, R51 ;  /* 0x0000003d89337223 */ /* 0x080fe20000000033 */
[C---:B------:R-:W-:Y:S01]  /*14cf0*/  FFMA R49, R145.reuse, R61, R49 ;  /* 0x0000003d91317223 */ /* 0x040fe20000000031 */
[-C--:B------:R-:W-:Y:S01]  /*14d00*/  FFMA R48, R145, R53.reuse, R48 ;  /* 0x0000003591307223 */ /* 0x080fe20000000030 */
[----:B------:R-:W-:Y:S01]  /*14d10*/  FFMA R186, R84, R76, R186 ;  /* 0x0000004c54ba7223 */ /* 0x000fe200000000ba */
        /* <DEDUP_REMOVED lines=42> */
[----:B------:R-:W-:Y:S01]  /*14fc0*/  FFMA R196, R4, R60, R196 ;  /* 0x0000003c04c47223 */ /* 0x000fe200000000c4 */
        /* <DEDUP_REMOVED lines=80> */
[-C--:B------:R-:W-:Y:S01]  /*154d0*/  FFMA R212, R31, R63.reuse, R206 ;  /* 0x0000003f1fd47223 */ /* 0x080fe200000000ce */
[-C--:B------:R-:W-:Y:S01]  /*154e0*/  FFMA R14, R87, R63.reuse, R185 ;  /* 0x0000003f570e7223 */ /* 0x080fe200000000b9 */
        /* <DEDUP_REMOVED lines=32> */
[-C--:B------:R-:W-:Y:S01]  /*156f0*/  FFMA R180, R115, R79.reuse, R163 ;  /* 0x0000004f73b47223 */ /* 0x080fe200000000a3 */
[C---:B------:R-:W-:Y:S01]  /*15700*/  FFMA R182, R119.reuse, R79, R73 ;  /* 0x0000004f77b67223 */ /* 0x040fe20000000049 */
[----:B------:R-:W-:Y:S01]  /*15710*/  FFMA R8, R119, R83, R160 ;  /* 0x0000005377087223 */ /* 0x000fe200000000a0 */
[----:B------:R-:W-:Y:S01]  /*15720*/  FFMA R184, R123, R63, R74 ;  /* 0x0000003f7bb87223 */ /* 0x000fe2000000004a */
[C---:B------:R-:W-:Y:S01]  /*15730*/  FFMA R219, R131.reuse, R79, R56 ;  /* 0x0000004f83db7223 */ /* 0x040fe20000000038 */
[----:B------:R-:W-:Y:S01]  /*15740*/  FFMA R218, R131, R55, R72 ;  /* 0x0000003783da7223 */ /* 0x000fe20000000048 */
[-C--:B------:R-:W-:Y:S01]  /*15750*/  FFMA R181, R139, R63.reuse, R51 ;  /* 0x0000003f8bb57223 */ /* 0x080fe20000000033 */
[C---:B------:R-:W-:Y:S01]  /*15760*/  FFMA R3, R147.reuse, R63, R49 ;  /* 0x0000003f93037223 */ /* 0x040fe20000000031 */
[-C--:B------:R-:W-:Y:S01]  /*15770*/  FFMA R215, R147, R55.reuse, R48 ;  /* 0x0000003793d77223 */ /* 0x080fe20000000030 */
[----:B------:R-:W-:Y:S01]  /*15780*/  FFMA R24, R122, R54, R24 ;  /* 0x000000367a187223 */ /* 0x000fe20000000018 */
        /* <DEDUP_REMOVED lines=11> */
[----:B------:R-:W-:Y:S01]  /*15840*/  FFMA R146, R110, R54, R13 ;  /* 0x000000366e927223 */ /* 0x000fe2000000000d */
[C---:B------:R-:W-:Y:S01]  /*15850*/  FFMA R109, R10.reuse, R62, R200 ;  /* 0x0000003e0a6d7223 */ /* 0x040fe200000000c8 */
[----:B------:R-:W-:Y:S01]  /*15860*/  FFMA R224, R10, R78, R224 ;  /* 0x0000004e0ae07223 */ /* 0x000fe200000000e0 */
[----:B------:R-:W-:Y:S01]  /*15870*/  FFMA R165, R23, R55, R204 ;  /* 0x0000003717a57223 */ /* 0x000fe200000000cc */
[----:B------:R-:W-:Y:S01]  /*15880*/  FFMA R252, R87, R83, R201 ;  /* 0x0000005357fc7223 */ /* 0x000fe200000000c9 */
[----:B------:R-:W-:Y:S01]  /*15890*/  LDS.128 R68, [R32+0x90] ;  /* 0x0000900020447984 */ /* 0x000fe20000000c00 */
        /* <DEDUP_REMOVED lines=9> */
[C---:B------:R-:W-:Y:S01]  /*15930*/  FFMA R137, R91.reuse, R63, R137 ;  /* 0x0000003f5b897223 */ /* 0x040fe20000000089 */
[C---:B------:R-:W-:Y:S01]  /*15940*/  FFMA R33, R91.reuse, R79, R174 ;  /* 0x0000004f5b217223 */ /* 0x040fe200000000ae */
[----:B------:R-:W-:Y:S01]  /*15950*/  LDS.128 R72, [R32+0x290] ;  /* 0x0002900020487984 */ /* 0x000fe20000000c00 */
[C---:B------:R-:W-:Y:S01]  /*15960*/  FFMA R204, R91.reuse, R55, R175 ;  /* 0x000000375bcc7223 */ /* 0x040fe200000000af */
[----:B------:R-:W-:Y:S01]  /*15970*/  FFMA R136, R91, R83, R136 ;  /* 0x000000535b887223 */ /* 0x000fe20000000088 */
[C---:B------:R-:W-:Y:S01]  /*15980*/  FFMA R12, R103.reuse, R63, R26 ;  /* 0x0000003f670c7223 */ /* 0x040fe2000000001a */
[----:B------:R-:W1:Y:S01]  /*15990*/  LDS.128 R160, [R0.X4+UR5+0x1090] ;  /* 0x0010900500a07984 */ /* 0x000e620008004c00 */
[C---:B------:R-:W-:Y:S01]  /*159a0*/  FFMA R159, R103.reuse, R79, R170 ;  /* 0x0000004f679f7223 */ /* 0x040fe200000000aa */
[C---:B------:R-:W-:Y:S01]  /*159b0*/  FFMA R134, R103.reuse, R55, R171 ;  /* 0x0000003767867223 */ /* 0x040fe200000000ab */
[-C--:B------:R-:W-:Y:S01]  /*159c0*/  FFMA R10, R103, R83.reuse, R172 ;  /* 0x00000053670a7223 */ /* 0x080fe200000000ac */
[----:B------:R-:W-:Y:S01]  /*159d0*/  FFMA R4, R131, R83, R88 ;  /* 0x0000005383047223 */ /* 0x000fe20000000058 */
[C---:B------:R-:W-:Y:S01]  /*159e0*/  FFMA R35, R139.reuse, R79, R89 ;  /* 0x0000004f8b237223 */ /* 0x040fe20000000059 */
[----:B------:R-:W-:Y:S01]  /*159f0*/  FFMA R151, R139, R55, R90 ;  /* 0x000000378b977223 */ /* 0x000fe2000000005a */
[----:B------:R-:W2:Y:S01]  /*15a00*/  LDS.128 R200, [R0.X4+UR5+0x1390] ;  /* 0x0013900500c87984 */ /* 0x000ea20008004c00 */
[C---:B------:R-:W-:Y:S01]  /*15a10*/  FFMA R183, R119.reuse, R63, R65 ;  /* 0x0000003f77b77223 */ /* 0x040fe20000000041 */
[----:B------:R-:W-:-:S02]  /*15a20*/  FFMA R156, R119, R55, R64 ;  /* 0x00000037779c7223 */ /* 0x000fc40000000040 */
[----:B------:R-:W3:Y:S01]  /*15a30*/  LDS.128 R208, [R0.X4+UR5+0x290] ;  /* 0x0002900500d07984 */ /* 0x000ee20008004c00 */
[----:B------:R-:W-:Y:S01]  /*15a40*/  FFMA R17, R31, R79, R207 ;  /* 0x0000004f1f117223 */ /* 0x000fe200000000cf */
[----:B------:R-:W-:Y:S02]  /*15a50*/  FFMA R223, R23, R83, R205 ;  /* 0x0000005317df7223 */ /* 0x000fe400000000cd */
[----:B------:R-:W4:Y:S01]  /*15a60*/  LDS.128 R100, [R0.X4+UR5+0x2090] ;  /* 0x0020900500647984 */ /* 0x000f220008004c00 */
[----:B------:R-:W-:-:S03]  /*15a70*/  FFMA R191, R94, R62, R152 ;  /* 0x0000003e5ebf7223 */ /* 0x000fc60000000098 */
[----:B------:R-:W1:Y:S01]  /*15a80*/  LDS.128 R88, [R0.X4+UR5+0x2290] ;  /* 0x0022900500587984 */ /* 0x000e620008004c00 */
[----:B------:R-:W-:Y:S01]  /*15a90*/  FFMA R167, R106, R54, R153 ;  /* 0x000000366aa77223 */ /* 0x000fe20000000099 */
[C---:B------:R-:W-:Y:S02]  /*15aa0*/  FFMA R138, R27.reuse, R63, R177 ;  /* 0x0000003f1b8a7223 */ /* 0x040fe400000000b1 */
[----:B------:R-:W1:Y:S01]  /*15ab0*/  LDS.128 R116, [R0.X4+UR5+0x390] ;  /* 0x0003900500747984 */ /* 0x000e620008004c00 */
[C---:B------:R-:W-:Y:S01]  /*15ac0*/  FFMA R207, R27.reuse, R79, R178 ;  /* 0x0000004f1bcf7223 */ /* 0x040fe200000000b2 */
[-C--:B------:R-:W-:Y:S01]  /*15ad0*/  FFMA R205, R27, R55.reuse, R179 ;  /* 0x000000371bcd7223 */ /* 0x080fe200000000b3 */
[C---:B------:R-:W-:Y:S01]  /*15ae0*/  FFMA R157, R115.reuse, R55, R38 ;  /* 0x00000037739d7223 */ /* 0x040fe20000000026 */
[----:B------:R-:W-:Y:S01]  /*15af0*/  FFMA R129, R115, R83, R129 ;  /* 0x0000005373817223 */ /* 0x000fe20000000081 */
[C---:B------:R-:W-:Y:S01]  /*15b00*/  FFMA R222, R87.reuse, R79, R186 ;  /* 0x0000004f57de7223 */ /* 0x040fe200000000ba */
[----:B------:R-:W-:Y:S01]  /*15b10*/  FFMA R164, R87, R55, R22 ;  /* 0x0000003757a47223 */ /* 0x000fe20000000016 */
[-C--:B------:R-:W-:Y:S01]  /*15b20*/  FFMA R16, R127, R63.reuse, R43 ;  /* 0x0000003f7f107223 */ /* 0x080fe2000000002b */
[----:B------:R-:W-:Y:S01]  /*15b30*/  FFMA R153, R131, R63, R84 ;  /* 0x0000003f83997223 */ /* 0x000fe20000000054 */
[C---:B------:R-:W-:Y:S01]  /*15b40*/  FFMA R175, R135.reuse, R79, R85 ;  /* 0x0000004f87af7223 */ /* 0x040fe20000000055 */
[----:B------:R-:W-:Y:S01]  /*15b50*/  FFMA R152, R135, R55, R86 ;  /* 0x0000003787987223 */ /* 0x000fe20000000056 */
[C---:B------:R-:W-:Y:S01]  /*15b60*/  FFMA R172, R143.reuse, R79, R40 ;  /* 0x0000004f8fac7223 */ /* 0x040fe20000000028 */
[C---:B------:R-:W-:Y:S01]  /*15b70*/  FFMA R171, R143.reuse, R55, R41 ;  /* 0x000000378fab7223 */ /* 0x040fe20000000029 */
[----:B------:R-:W-:Y:S01]  /*15b80*/  FFMA R216, R143, R83, R42 ;  /* 0x000000538fd87223 */ /* 0x000fe2000000002a */
[----:B------:R-:W1:Y:S04]  /*15b90*/  LDS.128 R112, [R0.X4+UR5+0x1190] ;  /* 0x0011900500707984 */ /* 0x000e680008004c00 */
[----:B------:R-:W1:Y:S04]  /*15ba0*/  LDS.128 R176, [R0.X4+UR5+0x2390] ;  /* 0x0023900500b07984 */ /* 0x000e680008004c00 */
[----:B------:R-:W2:Y:S04]  /*15bb0*/  LDS.128 R84, [R0.X4+UR5+0x3090] ;  /* 0x0030900500547984 */ /* 0x000ea80008004c00 */
[----:B------:R-:W3:Y:S01]  /*15bc0*/  LDS.128 R40, [R0.X4+UR5+0x3190] ;  /* 0x0031900500287984 */ /* 0x000ee20008004c00 */
        /* <DEDUP_REMOVED lines=27> */
[-C--:B------:R-:W-:Y:S01]  /*15d80*/  FFMA R141, R31, R55.reuse, R141 ;  /* 0x000000371f8d7223 */ /* 0x080fe2000000008d */
[----:B------:R-:W-:Y:S01]  /*15d90*/  FFMA R155, R123, R55, R24 ;  /* 0x000000377b9b7223 */ /* 0x000fe20000000018 */
[C---:B------:R-:W-:Y:S01]  /*15da0*/  FFMA R186, R135.reuse, R63, R47 ;  /* 0x0000003f87ba7223 */ /* 0x040fe2000000002f */
[-C--:B------:R-:W-:Y:S01]  /*15db0*/  FFMA R174, R135, R83.reuse, R92 ;  /* 0x0000005387ae7223 */ /* 0x080fe2000000005c */
[----:B------:R-:W4:Y:S01]  /*15dc0*/  LDS.128 R124, [R0.X4+UR5+0x90] ;  /* 0x00009005007c7984 */ /* 0x000f220008004c00 */
[C---:B-1----:R-:W-:Y:S01]  /*15dd0*/  FFMA R221, R160.reuse, R56, R221 ;  /* 0x00000038a0dd7223 */ /* 0x042fe200000000dd */
[C---:B------:R-:W-:Y:S01]  /*15de0*/  FFMA R34, R160.reuse, R68, R34 ;  /* 0x00000044a0227223 */ /* 0x040fe20000000022 */
[C---:B------:R-:W-:Y:S01]  /*15df0*/  FFMA R139, R160.reuse, R48, R13 ;  /* 0x00000030a08b7223 */ /* 0x040fe2000000000d */
[----:B------:R-:W-:Y:S01]  /*15e00*/  FFMA R220, R160, R72, R220 ;  /* 0x00000048a0dc7223 */ /* 0x000fe200000000dc */
[----:B------:R-:W-:Y:S01]  /*15e10*/  FFMA R128, R123, R83, R122 ;  /* 0x000000537b807223 */ /* 0x000fe2000000007a */
[----:B------:R-:W1:Y:S01]  /*15e20*/  LDS.128 R36, [R0.X4+UR5+0x3290] ;  /* 0x0032900500247984 */ /* 0x000e620008004c00 */
[C---:B--2---:R-:W-:Y:S01]  /*15e30*/  FFMA R160, R200.reuse, R56, R12 ;  /* 0x00000038c8a07223 */ /* 0x044fe2000000000c */
[C---:B------:R-:W-:Y:S01]  /*15e40*/  FFMA R159, R200.reuse, R68, R159 ;  /* 0x00000044c89f7223 */ /* 0x040fe2000000009f */
[C---:B------:R-:W-:Y:S01]  /*15e50*/  FFMA R134, R200.reuse, R48, R134 ;  /* 0x00000030c8867223 */ /* 0x040fe20000000086 */
[----:B------:R-:W2:Y:S01]  /*15e60*/  LDS.128 R28, [R0.X4+UR5+0x3390] ;  /* 0x00339005001c7984 */ /* 0x000ea20008004c00 */
[----:B------:R-:W-:Y:S01]  /*15e70*/  FFMA R135, R200, R72, R10 ;  /* 0x00000048c8877223 */ /* 0x000fe2000000000a */
[----:B------:R-:W-:Y:S01]  /*15e80*/  FFMA R189, R66, R62, R148 ;  /* 0x0000003e42bd7223 */ /* 0x000fe20000000094 */
[C---:B------:R-:W-:Y:S01]  /*15e90*/  FFMA R150, R147.reuse, R79, R46 ;  /* 0x0000004f93967223 */ /* 0x040fe2000000002e */
[----:B------:R-:W1:Y:S01]  /*15ea0*/  LDS.128 R24, [R0.X4+UR5+0x4090] ;  /* 0x0040900500187984 */ /* 0x000e620008004c00 */
[----:B------:R-:W-:Y:S01]  /*15eb0*/  FFMA R170, R147, R83, R45 ;  /* 0x0000005393aa7223 */ /* 0x000fe2000000002d */
[C---:B------:R-:W-:Y:S01]  /*15ec0*/  FFMA R109, R11.reuse, R63, R109 ;  /* 0x0000003f0b6d7223 */ /* 0x040fe2000000006d */
[C---:B------:R-:W-:Y:S01]  /*15ed0*/  FFMA R224, R11.reuse, R79, R224 ;  /* 0x0000004f0be07223 */ /* 0x040fe200000000e0 */
[----:B------:R-:W1:Y:S01]  /*15ee0*/  LDS.128 R120, [R0.X4+UR5+0x190] ;  /* 0x0001900500787984 */ /* 0x000e620008004c00 */
[C---:B------:R-:W-:Y:S01]  /*15ef0*/  FFMA R99, R11.reuse, R55, R99 ;  /* 0x000000370b637223 */ /* 0x040fe20000000063 */
[----:B------:R-:W-:Y:S01]  /*15f00*/  FFMA R98, R11, R83, R98 ;  /* 0x000000530b627223 */ /* 0x000fe20000000062 */
[C---:B---3--:R-:W-:Y:S01]  /*15f10*/  FFMA R108, R208.reuse, R56, R108 ;  /* 0x00000038d06c7223 */ /* 0x048fe2000000006c */
[C---:B------:R-:W-:Y:S01]  /*15f20*/  FFMA R140, R208.reuse, R68, R140 ;  /* 0x00000044d08c7223 */ /* 0x040fe2000000008c */
[C---:B------:R-:W-:Y:S01]  /*15f30*/  FFMA R165, R208.reuse, R48, R165 ;  /* 0x00000030d0a57223 */ /* 0x040fe200000000a5 */
[-C--:B------:R-:W-:Y:S01]  /*15f40*/  FFMA R223, R208, R72.reuse, R223 ;  /* 0x00000048d0df7223 */ /* 0x080fe200000000df */
[-C--:B----4-:R-:W-:Y:S01]  /*15f50*/  FFMA R131, R100, R72.reuse, R9 ;  /* 0x0000004864837223 */ /* 0x090fe20000000009 */
        /* <DEDUP_REMOVED lines=13> */
[----:B------:R-:W-:-:S02]  /*16030*/  FFMA R164, R116, R48, R164 ;  /* 0x0000003074a47223 */ /* 0x000fc400000000a4 */
[----:B------:R-:W4:Y:S01]  /*16040*/  LDS.128 R92, [R0.X4+UR5+0x2190] ;  /* 0x00219005005c7984 */ /* 0x000f220008004c00 */
[----:B------:R-:W-:Y:S01]  /*16050*/  FFMA R252, R116, R72, R252 ;  /* 0x0000004874fc7223 */ /* 0x000fe200000000fc */
[C---:B------:R-:W-:Y:S02]  /*16060*/  FFMA R138, R112.reuse, R56, R138 ;  /* 0x00000038708a7223 */ /* 0x040fe4000000008a */
[----:B------:R-:W2:Y:S01]  /*16070*/  LDS.128 R12, [R0.X4+UR5+0x4290] ;  /* 0x00429005000c7984 */ /* 0x000ea20008004c00 */
[C---:B------:R-:W-:Y:S01]  /*16080*/  FFMA R207, R112.reuse, R68, R207 ;  /* 0x0000004470cf7223 */ /* 0x040fe200000000cf */
[C---:B------:R-:W-:Y:S02]  /*16090*/  FFMA R205, R112.reuse, R48, R205 ;  /* 0x0000003070cd7223 */ /* 0x040fe400000000cd */
        /* <DEDUP_REMOVED lines=11> */
[-C--:B------:R-:W-:Y:S01]  /*16150*/  FFMA R112, R84, R72.reuse, R5 ;  /* 0x0000004854707223 */ /* 0x080fe20000000005 */
[----:B------:R-:W-:Y:S01]  /*16160*/  FFMA R176, R40, R72, R4 ;  /* 0x0000004828b07223 */ /* 0x000fe20000000004 */
[----:B------:R-:W-:Y:S04]  /*16170*/  LDS.128 R20, [R0.X4+UR5+0x4190] ;  /* 0x0041900500147984 */ /* 0x000fe80008004c00 */
[----:B------:R-:W4:Y:S01]  /*16180*/  LDS.128 R4, [R0.X4+UR5+0x6090] ;  /* 0x0060900500047984 */ /* 0x000f220008004c00 */
[C---:B------:R-:W-:Y:S01]  /*16190*/  FFMA R195, R111.reuse, R63, R195 ;  /* 0x0000003f6fc37223 */ /* 0x040fe200000000c3 */
[C---:B------:R-:W-:Y:S01]  /*161a0*/  FFMA R196, R111.reuse, R79, R196 ;  /* 0x0000004f6fc47223 */ /* 0x040fe200000000c4 */
[----:B------:R-:W-:Y:S01]  /*161b0*/  FFMA R146, R111, R55, R146 ;  /* 0x000000376f927223 */ /* 0x000fe20000000092 */
[-C--:B------:R-:W-:Y:S01]  /*161c0*/  FFMA R225, R107, R83.reuse, R225 ;  /* 0x000000536be17223 */ /* 0x080fe200000000e1 */
[----:B------:R-:W-:Y:S01]  /*161d0*/  FFMA R111, R111, R83, R18 ;  /* 0x000000536f6f7223 */ /* 0x000fe20000000012 */
        /* <DEDUP_REMOVED lines=30> */
[----:B------:R-:W-:Y:S01]  /*163c0*/  FFMA R132, R100, R68, R132 ;  /* 0x0000004464847223 */ /* 0x000fe20000000084 */
[-C--:B----4-:R-:W-:Y:S01]  /*163d0*/  FFMA R130, R92, R56.reuse, R130 ;  /* 0x000000385c827223 */ /* 0x090fe20000000082 */
        /* <DEDUP_REMOVED lines=143> */
[----:B------:R-:W-:Y:S01]  /*16cd0*/  LDS.128 R40, [R32+0x3a0] ;  /* 0x0003a00020287984 */ /* 0x000fe20000000c00 */
[C---:B------:R-:W-:Y:S01]  /*16ce0*/  FFMA R159, R203.reuse, R71, R159 ;  /* 0x00000047cb9f7223 */ /* 0x040fe2000000009f */
[----:B------:R-:W-:-:S02]  /*16cf0*/  FFMA R123, R203, R51, R12 ;  /* 0x00000033cb7b7223 */ /* 0x000fc4000000000c */
[----:B------:R-:W-:Y:S01]  /*16d00*/  LDS.128 R36, [R32+0x2a0] ;  /* 0x0002a00020247984 */ /* 0x000fe20000000c00 */
[C---:B------:R-:W-:Y:S01]  /*16d10*/  FFMA R193, R228.reuse, R56, R193 ;  /* 0x00000038e4c17223 */ /* 0x040fe200000000c1 */
[C---:B------:R-:W-:Y:S02]  /*16d20*/  FFMA R194, R228.reuse, R68, R194 ;  /* 0x00000044e4c27223 */ /* 0x040fe400000000c2 */
        /* <DEDUP_REMOVED lines=10> */
[----:B------:R-:W-:Y:S01]  /*16dd0*/  MOV R223, R239 ;  /* 0x000000ef00df7202 */ /* 0x000fe20000000f00 */
[----:B------:R-:W2:Y:S01]  /*16de0*/  LDS.128 R12, [R0.X4+UR5+0x2a0] ;  /* 0x0002a005000c7984 */ /* 0x000ea20008004c00 */
[----:B------:R-:W-:-:S02]  /*16df0*/  MOV R228, R238 ;  /* 0x000000ee00e47202 */ /* 0x000fc40000000f00 */
[----:B------:R-:W-:Y:S01]  /*16e00*/  MOV R111, R237 ;  /* 0x000000ed006f7202 */ /* 0x000fe20000000f00 */
[C---:B------:R-:W-:Y:S01]  /*16e10*/  FFMA R183, R89.reuse, R57, R183 ;  /* 0x0000003959b77223 */ /* 0x040fe200000000b7 */
[----:B------:R-:W-:Y:S01]  /*16e20*/  MOV R220, R236 ;  /* 0x000000ec00dc7202 */ /* 0x000fe20000000f00 */
        /* <DEDUP_REMOVED lines=19> */
[----:B------:R-:W-:Y:S01]  /*16f60*/  MOV R89, R243 ;  /* 0x000000f300597202 */ /* 0x000fe20000000f00 */
        /* <DEDUP_REMOVED lines=8> */
[----:B------:R-:W-:Y:S01]  /*16ff0*/  MOV R84, R89 ;  /* 0x0000005900547202 */ /* 0x000fe20000000f00 */
[----:B------:R-:W1:Y:S01]  /*17000*/  LDS.128 R104, [R0.X4+UR5+0x1290] ;  /* 0x0012900500687984 */ /* 0x000e620008004c00 */
[C---:B------:R-:W-:Y:S01]  /*17010*/  FFMA R189, R67.reuse, R63, R189 ;  /* 0x0000003f43bd7223 */ /* 0x040fe200000000bd */
[C---:B------:R-:W-:Y:S01]  /*17020*/  FFMA R190, R67.reuse, R79, R190 ;  /* 0x0000004f43be7223 */ /* 0x040fe200000000be */
[C---:B------:R-:W-:Y:S01]  /*17030*/  FFMA R168, R67.reuse, R55, R168 ;  /* 0x0000003743a87223 */ /* 0x040fe200000000a8 */
[----:B------:R-:W-:Y:S01]  /*17040*/  FFMA R169, R67, R83, R169 ;  /* 0x0000005343a97223 */ /* 0x000fe200000000a9 */
[C---:B--2---:R-:W-:Y:S01]  /*17050*/  FFMA R209, R12.reuse, R28, R209 ;  /* 0x0000001c0cd17223 */ /* 0x044fe200000000d1 */
[C---:B------:R-:W-:Y:S01]  /*17060*/  FFMA R140, R12.reuse, R24, R140 ;  /* 0x000000180c8c7223 */ /* 0x040fe2000000008c */
[C---:B------:R-:W-:Y:S01]  /*17070*/  FFMA R165, R12.reuse, R40, R165 ;  /* 0x000000280ca57223 */ /* 0x040fe200000000a5 */
[----:B------:R-:W-:Y:S01]  /*17080*/  FFMA R211, R12, R36, R211 ;  /* 0x000000240cd37223 */ /* 0x000fe200000000d3 */
[----:B------:R-:W2:Y:S01]  /*17090*/  LDS.128 R16, [R0.X4+UR5+0x5390] ;  /* 0x0053900500107984 */ /* 0x000ea20008004c00 */
[C---:B---3--:R-:W-:Y:S01]  /*170a0*/  FFMA R12, R236.reuse, R24, R219 ;  /* 0x00000018ec0c7223 */ /* 0x048fe200000000db */
[----:B------:R-:W-:Y:S01]  /*170b0*/  MOV R219, R84 ;  /* 0x0000005400db7202 */ /* 0x000fe20000000f00 */
[----:B------:R-:W-:Y:S01]  /*170c0*/  FFMA R84, R236, R40, R218 ;  /* 0x00000028ec547223 */ /* 0x000fe200000000da */
[----:B------:R-:W3:Y:S04]  /*170d0*/  LDS.128 R64, [R0.X4+UR5+0x4390] ;  /* 0x0043900500407984 */ /* 0x000ee80008004c00 */
[----:B------:R-:W4:Y:S01]  /*170e0*/  LDL.LU R218, [R1+0x68] ;  /* 0x0000680001da7983 */ /* 0x000f220000300800 */
[C---:B------:R-:W-:Y:S01]  /*170f0*/  FFMA R180, R92.reuse, R68, R180 ;  /* 0x000000445cb47223 */ /* 0x040fe200000000b4 */
[C---:B------:R-:W-:Y:S01]  /*17100*/  FFMA R157, R92.reuse, R48, R157 ;  /* 0x000000305c9d7223 */ /* 0x040fe2000000009d */
[----:B------:R-:W-:Y:S01]  /*17110*/  FFMA R129, R92, R72, R129 ;  /* 0x000000485c817223 */ /* 0x000fe20000000081 */
[----:B------:R-:W-:Y:S01]  /*17120*/  FFMA R34, R161, R69, R34 ;  /* 0x00000045a1227223 */ /* 0x000fe20000000022 */
[----:B------:R-:W-:Y:S01]  /*17130*/  FFMA R92, R113, R57, R138 ;  /* 0x00000039715c7223 */ /* 0x000fe2000000008a */
[----:B------:R-:W-:Y:S01]  /*17140*/  LDS.128 R132, [R0.X4+UR5+0x3a0] ;  /* 0x0003a00500847984 */ /* 0x000fe20008004c00 */
[----:B------:R-:W-:Y:S01]  /*17150*/  FFMA R145, R125, R49, R145 ;  /* 0x000000317d917223 */ /* 0x000fe20000000091 */
[-C--:B------:R-:W-:Y:S01]  /*17160*/  FFMA R213, R57, R125.reuse, R213 ;  /* 0x0000007d39d57223 */ /* 0x080fe200000000d5 */
        /* <DEDUP_REMOVED lines=25> */
[----:B------:R-:W-:Y:S01]  /*17300*/  FFMA R16, R161, R49, R139 ;  /* 0x00000031a1107223 */ /* 0x000fe2000000008b */
[C---:B------:R-:W-:Y:S01]  /*17310*/  FFMA R161, R105.reuse, R57, R137 ;  /* 0x0000003969a17223 */ /* 0x040fe20000000089 */
[C---:B---3--:R-:W-:Y:S01]  /*17320*/  FFMA R189, R64.reuse, R56, R189 ;  /* 0x0000003840bd7223 */ /* 0x048fe200000000bd */
[C---:B------:R-:W-:Y:S01]  /*17330*/  FFMA R190, R64.reuse, R68, R190 ;  /* 0x0000004440be7223 */ /* 0x040fe200000000be */
[C---:B------:R-:W-:Y:S01]  /*17340*/  FFMA R168, R64.reuse, R48, R168 ;  /* 0x0000003040a87223 */ /* 0x040fe200000000a8 */
[----:B------:R-:W-:Y:S01]  /*17350*/  FFMA R169, R64, R72, R169 ;  /* 0x0000004840a97223 */ /* 0x000fe200000000a9 */
[----:B------:R-:W-:Y:S01]  /*17360*/  FFMA R64, R105, R73, R136 ;  /* 0x0000004969407223 */ /* 0x000fe20000000088 */
[----:B------:R-:W-:Y:S01]  /*17370*/  FFMA R214, R10, R74, R214 ;  /* 0x0000004a0ad67223 */ /* 0x000fe200000000d6 */
[----:B------:R-:W1:Y:S01]  /*17380*/  LDS.128 R136, [R0.X4+UR5+0xa0] ;  /* 0x0000a00500887984 */ /* 0x000e620008004c00 */
[C---:B------:R-:W-:Y:S01]  /*17390*/  FFMA R197, R17.reuse, R57, R197 ;  /* 0x0000003911c57223 */ /* 0x040fe200000000c5 */
[C---:B------:R-:W-:Y:S01]  /*173a0*/  FFMA R198, R17.reuse, R69, R198 ;  /* 0x0000004511c67223 */ /* 0x040fe200000000c6 */
[C---:B------:R-:W-:Y:S01]  /*173b0*/  FFMA R166, R17.reuse, R49, R166 ;  /* 0x0000003111a67223 */ /* 0x040fe200000000a6 */
[-C--:B------:R-:W-:Y:S01]  /*173c0*/  FFMA R229, R17, R73.reuse, R110 ;  /* 0x0000004911e57223 */ /* 0x080fe2000000006e */
[-C--:B------:R-:W-:Y:S01]  /*173d0*/  FFMA R101, R101, R73.reuse, R131 ;  /* 0x0000004965657223 */ /* 0x080fe20000000083 */
        /* <DEDUP_REMOVED lines=40> */
[----:B------:R-:W-:Y:S01]  /*17660*/  FFMA R179, R179, R75, R8 ;  /* 0x0000004bb3b37223 */ /* 0x000fe20000000008 */
[----:B------:R-:W3:Y:S01]  /*17670*/  LDS.128 R20, [R0.X4+UR5+0x1a0] ;  /* 0x0001a00500147984 */ /* 0x000ee20008004c00 */
        /* <DEDUP_REMOVED lines=8> */
[----:B------:R-:W2:Y:S01]  /*17700*/  LDS.128 R8, [R0.X4+UR5+0x11a0] ;  /* 0x0011a00500087984 */ /* 0x000ea20008004c00 */
[----:B------:R-:W-:Y:S01]  /*17710*/  FFMA R4, R117, R69, R222 ;  /* 0x0000004575047223 */ /* 0x000fe200000000de */
[----:B------:R-:W-:-:S02]  /*17720*/  FFMA R163, R163, R75, R17 ;  /* 0x0000004ba3a37223 */ /* 0x000fc40000000011 */
[----:B------:R-:W2:Y:S01]  /*17730*/  LDS.128 R124, [R0.X4+UR5+0x20a0] ;  /* 0x0020a005007c7984 */ /* 0x000ea20008004c00 */
[C---:B------:R-:W-:Y:S01]  /*17740*/  FFMA R197, R19.reuse, R59, R197 ;  /* 0x0000003b13c57223 */ /* 0x040fe200000000c5 */
[C---:B------:R-:W-:Y:S01]  /*17750*/  FFMA R198, R19.reuse, R71, R198 ;  /* 0x0000004713c67223 */ /* 0x040fe200000000c6 */
[C---:B------:R-:W-:Y:S01]  /*17760*/  FFMA R166, R19.reuse, R51, R166 ;  /* 0x0000003313a67223 */ /* 0x040fe200000000a6 */
[----:B------:R-:W-:Y:S01]  /*17770*/  FFMA R229, R19, R75, R229 ;  /* 0x0000004b13e57223 */ /* 0x000fe200000000e5 */
[----:B------:R-:W-:Y:S01]  /*17780*/  FFMA R121, R6, R58, R121 ;  /* 0x0000003a06797223 */ /* 0x000fe20000000079 */
[----:B------:R-:W2:Y:S01]  /*17790*/  LDS.128 R16, [R0.X4+UR5+0x23a0] ;  /* 0x0023a00500107984 */ /* 0x000ea20008004c00 */
[-C--:B------:R-:W-:Y:S01]  /*177a0*/  FFMA R4, R118, R70.reuse, R4 ;  /* 0x0000004676047223 */ /* 0x080fe20000000004 */
[C---:B------:R-:W-:Y:S01]  /*177b0*/  FFMA R120, R6.reuse, R70, R120 ;  /* 0x0000004606787223 */ /* 0x040fe20000000078 */
[C---:B------:R-:W-:Y:S01]  /*177c0*/  FFMA R99, R6.reuse, R50, R99 ;  /* 0x0000003206637223 */ /* 0x040fe20000000063 */
[----:B------:R-:W-:Y:S01]  /*177d0*/  FFMA R98, R6, R74, R98 ;  /* 0x0000004a06627223 */ /* 0x000fe20000000062 */
[----:B------:R-:W-:Y:S01]  /*177e0*/  FFMA R4, R119, R71, R4 ;  /* 0x0000004777047223 */ /* 0x000fe20000000004 */
[C---:B------:R-:W-:Y:S01]  /*177f0*/  FFMA R33, R105.reuse, R69, R33 ;  /* 0x0000004569217223 */ /* 0x040fe20000000021 */
[----:B------:R-:W-:Y:S01]  /*17800*/  FFMA R204, R105, R49, R204 ;  /* 0x0000003169cc7223 */ /* 0x000fe200000000cc */
[----:B------:R-:W-:Y:S01]  /*17810*/  MOV R105, R242 ;  /* 0x000000f200697202 */ /* 0x000fe20000000f00 */
[C---:B------:R-:W-:Y:S01]  /*17820*/  FFMA R193, R231.reuse, R59, R193 ;  /* 0x0000003be7c17223 */ /* 0x040fe200000000c1 */
[----:B------:R-:W-:Y:S01]  /*17830*/  MOV R225, R241 ;  /* 0x000000f100e17202 */ /* 0x000fe20000000f00 */
[C---:B------:R-:W-:Y:S01]  /*17840*/  FFMA R194, R231.reuse, R71, R194 ;  /* 0x00000047e7c27223 */ /* 0x040fe200000000c2 */
[----:B------:R-:W-:Y:S01]  /*17850*/  MOV R224, R240 ;  /* 0x000000f000e07202 */ /* 0x000fe20000000f00 */
[C---:B------:R-:W-:Y:S01]  /*17860*/  FFMA R167, R231.reuse, R51, R167 ;  /* 0x00000033e7a77223 */ /* 0x040fe200000000a7 */
[----:B-1----:R-:W-:Y:S01]  /*17870*/  FFMA R199, R136, R24, R199 ;  /* 0x0000001888c77223 */ /* 0x002fe200000000c7 */
        /* <DEDUP_REMOVED lines=8> */
[----:B------:R-:W-:Y:S01]  /*17900*/  LDS.128 R240, [R0.X4+UR5+0x21a0] ;  /* 0x0021a00500f07984 */ /* 0x000fe20008004c00 */
[----:B------:R-:W-:-:S03]  /*17910*/  FFMA R136, R132, R24, R4 ;  /* 0x0000001884887223 */ /* 0x000fc60000000004 */
[----:B------:R-:W1:Y:S01]  /*17920*/  LDS.128 R4, [R0.X4+UR5+0x30a0] ;  /* 0x0030a00500047984 */ /* 0x000e620008004c00 */
[C---:B------:R-:W-:Y:S01]  /*17930*/  FFMA R208, R117.reuse, R57, R208 ;  /* 0x0000003975d07223 */ /* 0x040fe200000000d0 */
[C---:B------:R-:W-:Y:S01]  /*17940*/  FFMA R164, R117.reuse, R49, R164 ;  /* 0x0000003175a47223 */ /* 0x040fe200000000a4 */
[----:B------:R-:W-:Y:S01]  /*17950*/  FFMA R252, R117, R73, R252 ;  /* 0x0000004975fc7223 */ /* 0x000fe200000000fc */
        /* <DEDUP_REMOVED lines=32> */
[----:B------:R-:W-:Y:S01]  /*17b60*/  MOV R110, R235 ;  /* 0x000000eb006e7202 */ /* 0x000fe20000000f00 */
[C---:B------:R-:W-:Y:S01]  /*17b70*/  FFMA R210, R115.reuse, R59, R210 ;  /* 0x0000003b73d27223 */ /* 0x040fe200000000d2 */
[----:B------:R-:W-:Y:S01]  /*17b80*/  MOV R109, R232 ;  /* 0x000000e8006d7202 */ /* 0x000fe20000000f00 */
        /* <DEDUP_REMOVED lines=13> */
[----:B--2---:R-:W-:Y:S01]  /*17c60*/  FFMA R248, R128, R36, R64 ;  /* 0x0000002480f87223 */ /* 0x004fe20000000040 */
[----:B------:R-:W-:Y:S01]  /*17c70*/  MOV R222, R234 ;  /* 0x000000ea00de7202 */ /* 0x000fe20000000f00 */
[----:B------:R-:W2:Y:S01]  /*17c80*/  LDS.128 R64, [R0.X4+UR5+0x40a0] ;  /* 0x0040a00500407984 */ /* 0x000ea20008004c00 */
[----:B------:R-:W-:Y:S01]  /*17c90*/  MOV R221, R233 ;  /* 0x000000e900dd7202 */ /* 0x000fe20000000f00 */
[C---:B---3--:R-:W-:Y:S01]  /*17ca0*/  FFMA R212, R20.reuse, R28, R212 ;  /* 0x0000001c14d47223 */ /* 0x048fe200000000d4 */
        /* <DEDUP_REMOVED lines=33> */
[----:B------:R-:W-:Y:S01]  /*17ec0*/  MOV R128, R105 ;  /* 0x0000006900807202 */ /* 0x000fe20000000f00 */
[----:B------:R-:W3:Y:S01]  /*17ed0*/  LDS.128 R108, [R0.X4+UR5+0x42a0] ;  /* 0x0042a005006c7984 */ /* 0x000ee20008004c00 */
[----:B------:R-:W-:Y:S01]  /*17ee0*/  FFMA R179, R16, R36, R179 ;  /* 0x0000002410b37223 */ /* 0x000fe200000000b3 */
[----:B------:R-:W-:-:S02]  /*17ef0*/  FFMA R202, R95, R59, R202 ;  /* 0x0000003b5fca7223 */ /* 0x000fc400000000ca */
[----:B------:R-:W3:Y:S01]  /*17f00*/  LDS.128 R104, [R0.X4+UR5+0x43a0] ;  /* 0x0043a00500687984 */ /* 0x000ee20008004c00 */
[C---:B------:R-:W-:Y:S01]  /*17f10*/  FFMA R180, R95.reuse, R71, R180 ;  /* 0x000000475fb47223 */ /* 0x040fe200000000b4 */
[C---:B------:R-:W-:Y:S01]  /*17f20*/  FFMA R157, R95.reuse, R51, R157 ;  /* 0x000000335f9d7223 */ /* 0x040fe2000000009d */
[----:B------:R-:W-:Y:S01]  /*17f30*/  FFMA R201, R95, R75, R201 ;  /* 0x0000004b5fc97223 */ /* 0x000fe200000000c9 */
[----:B------:R-:W-:Y:S01]  /*17f40*/  MOV R16, R93 ;  /* 0x0000005d00107202 */ /* 0x000fe20000000f00 */
[-C--:B-1----:R-:W-:Y:S01]  /*17f50*/  FFMA R178, R4, R28.reuse, R178 ;  /* 0x0000001c04b27223 */ /* 0x082fe200000000b2 */
        /* <DEDUP_REMOVED lines=9> */
[----:B------:R-:W-:Y:S04]  /*17ff0*/  LDS.128 R112, [R0.X4+UR5+0x33a0] ;  /* 0x0033a00500707984 */ /* 0x000fe80008004c00 */
[----:B------:R-:W1:Y:S01]  /*18000*/  LDS.128 R44, [R0.X4+UR5+0x53a0] ;  /* 0x0053a005002c7984 */ /* 0x000e620008004c00 */
[C---:B------:R-:W-:Y:S01]  /*18010*/  FFMA R186, R116.reuse, R28, R186 ;  /* 0x0000001c74ba7223 */ /* 0x040fe200000000ba */
[C---:B------:R-:W-:Y:S01]  /*18020*/  FFMA R175, R116.reuse, R24, R175 ;  /* 0x0000001874af7223 */ /* 0x040fe200000000af */
[C---:B------:R-:W-:Y:S01]  /*18030*/  FFMA R152, R116.reuse, R40, R152 ;  /* 0x0000002874987223 */ /* 0x040fe20000000098 */
[----:B------:R-:W-:Y:S01]  /*18040*/  FFMA R174, R116, R36, R174 ;  /* 0x0000002474ae7223 */ /* 0x000fe200000000ae */
[C---:B------:R-:W-:Y:S01]  /*18050*/  FFMA R153, R236.reuse, R28, R153 ;  /* 0x0000001cec997223 */ /* 0x040fe20000000099 */
[----:B------:R-:W-:Y:S01]  /*18060*/  FFMA R176, R236, R36, R176 ;  /* 0x00000024ecb07223 */ /* 0x000fe200000000b0 */
[----:B------:R-:W-:Y:S01]  /*18070*/  MOV R116, R8 ;  /* 0x0000000800747202 */ /* 0x000fe20000000f00 */
[C---:B--2---:R-:W-:Y:S01]  /*18080*/  FFMA R8, R64.reuse, R28, R217 ;  /* 0x0000001c40087223 */ /* 0x044fe200000000d9 */
[C---:B------:R-:W-:Y:S01]  /*18090*/  FFMA R172, R64.reuse, R24, R172 ;  /* 0x0000001840ac7223 */ /* 0x040fe200000000ac */
[C---:B------:R-:W-:Y:S01]  /*180a0*/  FFMA R171, R64.reuse, R40, R171 ;  /* 0x0000002840ab7223 */ /* 0x040fe200000000ab */
[----:B------:R-:W-:Y:S01]  /*180b0*/  FFMA R236, R64, R36, R216 ;  /* 0x0000002440ec7223 */ /* 0x000fe200000000d8 */
[C---:B---3--:R-:W-:Y:S01]  /*180c0*/  FFMA R3, R232.reuse, R28, R3 ;  /* 0x0000001ce8037223 */ /* 0x048fe20000000003 */
[C---:B------:R-:W-:Y:S01]  /*180d0*/  FFMA R150, R232.reuse, R24, R150 ;  /* 0x00000018e8967223 */ /* 0x040fe20000000096 */
[C---:B------:R-:W-:Y:S01]  /*180e0*/  FFMA R64, R232.reuse, R40, R215 ;  /* 0x00000028e8407223 */ /* 0x040fe200000000d7 */
        /* <DEDUP_REMOVED lines=34> */
[----:B------:R-:W-:Y:S01]  /*18310*/  FFMA R182, R85, R25, R182 ;  /* 0x0000001955b67223 */ /* 0x000fe200000000b6 */
[----:B------:R-:W2:Y:S01]  /*18320*/  LDS.128 R88, [R0.X4+UR5+0x51a0] ;  /* 0x0051a00500587984 */ /* 0x000ea20008004c00 */
[----:B----4-:R-:W-:-:S02]  /*18330*/  MOV R214, R218 ;  /* 0x000000da00d67202 */ /* 0x010fc40000000f00 */
[----:B------:R-:W-:Y:S01]  /*18340*/  MOV R218, R128 ;  /* 0x0000008000da7202 */ /* 0x000fe20000000f00 */
[----:B------:R-:W-:Y:S01]  /*18350*/  FFMA R128, R9, R41, R205 ;  /* 0x0000002909807223 */ /* 0x000fe200000000cd */
[----:B------:R-:W-:Y:S01]  /*18360*/  FFMA R9, R5, R29, R178 ;  /* 0x0000001d05097223 */ /* 0x000fe200000000b2 */
        /* <DEDUP_REMOVED lines=21> */
[----:B------:R-:W-:Y:S01]  /*184c0*/  FFMA R6, R135, R43, R133 ;  /* 0x0000002b87067223 */ /* 0x000fe20000000085 */
[C---:B------:R-:W-:Y:S01]  /*184d0*/  FFMA R161, R129.reuse, R29, R161 ;  /* 0x0000001d81a17223 */ /* 0x040fe200000000a1 */
[C---:B------:R-:W-:Y:S01]  /*184e0*/  FFMA R33, R129.reuse, R25, R33 ;  /* 0x0000001981217223 */ /* 0x040fe20000000021 */
[C---:B------:R-:W-:Y:S01]  /*184f0*/  FFMA R124, R129.reuse, R41, R204 ;  /* 0x00000029817c7223 */ /* 0x040fe200000000cc */
[----:B------:R-:W-:Y:S01]  /*18500*/  FFMA R248, R129, R37, R248 ;  /* 0x0000002581f87223 */ /* 0x000fe200000000f8 */
[-C--:B------:R-:W-:Y:S01]  /*18510*/  FFMA R129, R250, R42.reuse, R162 ;  /* 0x0000002afa817223 */ /* 0x080fe200000000a2 */
[----:B------:R1:W-:Y:S01]  /*18520*/  STL [R1+0xec], R6 ;  /* 0x0000ec0601007387 */ /* 0x0003e20000100800 */
[----:B------:R-:W-:Y:S01]  /*18530*/  FFMA R128, R10, R42, R128 ;  /* 0x0000002a0a807223 */ /* 0x000fe20000000080 */
[C---:B------:R-:W-:Y:S01]  /*18540*/  FFMA R197, R44.reuse, R28, R197 ;  /* 0x0000001c2cc57223 */ /* 0x040fe200000000c5 */
[C---:B------:R-:W-:Y:S01]  /*18550*/  FFMA R198, R44.reuse, R24, R198 ;  /* 0x000000182cc67223 */ /* 0x040fe200000000c6 */
[C---:B------:R-:W-:Y:S01]  /*18560*/  FFMA R166, R44.reuse, R40, R166 ;  /* 0x000000282ca67223 */ /* 0x040fe200000000a6 */
[----:B------:R-:W-:Y:S01]  /*18570*/  FFMA R229, R44, R36, R229 ;  /* 0x000000242ce57223 */ /* 0x000fe200000000e5 */
[-C--:B------:R-:W-:Y:S01]  /*18580*/  FFMA R123, R245, R41.reuse, R123 ;  /* 0x00000029f57b7223 */ /* 0x080fe2000000007b */
[----:B------:R-:W-:Y:S01]  /*18590*/  FFMA R145, R137, R41, R145 ;  /* 0x0000002989917223 */ /* 0x000fe20000000091 */
[-C--:B------:R-:W-:Y:S01]  /*185a0*/  FFMA R213, R29, R137.reuse, R213 ;  /* 0x000000891dd57223 */ /* 0x080fe200000000d5 */
[----:B------:R-:W-:Y:S01]  /*185b0*/  FFMA R199, R25, R137, R199 ;  /* 0x0000008919c77223 */ /* 0x000fe200000000c7 */
[----:B-1----:R-:W-:Y:S01]  /*185c0*/  FFMA R6, R251, R43, R129 ;  /* 0x0000002bfb067223 */ /* 0x002fe20000000081 */
[C---:B------:R-:W-:Y:S01]  /*185d0*/  FFMA R197, R45.reuse, R29, R197 ;  /* 0x0000001d2dc57223 */ /* 0x040fe200000000c5 */
[----:B------:R-:W-:Y:S01]  /*185e0*/  FFMA R198, R45, R25, R198 ;  /* 0x000000192dc67223 */ /* 0x000fe200000000c6 */
[----:B------:R-:W-:Y:S01]  /*185f0*/  FFMA R144, R37, R137, R144 ;  /* 0x0000008925907223 */ /* 0x000fe20000000090 */
[-C--:B------:R-:W-:Y:S01]  /*18600*/  FFMA R158, R125, R41.reuse, R158 ;  /* 0x000000297d9e7223 */ /* 0x080fe2000000009e */
[----:B------:R1:W-:Y:S01]  /*18610*/  STL [R1+0xf0], R6 ;  /* 0x0000f00601007387 */ /* 0x0003e20000100800 */
[C---:B------:R-:W-:Y:S01]  /*18620*/  FFMA R44, R45.reuse, R41, R166 ;  /* 0x000000292d2c7223 */ /* 0x040fe200000000a6 */
[----:B------:R-:W-:Y:S01]  /*18630*/  FFMA R229, R45, R37, R229 ;  /* 0x000000252de57223 */ /* 0x000fe200000000e5 */
[-C--:B------:R-:W-:Y:S01]  /*18640*/  FFMA R124, R130, R42.reuse, R124 ;  /* 0x0000002a827c7223 */ /* 0x080fe2000000007c */
[----:B------:R-:W-:Y:S01]  /*18650*/  FFMA R123, R246, R42, R123 ;  /* 0x0000002af67b7223 */ /* 0x000fe2000000007b */
[C---:B------:R-:W-:Y:S01]  /*18660*/  FFMA R209, R13.reuse, R29, R209 ;  /* 0x0000001d0dd17223 */ /* 0x040fe200000000d1 */
[----:B------:R-:W-:Y:S01]  /*18670*/  FFMA R140, R13, R25, R140 ;  /* 0x000000190d8c7223 */ /* 0x000fe2000000008c */
[C---:B------:R-:W-:Y:S01]  /*18680*/  FFMA R104, R117.reuse, R41, R152 ;  /* 0x0000002975687223 */ /* 0x040fe20000000098 */
[----:B------:R-:W-:Y:S01]  /*18690*/  FFMA R186, R117, R29, R186 ;  /* 0x0000001d75ba7223 */ /* 0x000fe200000000ba */
[----:B------:R-:W-:Y:S01]  /*186a0*/  FFMA R181, R112, R28, R181 ;  /* 0x0000001c70b57223 */ /* 0x000fe200000000b5 */
[----:B-1----:R-:W-:Y:S01]  /*186b0*/  FFMA R6, R11, R43, R128 ;  /* 0x0000002b0b067223 */ /* 0x002fe20000000080 */
[C---:B------:R-:W-:Y:S01]  /*186c0*/  FFMA R137, R13.reuse, R41, R165 ;  /* 0x000000290d897223 */ /* 0x040fe200000000a5 */
[C---:B------:R-:W-:Y:S01]  /*186d0*/  FFMA R197, R46.reuse, R30, R197 ;  /* 0x0000001e2ec57223 */ /* 0x040fe200000000c5 */
[C---:B------:R-:W-:Y:S01]  /*186e0*/  FFMA R198, R46.reuse, R26, R198 ;  /* 0x0000001a2ec67223 */ /* 0x040fe200000000c6 */
[C---:B------:R-:W-:Y:S01]  /*186f0*/  FFMA R44, R46.reuse, R42, R44 ;  /* 0x0000002a2e2c7223 */ /* 0x040fe2000000002c */
[----:B------:R1:W-:Y:S01]  /*18700*/  STL [R1+0x108], R6 ;  /* 0x0001080601007387 */ /* 0x0003e20000100800 */
[----:B------:R-:W-:Y:S01]  /*18710*/  FFMA R229, R46, R38, R229 ;  /* 0x000000262ee57223 */ /* 0x000fe200000000e5 */
        /* <DEDUP_REMOVED lines=8> */
[----:B-1----:R-:W-:Y:S01]  /*187a0*/  FFMA R6, R131, R43, R124 ;  /* 0x0000002b83067223 */ /* 0x002fe2000000007c */
[----:B------:R-:W-:Y:S01]  /*187b0*/  MOV R215, R116 ;  /* 0x0000007400d77202 */ /* 0x000fe20000000f00 */
[-C--:B------:R-:W-:Y:S01]  /*187c0*/  FFMA R116, R241, R41.reuse, R157 ;  /* 0x00000029f1747223 */ /* 0x080fe2000000009d */
[C---:B------:R-:W-:Y:S01]  /*187d0*/  FFMA R112, R85.reuse, R41, R156 ;  /* 0x0000002955707223 */ /* 0x040fe2000000009c */
[----:B------:R-:W-:Y:S01]  /*187e0*/  FFMA R156, R85, R37, R200 ;  /* 0x00000025559c7223 */ /* 0x000fe200000000c8 */
[----:B------:R-:W-:Y:S01]  /*187f0*/  STL [R1+0x104], R6 ;  /* 0x0001040601007387 */ /* 0x000fe20000100800 */
[C---:B------:R-:W-:Y:S01]  /*18800*/  FFMA R153, R237.reuse, R29, R153 ;  /* 0x0000001ded997223 */ /* 0x040fe20000000099 */
[C---:B------:R-:W-:Y:S01]  /*18810*/  FFMA R12, R237.reuse, R25, R12 ;  /* 0x00000019ed0c7223 */ /* 0x040fe2000000000c */
[C---:B------:R-:W-:Y:S01]  /*18820*/  FFMA R84, R237.reuse, R41, R84 ;  /* 0x00000029ed547223 */ /* 0x040fe20000000054 */
        /* <DEDUP_REMOVED lines=9> */
[----:B------:R-:W-:Y:S01]  /*188c0*/  FFMA R188, R109, R25, R188 ;  /* 0x000000196dbc7223 */ /* 0x000fe200000000bc */
[----:B-1----:R-:W-:Y:S01]  /*188d0*/  FFMA R46, R127, R43, R117 ;  /* 0x0000002b7f2e7223 */ /* 0x002fe20000000075 */
[-C--:B------:R-:W-:Y:S01]  /*188e0*/  FFMA R112, R86, R42.reuse, R112 ;  /* 0x0000002a56707223 */ /* 0x080fe20000000070 */
[C---:B------:R-:W-:Y:S01]  /*188f0*/  FFMA R148, R109.reuse, R41, R148 ;  /* 0x000000296d947223 */ /* 0x040fe20000000094 */
[----:B------:R-:W-:Y:S01]  /*18900*/  FFMA R149, R109, R37, R149 ;  /* 0x000000256d957223 */ /* 0x000fe20000000095 */
[C---:B------:R-:W-:Y:S01]  /*18910*/  FFMA R191, R101.reuse, R29, R191 ;  /* 0x0000001d65bf7223 */ /* 0x040fe200000000bf */
[----:B------:R1:W-:Y:S01]  /*18920*/  STL [R1+0xfc], R46 ;  /* 0x0000fc2e01007387 */ /* 0x0003e20000100800 */
[-C--:B------:R-:W-:Y:S01]  /*18930*/  FFMA R109, R18, R42.reuse, R155 ;  /* 0x0000002a126d7223 */ /* 0x080fe2000000009b */
        /* <DEDUP_REMOVED lines=8> */
[----:B-1----:R-:W-:Y:S01]  /*189c0*/  FFMA R46, R243, R43, R113 ;  /* 0x0000002bf32e7223 */ /* 0x002fe20000000071 */
[C---:B------:R-:W-:Y:S01]  /*189d0*/  FFMA R64, R234.reuse, R42, R64 ;  /* 0x0000002aea407223 */ /* 0x040fe20000000040 */
[----:B------:R-:W-:Y:S01]  /*189e0*/  FFMA R65, R234, R38, R65 ;  /* 0x00000026ea417223 */ /* 0x000fe20000000041 */
        /* <DEDUP_REMOVED lines=12> */
[----:B-1----:R-:W-:Y:S01]  /*18ab0*/  FFMA R46, R87, R43, R112 ;  /* 0x0000002b572e7223 */ /* 0x002fe20000000070 */
[----:B------:R-:W-:Y:S01]  /*18ac0*/  FFMA R231, R88, R36, R231 ;  /* 0x0000002458e77223 */ /* 0x000fe200000000e7 */
[C---:B------:R-:W-:Y:S01]  /*18ad0*/  FFMA R189, R106.reuse, R30, R189 ;  /* 0x0000001e6abd7223 */ /* 0x040fe200000000bd */
[----:B------:R-:W-:Y:S01]  /*18ae0*/  FFMA R190, R106, R26, R190 ;  /* 0x0000001a6abe7223 */ /* 0x000fe200000000be */
[----:B------:R-:W-:Y:S01]  /*18af0*/  FFMA R180, R241, R25, R180 ;  /* 0x00000019f1b47223 */ /* 0x000fe200000000b4 */
[----:B------:R1:W-:Y:S01]  /*18b00*/  STL [R1+0xf4], R46 ;  /* 0x0000f42e01007387 */ /* 0x0003e20000100800 */
        /* <DEDUP_REMOVED lines=8> */
[----:B------:R-:W-:Y:S01]  /*18b90*/  FFMA R160, R245, R29, R160 ;  /* 0x0000001df5a07223 */ /* 0x000fe200000000a0 */
[----:B-1----:R-:W-:Y:S01]  /*18ba0*/  FFMA R46, R19, R43, R109 ;  /* 0x0000002b132e7223 */ /* 0x002fe2000000006d */
[----:B------:R-:W-:Y:S01]  /*18bb0*/  FFMA R159, R245, R25, R159 ;  /* 0x00000019f59f7223 */ /* 0x000fe2000000009f */
[C---:B------:R-:W-:Y:S01]  /*18bc0*/  FFMA R212, R22.reuse, R30, R212 ;  /* 0x0000001e16d47223 */ /* 0x040fe200000000d4 */
[C---:B------:R-:W-:Y:S01]  /*18bd0*/  FFMA R143, R22.reuse, R26, R143 ;  /* 0x0000001a168f7223 */ /* 0x040fe2000000008f */
[-C--:B------:R-:W-:Y:S01]  /*18be0*/  FFMA R141, R22, R42.reuse, R141 ;  /* 0x0000002a168d7223 */ /* 0x080fe2000000008d */
[----:B------:R1:W-:Y:S01]  /*18bf0*/  STL [R1+0xdc], R46 ;  /* 0x0000dc2e01007387 */ /* 0x0003e20000100800 */
[----:B------:R-:W-:Y:S01]  /*18c00*/  FFMA R104, R118, R42, R104 ;  /* 0x0000002a76687223 */ /* 0x000fe20000000068 */
[----:B------:R-:W-:Y:S01]  /*18c10*/  FFMA R142, R22, R38, R142 ;  /* 0x00000026168e7223 */ /* 0x000fe2000000008e */
[C---:B------:R-:W-:Y:S01]  /*18c20*/  FFMA R132, R250.reuse, R30, R132 ;  /* 0x0000001efa847223 */ /* 0x040fe20000000084 */
[----:B------:R-:W-:Y:S01]  /*18c30*/  FFMA R34, R250, R26, R34 ;  /* 0x0000001afa227223 */ /* 0x000fe20000000022 */
[C---:B------:R-:W-:Y:S01]  /*18c40*/  FFMA R208, R134.reuse, R30, R208 ;  /* 0x0000001e86d07223 */ /* 0x040fe200000000d0 */
[C---:B------:R-:W-:Y:S01]  /*18c50*/  FFMA R136, R134.reuse, R26, R136 ;  /* 0x0000001a86887223 */ /* 0x040fe20000000088 */
[----:B------:R-:W-:Y:S01]  /*18c60*/  FFMA R252, R134, R38, R252 ;  /* 0x0000002686fc7223 */ /* 0x000fe200000000fc */
[----:B------:R-:W-:Y:S01]  /*18c70*/  LDS.128 R168, [R0.X4+UR5+0x71b0] ;  /* 0x0071b00500a87984 */ /* 0x000fe20008004c00 */
[----:B-1----:R-:W-:-:S05]  /*18c80*/  FFMA R46, R7, R43, R105 ;  /* 0x0000002b072e7223 */ /* 0x002fca0000000069 */
[----:B------:R1:W-:Y:S01]  /*18c90*/  STL [R1+0xd8], R46 ;  /* 0x0000d82e01007387 */ /* 0x0003e20000100800 */
[----:B------:R-:W-:Y:S01]  /*18ca0*/  FFMA R101, R114, R42, R151 ;  /* 0x0000002a72657223 */ /* 0x000fe20000000097 */
[----:B-1----:R-:W-:-:S05]  /*18cb0*/  FFMA R46, R239, R43, R84 ;  /* 0x0000002bef2e7223 */ /* 0x002fca0000000054 */
[----:B------:R1:W-:Y:S02]  /*18cc0*/  STL [R1+0xd4], R46 ;  /* 0x0000d42e01007387 */ /* 0x0003e40000100800 */
[----:B-1----:R-:W-:-:S05]  /*18cd0*/  FFMA R46, R119, R43, R104 ;  /* 0x0000002b772e7223 */ /* 0x002fca0000000068 */
[----:B------:R1:W-:Y:S01]  /*18ce0*/  STL [R1+0xd0], R46 ;  /* 0x0000d02e01007387 */ /* 0x0003e20000100800 */
[----:B------:R-:W-:Y:S01]  /*18cf0*/  FFMA R10, R234, R26, R150 ;  /* 0x0000001aea0a7223 */ /* 0x000fe20000000096 */
[----:B-1----:R-:W-:-:S05]  /*18d00*/  FFMA R46, R115, R43, R101 ;  /* 0x0000002b732e7223 */ /* 0x002fca0000000065 */
[----:B------:R1:W-:Y:S01]  /*18d10*/  STL [R1+0xcc], R46 ;  /* 0x0000cc2e01007387 */ /* 0x0003e20000100800 */
[C---:B------:R-:W-:Y:S01]  /*18d20*/  FFMA R3, R235.reuse, R31, R3 ;  /* 0x0000001feb037223 */ /* 0x040fe20000000003 */
[----:B------:R-:W-:Y:S01]  /*18d30*/  FFMA R10, R235, R27, R10 ;  /* 0x0000001beb0a7223 */ /* 0x000fe2000000000a */
[C---:B------:R-:W-:Y:S01]  /*18d40*/  FFMA R8, R67.reuse, R31, R8 ;  /* 0x0000001f43087223 */ /* 0x040fe20000000008 */
[C---:B-1----:R-:W-:Y:S01]  /*18d50*/  FFMA R46, R67.reuse, R43, R100 ;  /* 0x0000002b432e7223 */ /* 0x042fe20000000064 */
[C---:B------:R-:W-:Y:S01]  /*18d60*/  FFMA R5, R67.reuse, R27, R5 ;  /* 0x0000001b43057223 */ /* 0x040fe20000000005 */
[----:B------:R-:W-:-:S03]  /*18d70*/  FFMA R236, R67, R39, R236 ;  /* 0x0000002743ec7223 */ /* 0x000fc600000000ec */
[----:B------:R1:W-:Y:S02]  /*18d80*/  STL [R1+0xc8], R46 ;  /* 0x0000c82e01007387 */ /* 0x0003e40000100800 */
[C---:B-1----:R-:W-:Y:S01]  /*18d90*/  FFMA R46, R235.reuse, R43, R64 ;  /* 0x0000002beb2e7223 */ /* 0x042fe20000000040 */
[----:B------:R-:W-:Y:S02]  /*18da0*/  FFMA R235, R235, R39, R65 ;  /* 0x00000027ebeb7223 */ /* 0x000fe40000000041 */
[----:B------:R-:W1:Y:S01]  /*18db0*/  LDS.128 R64, [R0.X4+UR5+0x6280] ;  /* 0x0062800500407984 */ /* 0x000e620008004c00 */
[----:B------:R-:W-:-:S03]  /*18dc0*/  FFMA R93, R110, R42, R148 ;  /* 0x0000002a6e5d7223 */ /* 0x000fc60000000094 */
[----:B------:R2:W-:Y:S01]  /*18dd0*/  STL [R1+0xc4], R46 ;  /* 0x0000c42e01007387 */ /* 0x0005e20000100800 */
[----:B------:R-:W-:Y:S01]  /*18de0*/  MOV R211, R219 ;  /* 0x000000db00d37202 */ /* 0x000fe20000000f00 */
[C---:B------:R-:W-:Y:S01]  /*18df0*/  FFMA R193, R89.reuse, R29, R193 ;  /* 0x0000001d59c17223 */ /* 0x040fe200000000c1 */
[----:B------:R-:W-:Y:S01]  /*18e00*/  FFMA R194, R89, R25, R194 ;  /* 0x0000001959c27223 */ /* 0x000fe200000000c2 */
[----:B--2---:R-:W-:Y:S01]  /*18e10*/  FFMA R46, R111, R43, R93 ;  /* 0x0000002b6f2e7223 */ /* 0x004fe2000000005d */
[C---:B------:R-:W-:Y:S01]  /*18e20*/  FFMA R88, R89.reuse, R41, R167 ;  /* 0x0000002959587223 */ /* 0x040fe200000000a7 */
[----:B------:R-:W-:-:S03]  /*18e30*/  FFMA R231, R89, R37, R231 ;  /* 0x0000002559e77223 */ /* 0x000fc600000000e7 */
[----:B------:R2:W-:Y:S01]  /*18e40*/  STL [R1+0xc0], R46 ;  /* 0x0000c02e01007387 */ /* 0x0005e20000100800 */
[----:B------:R-:W-:Y:S01]  /*18e50*/  FFMA R89, R102, R42, R147 ;  /* 0x0000002a66597223 */ /* 0x000fe20000000093 */
[----:B------:R-:W-:Y:S02]  /*18e60*/  MOV R210, R211 ;  /* 0x000000d300d27202 */ /* 0x000fe40000000f00 */
[----:B------:R-:W-:Y:S01]  /*18e70*/  MOV R211, R214 ;  /* 0x000000d600d37202 */ /* 0x000fe20000000f00 */
[----:B--2---:R-:W-:Y:S01]  /*18e80*/  FFMA R46, R107, R43, R92 ;  /* 0x0000002b6b2e7223 */ /* 0x004fe2000000005c */
[----:B------:R-:W-:Y:S01]  /*18e90*/  MOV R214, R215 ;  /* 0x000000d700d67202 */ /* 0x000fe20000000f00 */
[----:B------:R-:W-:-:S03]  /*18ea0*/  FFMA R88, R90, R42, R88 ;  /* 0x0000002a5a587223 */ /* 0x000fc60000000058 */
[----:B------:R2:W-:Y:S01]  /*18eb0*/  STL [R1+0xbc], R46 ;  /* 0x0000bc2e01007387 */ /* 0x0005e20000100800 */
[----:B------:R-:W-:Y:S01]  /*18ec0*/  MOV R215, R216 ;  /* 0x000000d800d77202 */ /* 0x000fe20000000f00 */
[----:B------:R-:W-:Y:S01]  /*18ed0*/  FFMA R45, R94, R42, R146 ;  /* 0x0000002a5e2d7223 */ /* 0x000fe20000000092 */
[----:B------:R-:W-:Y:S02]  /*18ee0*/  MOV R216, R217 ;  /* 0x000000d900d87202 */ /* 0x000fe40000000f00 */
[----:B------:R-:W-:Y:S01]  /*18ef0*/  MOV R217, R218 ;  /* 0x000000da00d97202 */ /* 0x000fe20000000f00 */
[----:B--2---:R-:W-:Y:S01]  /*18f00*/  FFMA R46, R103, R43, R89 ;  /* 0x0000002b672e7223 */ /* 0x004fe20000000059 */
[----:B------:R-:W-:Y:S01]  /*18f10*/  MOV R218, R223 ;  /* 0x000000df00da7202 */ /* 0x000fe20000000f00 */
[C---:B------:R-:W-:Y:S01]  /*18f20*/  FFMA R191, R102.reuse, R30, R191 ;  /* 0x0000001e66bf7223 */ /* 0x040fe200000000bf */
[C---:B------:R-:W-:Y:S01]  /*18f30*/  FFMA R192, R102.reuse, R26, R192 ;  /* 0x0000001a66c07223 */ /* 0x040fe200000000c0 */
[----:B------:R-:W-:Y:S01]  /*18f40*/  FFMA R232, R102, R38, R232 ;  /* 0x0000002666e87223 */ /* 0x000fe200000000e8 */
[----:B------:R2:W-:Y:S01]  /*18f50*/  STL [R1+0xb8], R46 ;  /* 0x0000b82e01007387 */ /* 0x0005e20000100800 */
[----:B------:R-:W-:Y:S01]  /*18f60*/  MOV R223, R228 ;  /* 0x000000e400df7202 */ /* 0x000fe20000000f00 */
[----:B------:R-:W-:Y:S01]  /*18f70*/  FFMA R45, R95, R43, R45 ;  /* 0x0000002b5f2d7223 */ /* 0x000fe2000000002d */
[C---:B------:R-:W-:Y:S01]  /*18f80*/  FFMA R191, R103.reuse, R31, R191 ;  /* 0x0000001f67bf7223 */ /* 0x040fe200000000bf */
[C---:B------:R-:W-:Y:S01]  /*18f90*/  FFMA R192, R103.reuse, R27, R192 ;  /* 0x0000001b67c07223 */ /* 0x040fe200000000c0 */
[----:B------:R-:W-:Y:S01]  /*18fa0*/  FFMA R232, R103, R39, R232 ;  /* 0x0000002767e87223 */ /* 0x000fe200000000e8 */
[----:B--2---:R-:W-:Y:S01]  /*18fb0*/  FFMA R46, R91, R43, R88 ;  /* 0x0000002b5b2e7223 */ /* 0x004fe20000000058 */
[----:B-1----:R-:W-:Y:S01]  /*18fc0*/  FFMA R103, R64, R76, R223 ;  /* 0x0000004c40677223 */ /* 0x002fe200000000df */
[----:B------:R-:W-:-:S03]  /*18fd0*/  MOV R223, R225 ;  /* 0x000000e100df7202 */ /* 0x000fc60000000f00 */
[----:B------:R-:W-:Y:S04]  /*18fe0*/  STL [R1+0xb4], R46 ;  /* 0x0000b42e01007387 */ /* 0x000fe80000100800 */
[----:B------:R-:W-:Y:S04]  /*18ff0*/  STL [R1+0xb0], R45 ;  /* 0x0000b02d01007387 */ /* 0x000fe80000100800 */
[----:B------:R-:W2:Y:S01]  /*19000*/  LDL.LU R225, [R1+0xc] ;  /* 0x00000c0001e17983 */ /* 0x000ea20000300800 */
[C---:B------:R-:W-:Y:S01]  /*19010*/  FFMA R193, R90.reuse, R30, R193 ;  /* 0x0000001e5ac17223 */ /* 0x040fe200000000c1 */
[C---:B------:R-:W-:Y:S01]  /*19020*/  FFMA R194, R90.reuse, R26, R194 ;  /* 0x0000001a5ac27223 */ /* 0x040fe200000000c2 */
[----:B------:R-:W-:-:S02]  /*19030*/  FFMA R231, R90, R38, R231 ;  /* 0x000000265ae77223 */ /* 0x000fc400000000e7 */
[C---:B------:R-:W-:Y:S01]  /*19040*/  FFMA R193, R91.reuse, R31, R193 ;  /* 0x0000001f5bc17223 */ /* 0x040fe200000000c1 */
[C---:B------:R-:W-:Y:S01]  /*19050*/  FFMA R194, R91.reuse, R27, R194 ;  /* 0x0000001b5bc27223 */ /* 0x040fe200000000c2 */
[----:B------:R-:W-:Y:S02]  /*19060*/  FFMA R231, R91, R39, R231 ;  /* 0x000000275be77223 */ /* 0x000fe400000000e7 */
[----:B------:R-:W1:Y:S01]  /*19070*/  LDS.128 R88, [R0.X4+UR5+0x6380] ;  /* 0x0063800500587984 */ /* 0x000e620008004c00 */
[----:B------:R-:W-:Y:S01]  /*19080*/  MOV R228, R2 ;  /* 0x0000000200e47202 */ /* 0x000fe20000000f00 */
[C---:B------:R-:W-:Y:S01]  /*19090*/  FFMA R197, R47.reuse, R31, R197 ;  /* 0x0000001f2fc57223 */ /* 0x040fe200000000c5 */
[C---:B------:R-:W-:Y:S01]  /*190a0*/  FFMA R198, R47.reuse, R27, R198 ;  /* 0x0000001b2fc67223 */ /* 0x040fe200000000c6 */
[C---:B------:R-:W-:Y:S01]  /*190b0*/  FFMA R2, R47.reuse, R43, R44 ;  /* 0x0000002b2f027223 */ /* 0x040fe2000000002c */
[----:B------:R-:W-:Y:S02]  /*190c0*/  FFMA R229, R47, R39, R229 ;  /* 0x000000272fe57223 */ /* 0x000fe400000000e5 */
[----:B------:R-:W3:Y:S01]  /*190d0*/  LDS.128 R44, [R0.X4+UR5+0x7080] ;  /* 0x00708005002c7984 */ /* 0x000ee20008004c00 */
[----:B------:R-:W-:Y:S01]  /*190e0*/  MOV R219, R4 ;  /* 0x0000000400db7202 */ /* 0x000fe20000000f00 */
[----:B------:R-:W-:Y:S01]  /*190f0*/  FFMA R233, R106, R38, R233 ;  /* 0x000000266ae97223 */ /* 0x000fe200000000e9 */
[C---:B------:R-:W-:Y:S01]  /*19100*/  FFMA R189, R107.reuse, R31, R189 ;  /* 0x0000001f6bbd7223 */ /* 0x040fe200000000bd */
[----:B------:R-:W-:-:S02]  /*19110*/  FFMA R190, R107, R27, R190 ;  /* 0x0000001b6bbe7223 */ /* 0x000fc400000000be */
[----:B------:R-:W-:Y:S01]  /*19120*/  FFMA R233, R107, R39, R233 ;  /* 0x000000276be97223 */ /* 0x000fe200000000e9 */
[C---:B------:R-:W-:Y:S01]  /*19130*/  FFMA R4, R241.reuse, R29, R202 ;  /* 0x0000001df1047223 */ /* 0x040fe200000000ca */
[-C--:B------:R-:W-:Y:S01]  /*19140*/  FFMA R157, R241, R37.reuse, R201 ;  /* 0x00000025f19d7223 */ /* 0x080fe200000000c9 */
[----:B------:R-:W-:Y:S01]  /*19150*/  FFMA R241, R17, R37, R179 ;  /* 0x0000002511f17223 */ /* 0x000fe200000000b3 */
[C---:B------:R-:W-:Y:S01]  /*19160*/  FFMA R184, R18.reuse, R30, R184 ;  /* 0x0000001e12b87223 */ /* 0x040fe200000000b8 */
[C---:B------:R-:W-:Y:S02]  /*19170*/  FFMA R185, R18.reuse, R26, R185 ;  /* 0x0000001a12b97223 */ /* 0x040fe400000000b9 */
        /* <DEDUP_REMOVED lines=9> */
[----:B------:R-:W4:Y:S01]  /*19210*/  LDL.LU R219, [R1+0x30] ;  /* 0x0000300001db7983 */ /* 0x000f220000300800 */
[C---:B------:R-:W-:Y:S01]  /*19220*/  FFMA R106, R88.reuse, R60, R221 ;  /* 0x0000003c586a7223 */ /* 0x040fe200000000dd */
[----:B------:R-:W-:-:S02]  /*19230*/  FFMA R107, R88, R76, R222 ;  /* 0x0000004c586b7223 */ /* 0x000fc400000000de */
[----:B------:R-:W4:Y:S04]  /*19240*/  LDL.LU R220, [R1+0x2c] ;  /* 0x00002c0001dc7983 */ /* 0x000f280000300800 */
[----:B------:R-:W4:Y:S04]  /*19250*/  LDL.LU R221, [R1+0x28] ;  /* 0x0000280001dd7983 */ /* 0x000f280000300800 */
[----:B------:R-:W4:Y:S01]  /*19260*/  LDL.LU R222, [R1+0x8] ;  /* 0x0000080001de7983 */ /* 0x000f220000300800 */
[----:B------:R-:W-:Y:S01]  /*19270*/  FFMA R19, R7, R27, R108 ;  /* 0x0000001b07137223 */ /* 0x000fe2000000006c */
[C---:B---3--:R-:W-:Y:S01]  /*19280*/  FFMA R109, R44.reuse, R52, R223 ;  /* 0x000000342c6d7223 */ /* 0x048fe200000000df */
[C---:B------:R-:W-:Y:S01]  /*19290*/  FFMA R108, R44.reuse, R80, R224 ;  /* 0x000000502c6c7223 */ /* 0x040fe200000000e0 */
[----:B------:R-:W3:Y:S01]  /*192a0*/  LDL.LU R223, [R1+0x24] ;  /* 0x0000240001df7983 */ /* 0x000ee20000300800 */
[C---:B------:R-:W-:Y:S01]  /*192b0*/  FFMA R187, R111.reuse, R31, R187 ;  /* 0x0000001f6fbb7223 */ /* 0x040fe200000000bb */
[C---:B------:R-:W-:Y:S01]  /*192c0*/  FFMA R188, R111.reuse, R27, R188 ;  /* 0x0000001b6fbc7223 */ /* 0x040fe200000000bc */
[----:B------:R-:W-:Y:S01]  /*192d0*/  FFMA R234, R111, R39, R234 ;  /* 0x000000276fea7223 */ /* 0x000fe200000000ea */
[----:B------:R-:W-:Y:S01]  /*192e0*/  FFMA R110, R44, R60, R228 ;  /* 0x0000003c2c6e7223 */ /* 0x000fe200000000e4 */
[----:B------:R-:W3:Y:S04]  /*192f0*/  LDL.LU R224, [R1+0x20] ;  /* 0x0000200001e07983 */ /* 0x000ee80000300800 */
[----:B------:R-:W3:Y:S01]  /*19300*/  LDL.LU R228, [R1+0x1c] ;  /* 0x00001c0001e47983 */ /* 0x000ee20000300800 */
        /* <DEDUP_REMOVED lines=13> */
[-C--:B------:R-:W-:Y:S01]  /*193e0*/  FFMA R242, R87, R39.reuse, R242 ;  /* 0x0000002757f27223 */ /* 0x080fe200000000f2 */
[----:B------:R-:W-:Y:S01]  /*193f0*/  FFMA R239, R239, R39, R85 ;  /* 0x00000027efef7223 */ /* 0x000fe20000000055 */
[C---:B------:R-:W-:Y:S01]  /*19400*/  FFMA R195, R94.reuse, R30, R195 ;  /* 0x0000001e5ec37223 */ /* 0x040fe200000000c3 */
[----:B------:R-:W1:Y:S01]  /*19410*/  LDS.128 R84, [R0.X4+UR5+0x6180] ;  /* 0x0061800500547984 */ /* 0x000e620008004c00 */
        /* <DEDUP_REMOVED lines=13> */
[C---:B------:R-:W-:Y:S01]  /*194f0*/  FFMA R21, R11.reuse, R31, R21 ;  /* 0x0000001f0b157223 */ /* 0x040fe20000000015 */
[C---:B------:R-:W-:Y:S01]  /*19500*/  FFMA R16, R11.reuse, R27, R16 ;  /* 0x0000001b0b107223 */ /* 0x040fe20000000010 */
[----:B------:R-:W-:Y:S01]  /*19510*/  FFMA R249, R11, R39, R249 ;  /* 0x000000270bf97223 */ /* 0x000fe200000000f9 */
        /* <DEDUP_REMOVED lines=22> */
[----:B------:R-:W-:Y:S01]  /*19680*/  LDS.128 R148, [R0.X4+UR5+0x60b0] ;  /* 0x0060b00500947984 */ /* 0x000fe20008004c00 */
[----:B--2---:R-:W-:Y:S01]  /*19690*/  FFMA R111, R44, R76, R225 ;  /* 0x0000004c2c6f7223 */ /* 0x004fe200000000e1 */
[----:B------:R-:W-:-:S02]  /*196a0*/  FFMA R195, R95, R31, R195 ;  /* 0x0000001f5fc37223 */ /* 0x000fc400000000c3 */
[----:B------:R-:W2:Y:S01]  /*196b0*/  LDL.LU R225, [R1+0x4] ;  /* 0x0000040001e17983 */ /* 0x000ea20000300800 */
        /* <DEDUP_REMOVED lines=19> */
[----:B------:R-:W4:Y:S01]  /*197f0*/  LDS.128 R84, [R0.X4+UR5+0x7180] ;  /* 0x0071800500547984 */ /* 0x000f220008004c00 */
        /* <DEDUP_REMOVED lines=11> */
[----:B------:R-:W3:Y:S01]  /*198b0*/  LDS.128 R64, [R0.X4+UR5+0x7280] ;  /* 0x0072800500407984 */ /* 0x000ee20008004c00 */
        /* <DEDUP_REMOVED lines=24> */
[C---:B------:R-:W-:Y:S01]  /*19a40*/  FFMA R4, R243.reuse, R31, R4 ;  /* 0x0000001ff3047223 */ /* 0x040fe20000000004 */
[----:B------:R-:W-:Y:S01]  /*19a50*/  FFMA R180, R243, R27, R180 ;  /* 0x0000001bf3b47223 */ /* 0x000fe200000000b4 */
[----:B------:R-:W-:Y:S01]  /*19a60*/  FFMA R186, R119, R31, R186 ;  /* 0x0000001f77ba7223 */ /* 0x000fe200000000ba */
[C---:B----4-:R-:W-:Y:S01]  /*19a70*/  FFMA R112, R84.reuse, R52, R219 ;  /* 0x0000003454707223 */ /* 0x050fe200000000db */
        /* <DEDUP_REMOVED lines=11> */
[----:B------:R-:W-:Y:S01]  /*19b30*/  FFMA R13, R119, R27, R13 ;  /* 0x0000001b770d7223 */ /* 0x000fe2000000000d */
[----:B------:R-:W4:Y:S01]  /*19b40*/  LDS.128 R44, [R0.X4+UR5+0x6190] ;  /* 0x00619005002c7984 */ /* 0x000f220008004c00 */
        /* <DEDUP_REMOVED lines=9> */
[----:B------:R-:W-:Y:S01]  /*19be0*/  FFMA R238, R119, R39, R238 ;  /* 0x0000002777ee7223 */ /* 0x000fe200000000ee */
[----:B------:R-:W4:Y:S01]  /*19bf0*/  LDS.128 R84, [R0.X4+UR5+0x6290] ;  /* 0x0062900500547984 */ /* 0x000f220008004c00 */
[C---:B---3--:R-:W-:Y:S01]  /*19c00*/  FFMA R117, R64.reuse, R52, R223 ;  /* 0x0000003440757223 */ /* 0x048fe200000000df */
[C---:B------:R-:W-:Y:S01]  /*19c10*/  FFMA R116, R64.reuse, R80, R224 ;  /* 0x0000005040747223 */ /* 0x040fe200000000e0 */
[-C--:B------:R-:W-:Y:S01]  /*19c20*/  FFMA R118, R64, R60.reuse, R228 ;  /* 0x0000003c40767223 */ /* 0x080fe200000000e4 */
[C---:B-1----:R-:W-:Y:S01]  /*19c30*/  FFMA R96, R88.reuse, R60, R96 ;  /* 0x0000003c58607223 */ /* 0x042fe20000000060 */
        /* <DEDUP_REMOVED lines=8> */
[-C--:B------:R-:W-:Y:S01]  /*19cc0*/  FFMA R117, R55, R67.reuse, R117 ;  /* 0x0000004337757223 */ /* 0x080fe20000000075 */
[-C--:B------:R-:W-:Y:S01]  /*19cd0*/  FFMA R116, R83, R67.reuse, R116 ;  /* 0x0000004353747223 */ /* 0x080fe20000000074 */
[----:B------:R-:W-:Y:S01]  /*19ce0*/  FFMA R118, R63, R67, R118 ;  /* 0x000000433f767223 */ /* 0x000fe20000000076 */
        /* <DEDUP_REMOVED lines=10> */
[----:B------:R-:W-:Y:S01]  /*19d90*/  FFMA R96, R55, R91, R96 ;  /* 0x0000005b37607223 */ /* 0x000fe20000000060 */
[----:B------:R-:W-:Y:S01]  /*19da0*/  FFMA R11, R131, R31, R125 ;  /* 0x0000001f830b7223 */ /* 0x000fe2000000007d */
[----:B------:R-:W1:Y:S01]  /*19db0*/  LDS.128 R52, [R0.X4+UR5+0x7090] ;  /* 0x0070900500347984 */ /* 0x000e620008004c00 */
        /* <DEDUP_REMOVED lines=27> */
[----:B------:R-:W3:Y:S01]  /*19f70*/  LDS.128 R44, [R0.X4+UR5+0x7190] ;  /* 0x00719005002c7984 */ /* 0x000ee20008004c00 */
        /* <DEDUP_REMOVED lines=27> */
[C---:B------:R-:W-:Y:S01]  /*1a130*/  FFMA R22, R247.reuse, R31, R22 ;  /* 0x0000001ff7167223 */ /* 0x040fe20000000016 */
[----:B------:R-:W-:Y:S01]  /*1a140*/  FFMA R17, R247, R27, R17 ;  /* 0x0000001bf7117223 */ /* 0x000fe20000000011 */
        /* <DEDUP_REMOVED lines=27> */
[----:B------:R-:W-:Y:S04]  /*1a300*/  LDS.128 R152, [R0.X4+UR5+0x61b0] ;  /* 0x0061b00500987984 */ /* 0x000fe80008004c00 */
[----:B------:R-:W-:Y:S04]  /*1a310*/  LDS.128 R156, [R0.X4+UR5+0x62b0] ;  /* 0x0062b005009c7984 */ /* 0x000fe80008004c00 */
[----:B------:R-:W-:Y:S01]  /*1a320*/  LDS.128 R160, [R0.X4+UR5+0x63b0] ;  /* 0x0063b00500a07984 */ /* 0x000fe20008004c00 */
[----:B--2---:R-:W-:Y:S01]  /*1a330*/  FFMA R119, R64, R76, R225 ;  /* 0x0000004c40777223 */ /* 0x004fe200000000e1 */
[-C--:B------:R-:W-:Y:S01]  /*1a340*/  FFMA R81, R59, R47.reuse, R81 ;  /* 0x0000002f3b517223 */ /* 0x080fe20000000051 */
[----:B------:R-:W-:Y:S01]  /*1a350*/  FFMA R97, R71, R47, R97 ;  /* 0x0000002f47617223 */ /* 0x000fe20000000061 */
[C---:B----4-:R-:W-:Y:S01]  /*1a360*/  FFMA R98, R60.reuse, R36, R98 ;  /* 0x000000243c627223 */ /* 0x050fe20000000062 */
[----:B------:R-:W-:Y:S01]  /*1a370*/  FFMA R119, R77, R65, R119 ;  /* 0x000000414d777223 */ /* 0x000fe20000000077 */
[----:B------:R-:W-:Y:S01]  /*1a380*/  FFMA R120, R60, R24, R120 ;  /* 0x000000183c787223 */ /* 0x000fe20000000078 */
[C---:B-1----:R-:W-:Y:S01]  /*1a390*/  FFMA R88, R52.reuse, R40, R88 ;  /* 0x0000002834587223 */ /* 0x042fe20000000058 */
[----:B------:R-:W-:Y:S01]  /*1a3a0*/  FFMA R90, R52, R36, R90 ;  /* 0x00000024345a7223 */ /* 0x000fe2000000005a */
[----:B------:R-:W-:Y:S01]  /*1a3b0*/  FFMA R119, R78, R66, R119 ;  /* 0x000000424e777223 */ /* 0x000fe20000000077 */
[----:B------:R-:W-:Y:S01]  /*1a3c0*/  FFMA R122, R52, R24, R122 ;  /* 0x00000018347a7223 */ /* 0x000fe2000000007a */
[----:B------:R-:W-:Y:S01]  /*1a3d0*/  FFMA R247, R247, R39, R246 ;  /* 0x00000027f7f77223 */ /* 0x000fe200000000f6 */
[----:B------:R-:W-:Y:S01]  /*1a3e0*/  LDS.128 R112, [R0.X4+UR5+0x33b0] ;  /* 0x0033b00500707984 */ /* 0x000fe20008004c00 */
[----:B------:R-:W-:-:S03]  /*1a3f0*/  FFMA R119, R79, R67, R119 ;  /* 0x000000434f777223 */ /* 0x000fc60000000077 */
[----:B------:R-:W1:Y:S04]  /*1a400*/  LDS.128 R64, [R0.X4+UR5+0x6390] ;  /* 0x0063900500407984 */ /* 0x000e680008004c00 */
[----:B------:R-:W2:Y:S01]  /*1a410*/  LDS.128 R76, [R0.X4+UR5+0x7290] ;  /* 0x00729005004c7984 */ /* 0x000ea20008004c00 */
[----:B------:R-:W-:Y:S01]  /*1a420*/  FFMA R14, R23, R27, R143 ;  /* 0x0000001b170e7223 */ /* 0x000fe2000000008f */
[----:B------:R-:W-:Y:S02]  /*1a430*/  FFMA R177, R15, R39, R138 ;  /* 0x000000270fb17223 */ /* 0x000fe4000000008a */
[----:B------:R-:W-:Y:S04]  /*1a440*/  LDS.128 R128, [R0.X4+UR5+0x43b0] ;  /* 0x0043b00500807984 */ /* 0x000fe80008004c00 */
[----:B------:R-:W-:Y:S04]  /*1a450*/  LDS.128 R144, [R0.X4+UR5+0x53b0] ;  /* 0x0053b00500907984 */ /* 0x000fe80008004c00 */
[----:B------:R-:W-:Y:S01]  /*1a460*/  LDS.128 R164, [R0.X4+UR5+0x70b0] ;  /* 0x0070b00500a47984 */ /* 0x000fe20008004c00 */
        /* <DEDUP_REMOVED lines=45> */
[-C--:B------:R-:W-:Y:S01]  /*1a740*/  FFMA R65, R58, R66.reuse, R124 ;  /* 0x000000423a417223 */ /* 0x080fe2000000007c */
[----:B------:R-:W-:-:S02]  /*1a750*/  FFMA R64, R50, R66, R96 ;  /* 0x0000004232407223 */ /* 0x000fc40000000060 */
[----:B------:R-:W-:Y:S01]  /*1a760*/  FFMA R69, R29, R61, R48 ;  /* 0x0000003d1d457223 */ /* 0x000fe20000000030 */
[-C--:B------:R-:W-:Y:S02]  /*1a770*/  FFMA R65, R59, R67.reuse, R65 ;  /* 0x000000433b417223 */ /* 0x080fe40000000041 */
[----:B------:R-:W1:Y:S01]  /*1a780*/  LDS.128 R56, [R0.X4+UR5+0x63a0] ;  /* 0x0063a00500387984 */ /* 0x000e620008004c00 */
[----:B------:R-:W-:Y:S01]  /*1a790*/  FFMA R64, R51, R67, R64 ;  /* 0x0000004333407223 */ /* 0x000fe20000000040 */
[----:B------:R-:W-:Y:S01]  /*1a7a0*/  FFMA R50, R60, R40, R99 ;  /* 0x000000283c327223 */ /* 0x000fe20000000063 */
[C---:B------:R-:W-:Y:S01]  /*1a7b0*/  FFMA R48, R62.reuse, R30, R69 ;  /* 0x0000001e3e307223 */ /* 0x040fe20000000045 */
[-C--:B------:R-:W-:Y:S02]  /*1a7c0*/  FFMA R51, R37, R61.reuse, R98 ;  /* 0x0000003d25337223 */ /* 0x080fe40000000062 */
[----:B------:R-:W-:Y:S01]  /*1a7d0*/  FFMA R49, R41, R61, R50 ;  /* 0x0000003d29317223 */ /* 0x000fe20000000032 */
[----:B------:R-:W-:Y:S01]  /*1a7e0*/  FFMA R215, R63, R31, R48 ;  /* 0x0000001f3fd77223 */ /* 0x000fe20000000030 */
[----:B------:R-:W-:Y:S01]  /*1a7f0*/  FFMA R50, R62, R38, R51 ;  /* 0x000000263e327223 */ /* 0x000fe20000000033 */
[----:B------:R-:W-:Y:S01]  /*1a800*/  FFMA R48, R52, R28, R93 ;  /* 0x0000001c34307223 */ /* 0x000fe2000000005d */
[----:B------:R-:W-:-:S02]  /*1a810*/  FFMA R200, R62, R42, R49 ;  /* 0x0000002a3ec87223 */ /* 0x000fc40000000031 */
[----:B------:R-:W-:Y:S01]  /*1a820*/  FFMA R205, R63, R39, R50 ;  /* 0x000000273fcd7223 */ /* 0x000fe20000000032 */
[----:B------:R-:W-:Y:S01]  /*1a830*/  FFMA R69, R29, R53, R48 ;  /* 0x000000351d457223 */ /* 0x000fe20000000030 */
[----:B------:R-:W-:Y:S01]  /*1a840*/  FFMA R61, R25, R61, R120 ;  /* 0x0000003d193d7223 */ /* 0x000fe20000000078 */
[----:B------:R-:W3:Y:S03]  /*1a850*/  LDS.128 R48, [R0.X4+UR5+0x70a0] ;  /* 0x0070a00500307984 */ /* 0x000ee60008004c00 */
[----:B------:R-:W-:Y:S01]  /*1a860*/  FFMA R62, R62, R26, R61 ;  /* 0x0000001a3e3e7223 */ /* 0x000fe2000000003d */
[----:B------:R-:W-:Y:S01]  /*1a870*/  FFMA R61, R41, R53, R88 ;  /* 0x00000035293d7223 */ /* 0x000fe20000000058 */
[C---:B------:R-:W-:Y:S02]  /*1a880*/  FFMA R200, R63.reuse, R43, R200 ;  /* 0x0000002b3fc87223 */ /* 0x040fe400000000c8 */
[----:B------:R-:W-:Y:S01]  /*1a890*/  FFMA R217, R63, R27, R62 ;  /* 0x0000001b3fd97223 */ /* 0x000fe2000000003e */
[-C--:B------:R-:W-:Y:S01]  /*1a8a0*/  FFMA R63, R37, R53.reuse, R90 ;  /* 0x00000035253f7223 */ /* 0x080fe2000000005a */
        /* <DEDUP_REMOVED lines=16> */
[----:B------:R-:W2:Y:S01]  /*1a9b0*/  LDS.128 R52, [R0.X4+UR5+0x71a0] ;  /* 0x0071a00500347984 */ /* 0x000ea20008004c00 */
[----:B------:R-:W-:Y:S01]  /*1a9c0*/  FFMA R45, R25, R45, R44 ;  /* 0x0000002d192d7223 */ /* 0x000fe2000000002c */
[----:B------:R-:W-:Y:S01]  /*1a9d0*/  FFMA R44, R46, R30, R69 ;  /* 0x0000001e2e2c7223 */ /* 0x000fe20000000045 */
[----:B-1----:R-:W-:Y:S01]  /*1a9e0*/  FFMA R94, R56, R28, R94 ;  /* 0x0000001c385e7223 */ /* 0x002fe2000000005e */
[C---:B------:R-:W-:Y:S01]  /*1a9f0*/  FFMA R202, R46.reuse, R42, R61 ;  /* 0x0000002a2eca7223 */ /* 0x040fe2000000003d */
        /* <DEDUP_REMOVED lines=12> */
[----:B------:R-:W1:Y:S01]  /*1aac0*/  LDS.128 R60, [R0.X4+UR5+0x72a0] ;  /* 0x0072a005003c7984 */ /* 0x000e620008004c00 */
        /* <DEDUP_REMOVED lines=11> */
[C---:B------:R-:W-:Y:S01]  /*1ab80*/  FFMA R92, R48.reuse, R28, R92 ;  /* 0x0000001c305c7223 */ /* 0x040fe2000000005c */
[----:B------:R-:W3:Y:S01]  /*1ab90*/  LDS.128 R44, [R0.X4+UR5+0x73a0] ;  /* 0x0073a005002c7984 */ /* 0x000ee20008004c00 */
[C---:B------:R-:W-:Y:S01]  /*1aba0*/  FFMA R80, R48.reuse, R40, R80 ;  /* 0x0000002830507223 */ /* 0x040fe20000000050 */
[----:B------:R-:W-:Y:S01]  /*1abb0*/  FFMA R48, R48, R24, R95 ;  /* 0x0000001830307223 */ /* 0x000fe2000000005f */
[-C--:B------:R-:W-:Y:S01]  /*1abc0*/  FFMA R69, R29, R49.reuse, R92 ;  /* 0x000000311d457223 */ /* 0x080fe2000000005c */
[----:B------:R-:W-:Y:S01]  /*1abd0*/  FFMA R74, R74, R66, R123 ;  /* 0x000000424a4a7223 */ /* 0x000fe2000000007b */
[-C--:B------:R-:W-:Y:S01]  /*1abe0*/  FFMA R57, R41, R49.reuse, R80 ;  /* 0x0000003129397223 */ /* 0x080fe20000000050 */
[----:B------:R-:W-:Y:S01]  /*1abf0*/  FFMA R49, R25, R49, R48 ;  /* 0x0000003119317223 */ /* 0x000fe20000000030 */
[C---:B------:R-:W-:Y:S01]  /*1ac00*/  FFMA R48, R50.reuse, R30, R69 ;  /* 0x0000001e32307223 */ /* 0x040fe20000000045 */
[----:B------:R-:W-:Y:S01]  /*1ac10*/  FFMA R218, R50, R38, R59 ;  /* 0x0000002632da7223 */ /* 0x000fe2000000003b */
[----:B------:R-:W-:Y:S02]  /*1ac20*/  LDS.128 R88, [R0.X4+UR5+0x21b0] ;  /* 0x0021b00500587984 */ /* 0x000fe40008004c00 */
[----:B------:R-:W-:Y:S01]  /*1ac30*/  FFMA R225, R51, R31, R48 ;  /* 0x0000001f33e17223 */ /* 0x000fe20000000030 */
[----:B--2---:R-:W-:Y:S01]  /*1ac40*/  FFMA R48, R52, R28, R81 ;  /* 0x0000001c34307223 */ /* 0x004fe20000000051 */
[C---:B------:R-:W-:Y:S01]  /*1ac50*/  FFMA R204, R50.reuse, R42, R57 ;  /* 0x0000002a32cc7223 */ /* 0x040fe20000000039 */
[----:B------:R-:W-:Y:S01]  /*1ac60*/  FFMA R228, R50, R26, R49 ;  /* 0x0000001a32e47223 */ /* 0x000fe20000000031 */
        /* <DEDUP_REMOVED lines=8> */
[-C--:B------:R-:W-:Y:S01]  /*1acf0*/  FFMA R49, R41, R53.reuse, R50 ;  /* 0x0000003529317223 */ /* 0x080fe20000000032 */
[-C--:B------:R-:W-:Y:S01]  /*1ad00*/  FFMA R51, R37, R53.reuse, R84 ;  /* 0x0000003525337223 */ /* 0x080fe20000000054 */
        /* <DEDUP_REMOVED lines=18> */
[-C--:B------:R-:W-:Y:S01]  /*1ae30*/  FFMA R75, R75, R67.reuse, R74 ;  /* 0x000000434b4b7223 */ /* 0x080fe2000000004a */
[----:B------:R-:W-:Y:S01]  /*1ae40*/  FFMA R67, R71, R67, R66 ;  /* 0x0000004347437223 */ /* 0x000fe20000000042 */
[----:B------:R-:W-:Y:S01]  /*1ae50*/  FFMA R250, R62, R26, R61 ;  /* 0x0000001a3efa7223 */ /* 0x000fe2000000003d */
[C---:B---3--:R-:W-:Y:S01]  /*1ae60*/  FFMA R64, R44.reuse, R40, R64 ;  /* 0x000000282c407223 */ /* 0x048fe20000000040 */
        /* <DEDUP_REMOVED lines=9> */
[C---:B------:R-:W-:Y:S01]  /*1af00*/  FFMA R24, R44.reuse, R24, R67 ;  /* 0x000000182c187223 */ /* 0x040fe20000000043 */
[----:B------:R-:W-:Y:S02]  /*1af10*/  FFMA R41, R41, R45, R64 ;  /* 0x0000002d29297223 */ /* 0x000fe40000000040 */
[----:B------:R-:W2:Y:S04]  /*1af20*/  LDS.128 R56, [R0.X4+UR5+0x1b0] ;  /* 0x0001b00500387984 */ /* 0x000ea80008004c00 */
[----:B------:R-:W3:Y:S04]  /*1af30*/  LDS.128 R60, [R0.X4+UR5+0x2b0] ;  /* 0x0002b005003c7984 */ /* 0x000ee80008004c00 */
[----:B------:R-:W4:Y:S04]  /*1af40*/  LDS.128 R64, [R0.X4+UR5+0x3b0] ;  /* 0x0003b00500407984 */ /* 0x000f280008004c00 */
[----:B------:R-:W1:Y:S01]  /*1af50*/  LDS.128 R68, [R0.X4+UR5+0x10b0] ;  /* 0x0010b00500447984 */ /* 0x000e620008004c00 */
[----:B------:R-:W-:-:S03]  /*1af60*/  FFMA R36, R44, R36, R75 ;  /* 0x000000242c247223 */ /* 0x000fc6000000004b */
[----:B------:R-:W3:Y:S04]  /*1af70*/  LDS.128 R72, [R0.X4+UR5+0x11b0] ;  /* 0x0011b00500487984 */ /* 0x000ee80008004c00 */
[----:B------:R-:W4:Y:S04]  /*1af80*/  LDS.128 R76, [R0.X4+UR5+0x12b0] ;  /* 0x0012b005004c7984 */ /* 0x000f280008004c00 */
[----:B------:R-:W4:Y:S04]  /*1af90*/  LDS.128 R80, [R0.X4+UR5+0x13b0] ;  /* 0x0013b00500507984 */ /* 0x000f280008004c00 */
[----:B------:R-:W4:Y:S04]  /*1afa0*/  LDS.128 R84, [R0.X4+UR5+0x20b0] ;  /* 0x0020b00500547984 */ /* 0x000f280008004c00 */
[----:B------:R-:W4:Y:S04]  /*1afb0*/  LDS.128 R92, [R0.X4+UR5+0x22b0] ;  /* 0x0022b005005c7984 */ /* 0x000f280008004c00 */
[----:B------:R-:W4:Y:S04]  /*1afc0*/  LDS.128 R96, [R0.X4+UR5+0x23b0] ;  /* 0x0023b00500607984 */ /* 0x000f280008004c00 */
[----:B------:R-:W4:Y:S04]  /*1afd0*/  LDS.128 R100, [R0.X4+UR5+0x30b0] ;  /* 0x0030b00500647984 */ /* 0x000f280008004c00 */
[----:B------:R-:W4:Y:S01]  /*1afe0*/  LDS.128 R120, [R0.X4+UR5+0x41b0] ;  /* 0x0041b00500787984 */ /* 0x000f220008004c00 */
[-C--:B------:R-:W-:Y:S01]  /*1aff0*/  FFMA R23, R15, R27.reuse, R140 ;  /* 0x0000001b0f177223 */ /* 0x080fe2000000008c */
[----:B------:R-:W-:-:S02]  /*1b000*/  FFMA R15, R135, R27, R136 ;  /* 0x0000001b870f7223 */ /* 0x000fc40000000088 */
[----:B------:R-:W4:Y:S01]  /*1b010*/  LDS.128 R124, [R0.X4+UR5+0x42b0] ;  /* 0x0042b005007c7984 */ /* 0x000f220008004c00 */
[----:B------:R-:W-:-:S03]  /*1b020*/  FFMA R25, R25, R45, R24 ;  /* 0x0000002d19197223 */ /* 0x000fc60000000018 */
[----:B------:R-:W4:Y:S01]  /*1b030*/  LDS.128 R132, [R0.X4+UR5+0x50b0] ;  /* 0x0050b00500847984 */ /* 0x000f220008004c00 */
[----:B------:R-:W-:Y:S01]  /*1b040*/  MOV R24, R177 ;  /* 0x000000b100187202 */ /* 0x000fe20000000f00 */
[-C--:B-1----:R-:W-:Y:S01]  /*1b050*/  FFMA R199, R48, R52.reuse, R199 ;  /* 0x0000003430c77223 */ /* 0x082fe200000000c7 */
[----:B--2---:R-:W-:Y:S01]  /*1b060*/  FFMA R14, R56, R52, R14 ;  /* 0x00000034380e7223 */ /* 0x004fe2000000000e */
[----:B------:R-:W1:Y:S01]  /*1b070*/  LDS.128 R136, [R0.X4+UR5+0x51b0] ;  /* 0x0051b00500887984 */ /* 0x000e620008004c00 */
[----:B------:R-:W-:Y:S01]  /*1b080*/  FFMA R25, R46, R26, R25 ;  /* 0x0000001a2e197223 */ /* 0x000fe20000000019 */
[----:B---3--:R-:W-:Y:S01]  /*1b090*/  FFMA R23, R60, R52, R23 ;  /* 0x000000343c177223 */ /* 0x008fe20000000017 */
[----:B------:R-:W-:Y:S01]  /*1b0a0*/  FFMA R37, R37, R45, R36 ;  /* 0x0000002d25257223 */ /* 0x000fe20000000024 */
[----:B------:R-:W2:Y:S01]  /*1b0b0*/  LDS.128 R140, [R0.X4+UR5+0x52b0] ;  /* 0x0052b005008c7984 */ /* 0x000ea20008004c00 */
[----:B------:R-:W-:Y:S01]  /*1b0c0*/  FFMA R41, R46, R42, R41 ;  /* 0x0000002a2e297223 */ /* 0x000fe20000000029 */
[----:B----4-:R-:W-:Y:S01]  /*1b0d0*/  FFMA R15, R64, R52, R15 ;  /* 0x00000034400f7223 */ /* 0x010fe2000000000f */
[----:B------:R-:W-:Y:S01]  /*1b0e0*/  MOV R42, R24 ;  /* 0x00000018002a7202 */ /* 0x000fe20000000f00 */
[----:B------:R-:W-:Y:S01]  /*1b0f0*/  FFMA R34, R68, R52, R34 ;  /* 0x0000003444227223 */ /* 0x000fe20000000022 */
[----:B------:R-:W-:Y:S01]  /*1b100*/  FFMA R199, R49, R53, R199 ;  /* 0x0000003531c77223 */ /* 0x000fe200000000c7 */
[----:B------:R-:W-:Y:S01]  /*1b110*/  FFMA R29, R29, R45, R28 ;  /* 0x0000002d1d1d7223 */ /* 0x000fe2000000001c */
[----:B------:R-:W-:Y:S01]  /*1b120*/  FFMA R24, R57, R53, R14 ;  /* 0x0000003539187223 */ /* 0x000fe2000000000e */
[----:B------:R-:W-:Y:S01]  /*1b130*/  FFMA R27, R47, R27, R25 ;  /* 0x0000001b2f1b7223 */ /* 0x000fe20000000019 */
[-C--:B------:R-:W-:Y:S01]  /*1b140*/  FFMA R23, R61, R53.reuse, R23 ;  /* 0x000000353d177223 */ /* 0x080fe20000000017 */
        /* <DEDUP_REMOVED lines=16> */
[----:B------:R-:W-:Y:S01]  /*1b250*/  MOV R28, R176 ;  /* 0x000000b0001c7202 */ /* 0x000fe20000000f00 */
[----:B------:R-:W-:Y:S01]  /*1b260*/  FFMA R16, R73, R53, R16 ;  /* 0x0000003549107223 */ /* 0x000fe20000000010 */
[----:B------:R-:W-:Y:S01]  /*1b270*/  MOV R40, R178 ;  /* 0x000000b200287202 */ /* 0x000fe20000000f00 */
[----:B------:R-:W-:Y:S01]  /*1b280*/  FFMA R29, R63, R55, R23 ;  /* 0x000000373f1d7223 */ /* 0x000fe20000000017 */
[----:B------:R-:W-:Y:S01]  /*1b290*/  MOV R45, R179 ;  /* 0x000000b3002d7202 */ /* 0x000fe20000000f00 */
[----:B------:R-:W-:Y:S01]  /*1b2a0*/  FFMA R33, R77, R53, R33 ;  /* 0x000000354d217223 */ /* 0x000fe20000000021 */
[----:B------:R-:W3:Y:S01]  /*1b2b0*/  LDS.128 R176, [R0.X4+UR5+0x73b0] ;  /* 0x0073b00500b07984 */ /* 0x000ee20008004c00 */
[----:B------:R-:W-:Y:S01]  /*1b2c0*/  FFMA R24, R67, R55, R25 ;  /* 0x0000003743187223 */ /* 0x000fe20000000019 */
[-C--:B------:R-:W-:Y:S01]  /*1b2d0*/  FFMA R20, R84, R52.reuse, R20 ;  /* 0x0000003454147223 */ /* 0x080fe20000000014 */
[----:B------:R-:W-:Y:S01]  /*1b2e0*/  FFMA R17, R81, R53, R17 ;  /* 0x0000003551117223 */ /* 0x000fe20000000011 */
[----:B------:R-:W-:Y:S01]  /*1b2f0*/  FFMA R23, R71, R55, R34 ;  /* 0x0000003747177223 */ /* 0x000fe20000000022 */
[-C--:B------:R-:W-:Y:S01]  /*1b300*/  FFMA R180, R88, R52.reuse, R180 ;  /* 0x0000003458b47223 */ /* 0x080fe200000000b4 */
[----:B------:R-:W-:Y:S01]  /*1b310*/  STL [R1+0xac], R37 ;  /* 0x0000ac2501007387 */ /* 0x000fe20000100800 */
[----:B------:R-:W-:Y:S01]  /*1b320*/  FFMA R182, R92, R52, R182 ;  /* 0x000000345cb67223 */ /* 0x000fe200000000b6 */
[-C--:B------:R-:W-:Y:S01]  /*1b330*/  FFMA R16, R74, R54.reuse, R16 ;  /* 0x000000364a107223 */ /* 0x080fe20000000010 */
[-C--:B------:R-:W-:Y:S01]  /*1b340*/  FFMA R33, R78, R54.reuse, R33 ;  /* 0x000000364e217223 */ /* 0x080fe20000000021 */
[----:B------:R-:W-:Y:S01]  /*1b350*/  STL [R1+0xa8], R30 ;  /* 0x0000a81e01007387 */ /* 0x000fe20000100800 */
[----:B------:R-:W-:Y:S01]  /*1b360*/  FFMA R20, R85, R53, R20 ;  /* 0x0000003555147223 */ /* 0x000fe20000000014 */
[----:B------:R-:W-:-:S02]  /*1b370*/  FFMA R17, R82, R54, R17 ;  /* 0x0000003652117223 */ /* 0x000fc40000000011 */
[----:B------:R-:W-:Y:S01]  /*1b380*/  STL [R1+0xa4], R29 ;  /* 0x0000a41d01007387 */ /* 0x000fe20000100800 */
[-C--:B------:R-:W-:Y:S01]  /*1b390*/  FFMA R180, R89, R53.reuse, R180 ;  /* 0x0000003559b47223 */ /* 0x080fe200000000b4 */
[-C--:B------:R-:W-:Y:S02]  /*1b3a0*/  FFMA R185, R96, R52.reuse, R185 ;  /* 0x0000003460b97223 */ /* 0x080fe400000000b9 */
[----:B------:R-:W-:Y:S01]  /*1b3b0*/  STL [R1+0xa0], R24 ;  /* 0x0000a01801007387 */ /* 0x000fe20000100800 */
[----:B------:R-:W-:Y:S01]  /*1b3c0*/  FFMA R182, R93, R53, R182 ;  /* 0x000000355db67223 */ /* 0x000fe200000000b6 */
[-C--:B------:R-:W-:Y:S02]  /*1b3d0*/  FFMA R19, R100, R52.reuse, R19 ;  /* 0x0000003464137223 */ /* 0x080fe40000000013 */
[----:B------:R4:W-:Y:S01]  /*1b3e0*/  STL [R1+0x9c], R23 ;  /* 0x00009c1701007387 */ /* 0x0009e20000100800 */
[----:B------:R-:W-:Y:S01]  /*1b3f0*/  FFMA R12, R104, R52, R12 ;  /* 0x00000034680c7223 */ /* 0x000fe2000000000c */
[-C--:B------:R-:W-:Y:S01]  /*1b400*/  FFMA R20, R86, R54.reuse, R20 ;  /* 0x0000003656147223 */ /* 0x080fe20000000014 */
[----:B------:R-:W-:Y:S01]  /*1b410*/  FFMA R17, R83, R55, R17 ;  /* 0x0000003753117223 */ /* 0x000fe20000000011 */
[-C--:B------:R-:W-:Y:S01]  /*1b420*/  FFMA R180, R90, R54.reuse, R180 ;  /* 0x000000365ab47223 */ /* 0x080fe200000000b4 */
[----:B------:R-:W-:Y:S01]  /*1b430*/  FFMA R185, R97, R53, R185 ;  /* 0x0000003561b97223 */ /* 0x000fe200000000b9 */
[----:B------:R-:W-:Y:S01]  /*1b440*/  FFMA R182, R94, R54, R182 ;  /* 0x000000365eb67223 */ /* 0x000fe200000000b6 */
[-C--:B----4-:R-:W-:Y:S01]  /*1b450*/  FFMA R23, R75, R55.reuse, R16 ;  /* 0x000000374b177223 */ /* 0x090fe20000000010 */
[----:B------:R-:W-:Y:S01]  /*1b460*/  FFMA R16, R79, R55, R33 ;  /* 0x000000374f107223 */ /* 0x000fe20000000021 */
[-C--:B------:R-:W-:Y:S01]  /*1b470*/  FFMA R19, R101, R53.reuse, R19 ;  /* 0x0000003565137223 */ /* 0x080fe20000000013 */
[-C--:B------:R-:W-:Y:S01]  /*1b480*/  FFMA R13, R108, R52.reuse, R13 ;  /* 0x000000346c0d7223 */ /* 0x080fe2000000000d */
[----:B------:R-:W-:Y:S01]  /*1b490*/  FFMA R26, R105, R53, R12 ;  /* 0x00000035691a7223 */ /* 0x000fe2000000000c */
[----:B------:R-:W-:Y:S01]  /*1b4a0*/  STL [R1+0x98], R23 ;  /* 0x0000981701007387 */ /* 0x000fe20000100800 */
[----:B------:R-:W-:Y:S01]  /*1b4b0*/  FFMA R20, R87, R55, R20 ;  /* 0x0000003757147223 */ /* 0x000fe20000000014 */
[----:B------:R-:W-:-:S02]  /*1b4c0*/  FFMA R35, R112, R52, R35 ;  /* 0x0000003470237223 */ /* 0x000fc40000000023 */
[----:B------:R4:W-:Y:S01]  /*1b4d0*/  STL [R1+0x94], R16 ;  /* 0x0000941001007387 */ /* 0x0009e20000100800 */
[----:B------:R-:W-:Y:S01]  /*1b4e0*/  MOV R38, R45 ;  /* 0x0000002d00267202 */ /* 0x000fe20000000f00 */
[----:B------:R-:W-:Y:S01]  /*1b4f0*/  FFMA R5, R116, R52, R5 ;  /* 0x0000003474057223 */ /* 0x000fe20000000005 */
[----:B------:R-:W-:Y:S01]  /*1b500*/  FFMA R185, R98, R54, R185 ;  /* 0x0000003662b97223 */ /* 0x000fe200000000b9 */
[----:B------:R1:W-:Y:S01]  /*1b510*/  STL [R1+0x90], R17 ;  /* 0x0000901101007387 */ /* 0x0003e20000100800 */
[----:B------:R-:W-:Y:S01]  /*1b520*/  MOV R45, R28 ;  /* 0x0000001c002d7202 */ /* 0x000fe20000000f00 */
[----:B------:R-:W-:Y:S01]  /*1b530*/  FFMA R10, R120, R52, R10 ;  /* 0x00000034780a7223 */ /* 0x000fe2000000000a */
[-C--:B------:R-:W-:Y:S01]  /*1b540*/  FFMA R19, R102, R54.reuse, R19 ;  /* 0x0000003666137223 */ /* 0x080fe20000000013 */
[----:B----4-:R-:W-:Y:S01]  /*1b550*/  FFMA R16, R91, R55, R180 ;  /* 0x000000375b107223 */ /* 0x010fe200000000b4 */
[----:B------:R-:W-:Y:S01]  /*1b560*/  FFMA R28, R109, R53, R13 ;  /* 0x000000356d1c7223 */ /* 0x000fe2000000000d */
[----:B------:R-:W-:Y:S01]  /*1b570*/  FFMA R26, R106, R54, R26 ;  /* 0x000000366a1a7223 */ /* 0x000fe2000000001a */
[----:B-1----:R-:W-:Y:S01]  /*1b580*/  FFMA R17, R95, R55, R182 ;  /* 0x000000375f117223 */ /* 0x002fe200000000b6 */
[-C--:B------:R-:W-:Y:S01]  /*1b590*/  FFMA R35, R113, R53.reuse, R35 ;  /* 0x0000003571237223 */ /* 0x080fe20000000023 */
[----:B------:R1:W-:Y:S01]  /*1b5a0*/  STL [R1+0x8c], R20 ;  /* 0x00008c1401007387 */ /* 0x0003e20000100800 */
[-C--:B------:R-:W-:Y:S01]  /*1b5b0*/  FFMA R5, R117, R53.reuse, R5 ;  /* 0x0000003575057223 */ /* 0x080fe20000000005 */
[-C--:B------:R-:W-:Y:S01]  /*1b5c0*/  FFMA R188, R124, R52.reuse, R188 ;  /* 0x000000347cbc7223 */ /* 0x080fe200000000bc */
[----:B------:R-:W-:Y:S01]  /*1b5d0*/  FFMA R10, R121, R53, R10 ;  /* 0x00000035790a7223 */ /* 0x000fe2000000000a */
[----:B------:R4:W-:Y:S01]  /*1b5e0*/  STL [R1+0x88], R16 ;  /* 0x0000881001007387 */ /* 0x0009e20000100800 */
[----:B------:R-:W-:Y:S01]  /*1b5f0*/  FFMA R190, R128, R52, R190 ;  /* 0x0000003480be7223 */ /* 0x000fe200000000be */
[----:B------:R-:W-:-:S02]  /*1b600*/  FFMA R28, R110, R54, R28 ;  /* 0x000000366e1c7223 */ /* 0x000fc4000000001c */
[----:B------:R3:W-:Y:S01]  /*1b610*/  STL [R1+0x84], R17 ;  /* 0x0000841101007387 */ /* 0x0007e20000100800 */
[-C--:B-1----:R-:W-:Y:S01]  /*1b620*/  FFMA R20, R99, R55.reuse, R185 ;  /* 0x0000003763147223 */ /* 0x082fe200000000b9 */
[----:B------:R-:W-:Y:S01]  /*1b630*/  FFMA R192, R132, R52, R192 ;  /* 0x0000003484c07223 */ /* 0x000fe200000000c0 */
[----:B------:R-:W-:Y:S01]  /*1b640*/  FFMA R35, R114, R54, R35 ;  /* 0x0000003672237223 */ /* 0x000fe20000000023 */
[----:B------:R-:W-:Y:S01]  /*1b650*/  FFMA R194, R136, R52, R194 ;  /* 0x0000003488c27223 */ /* 0x000fe200000000c2 */
[-C--:B----4-:R-:W-:Y:S01]  /*1b660*/  FFMA R16, R103, R55.reuse, R19 ;  /* 0x0000003767107223 */ /* 0x090fe20000000013 */
[----:B------:R-:W-:Y:S01]  /*1b670*/  FFMA R5, R118, R54, R5 ;  /* 0x0000003676057223 */ /* 0x000fe20000000005 */
[-C--:B--2---:R-:W-:Y:S01]  /*1b680*/  FFMA R196, R140, R52.reuse, R196 ;  /* 0x000000348cc47223 */ /* 0x084fe200000000c4 */
[----:B------:R-:W-:Y:S01]  /*1b690*/  FFMA R198, R144, R52, R198 ;  /* 0x0000003490c67223 */ /* 0x000fe200000000c6 */
[----:B---3--:R-:W-:Y:S01]  /*1b6a0*/  FFMA R17, R107, R55, R26 ;  /* 0x000000376b117223 */ /* 0x008fe2000000001a */
[-C--:B------:R-:W-:Y:S01]  /*1b6b0*/  FFMA R188, R125, R53.reuse, R188 ;  /* 0x000000357dbc7223 */ /* 0x080fe200000000bc */
[-C--:B------:R-:W-:Y:S01]  /*1b6c0*/  FFMA R10, R122, R54.reuse, R10 ;  /* 0x000000367a0a7223 */ /* 0x080fe2000000000a */
[----:B------:R-:W-:Y:S01]  /*1b6d0*/  STL [R1+0x80], R20 ;  /* 0x0000801401007387 */ /* 0x000fe20000100800 */
[----:B------:R-:W-:Y:S01]  /*1b6e0*/  FFMA R190, R129, R53, R190 ;  /* 0x0000003581be7223 */ /* 0x000fe200000000be */
[----:B------:R-:W-:Y:S01]  /*1b6f0*/  FFMA R19, R111, R55, R28 ;  /* 0x000000376f137223 */ /* 0x000fe2000000001c */
[----:B------:R-:W-:Y:S01]  /*1b700*/  FFMA R192, R133, R53, R192 ;  /* 0x0000003585c07223 */ /* 0x000fe200000000c0 */
[----:B------:R1:W-:Y:S01]  /*1b710*/  STL [R1+0x7c], R16 ;  /* 0x00007c1001007387 */ /* 0x0003e20000100800 */
[----:B------:R-:W-:-:S03]  /*1b720*/  FFMA R188, R126, R54, R188 ;  /* 0x000000367ebc7223 */ /* 0x000fc600000000bc */
[----:B------:R2:W-:Y:S01]  /*1b730*/  STL [R1+0x78], R17 ;  /* 0x0000781101007387 */ /* 0x0005e20000100800 */
[----:B------:R-:W-:Y:S01]  /*1b740*/  FFMA R190, R130, R54, R190 ;  /* 0x0000003682be7223 */ /* 0x000fe200000000be */
[----:B------:R-:W-:Y:S01]  /*1b750*/  FFMA R194, R137, R53, R194 ;  /* 0x0000003589c27223 */ /* 0x000fe200000000c2 */
[-C--:B------:R-:W-:Y:S01]  /*1b760*/  FFMA R217, R148, R52.reuse, R217 ;  /* 0x0000003494d97223 */ /* 0x080fe200000000d9 */
[-C--:B------:R-:W-:Y:S01]  /*1b770*/  FFMA R220, R152, R52.reuse, R220 ;  /* 0x0000003498dc7223 */ /* 0x080fe200000000dc */
[----:B------:R-:W-:Y:S01]  /*1b780*/  FFMA R224, R156, R52, R224 ;  /* 0x000000349ce07223 */ /* 0x000fe200000000e0 */
[-C--:B-1----:R-:W-:Y:S01]  /*1b790*/  FFMA R16, R115, R55.reuse, R35 ;  /* 0x0000003773107223 */ /* 0x082fe20000000023 */
[----:B------:R-:W-:Y:S01]  /*1b7a0*/  FFMA R192, R134, R54, R192 ;  /* 0x0000003686c07223 */ /* 0x000fe200000000c0 */
[-C--:B------:R-:W-:Y:S01]  /*1b7b0*/  FFMA R246, R168, R52.reuse, R246 ;  /* 0x00000034a8f67223 */ /* 0x080fe200000000f6 */
[----:B------:R-:W-:Y:S01]  /*1b7c0*/  FFMA R27, R176, R52, R27 ;  /* 0x00000034b01b7223 */ /* 0x000fe2000000001b */
[-C--:B--2---:R-:W-:Y:S01]  /*1b7d0*/  FFMA R17, R119, R55.reuse, R5 ;  /* 0x0000003777117223 */ /* 0x084fe20000000005 */
[----:B------:R-:W-:Y:S01]  /*1b7e0*/  FFMA R5, R123, R55, R10 ;  /* 0x000000377b057223 */ /* 0x000fe2000000000a */
[----:B------:R-:W-:Y:S01]  /*1b7f0*/  STL [R1+0x74], R19 ;  /* 0x0000741301007387 */ /* 0x000fe20000100800 */
[-C--:B------:R-:W-:Y:S01]  /*1b800*/  FFMA R196, R141, R53.reuse, R196 ;  /* 0x000000358dc47223 */ /* 0x080fe200000000c4 */
[----:B------:R-:W-:-:S02]  /*1b810*/  FFMA R198, R145, R53, R198 ;  /* 0x0000003591c67223 */ /* 0x000fc400000000c6 */
[----:B------:R1:W-:Y:S01]  /*1b820*/  STL [R1+0x70], R16 ;  /* 0x0000701001007387 */ /* 0x0003e20000100800 */
[----:B------:R-:W-:Y:S01]  /*1b830*/  FFMA R10, R131, R55, R190 ;  /* 0x00000037830a7223 */ /* 0x000fe200000000be */
[-C--:B------:R-:W-:Y:S02]  /*1b840*/  FFMA R194, R138, R54.reuse, R194 ;  /* 0x000000368ac27223 */ /* 0x080fe400000000c2 */
[----:B------:R-:W-:Y:S01]  /*1b850*/  STL [R1+0x6c], R17 ;  /* 0x00006c1101007387 */ /* 0x000fe20000100800 */
[----:B------:R-:W-:-:S03]  /*1b860*/  FFMA R196, R142, R54, R196 ;  /* 0x000000368ec47223 */ /* 0x000fc600000000c4 */
[----:B------:R2:W-:Y:S01]  /*1b870*/  STL [R1+0x34], R5 ;  /* 0x0000340501007387 */ /* 0x0005e20000100800 */
[----:B-1----:R-:W-:Y:S01]  /*1b880*/  FFMA R16, R127, R55, R188 ;  /* 0x000000377f107223 */ /* 0x002fe200000000bc */
[-C--:B------:R-:W-:Y:S01]  /*1b890*/  FFMA R217, R149, R53.reuse, R217 ;  /* 0x0000003595d97223 */ /* 0x080fe200000000d9 */
[----:B------:R-:W-:Y:S01]  /*1b8a0*/  FFMA R198, R146, R54, R198 ;  /* 0x0000003692c67223 */ /* 0x000fe200000000c6 */
[-C--:B------:R-:W-:Y:S01]  /*1b8b0*/  FFMA R220, R153, R53.reuse, R220 ;  /* 0x0000003599dc7223 */ /* 0x080fe200000000dc */
[----:B------:R-:W-:Y:S01]  /*1b8c0*/  FFMA R224, R157, R53, R224 ;  /* 0x000000359de07223 */ /* 0x000fe200000000e0 */
[----:B------:R1:W-:Y:S01]  /*1b8d0*/  STL [R1+0x30], R16 ;  /* 0x0000301001007387 */ /* 0x0003e20000100800 */
[----:B--2---:R-:W-:-:S03]  /*1b8e0*/  FFMA R5, R135, R55, R192 ;  /* 0x0000003787057223 */ /* 0x004fc600000000c0 */
[----:B------:R2:W-:Y:S01]  /*1b8f0*/  STL [R1+0x2c], R10 ;  /* 0x00002c0a01007387 */ /* 0x0005e20000100800 */
[-C--:B------:R-:W-:Y:S01]  /*1b900*/  FFMA R217, R150, R54.reuse, R217 ;  /* 0x0000003696d97223 */ /* 0x080fe200000000d9 */
[-C--:B------:R-:W-:Y:S02]  /*1b910*/  FFMA R220, R154, R54.reuse, R220 ;  /* 0x000000369adc7223 */ /* 0x080fe400000000dc */
[----:B------:R3:W-:Y:S01]  /*1b920*/  STL [R1+0x28], R5 ;  /* 0x0000280501007387 */ /* 0x0007e20000100800 */
[-C--:B-1----:R-:W-:Y:S01]  /*1b930*/  FFMA R16, R139, R55.reuse, R194 ;  /* 0x000000378b107223 */ /* 0x082fe200000000c2 */
[----:B------:R-:W-:Y:S01]  /*1b940*/  FFMA R224, R158, R54, R224 ;  /* 0x000000369ee07223 */ /* 0x000fe200000000e0 */
[----:B------:R-:W-:Y:S01]  /*1b950*/  MOV R44, R174 ;  /* 0x000000ae002c7202 */ /* 0x000fe20000000f00 */
[----:B------:R-:W1:Y:S01]  /*1b960*/  LDS.128 R12, [R32+0x1b0] ;  /* 0x0001b000200c7984 */ /* 0x000e620000000c00 */
[-C--:B--2---:R-:W-:Y:S01]  /*1b970*/  FFMA R10, R143, R55.reuse, R196 ;  /* 0x000000378f0a7223 */ /* 0x084fe200000000c4 */
[----:B---3--:R-:W-:-:S02]  /*1b980*/  FFMA R5, R147, R55, R198 ;  /* 0x0000003793057223 */ /* 0x008fc400000000c6 */
[----:B------:R2:W-:Y:S01]  /*1b990*/  STL [R1+0x24], R16 ;  /* 0x0000241001007387 */ /* 0x0005e20000100800 */
[-C--:B------:R-:W-:Y:S01]  /*1b9a0*/  FFMA R246, R169, R53.reuse, R246 ;  /* 0x00000035a9f67223 */ /* 0x080fe200000000f6 */
[----:B------:R-:W-:Y:S02]  /*1b9b0*/  FFMA R27, R177, R53, R27 ;  /* 0x00000035b11b7223 */ /* 0x000fe4000000001b */
[----:B------:R3:W-:Y:S01]  /*1b9c0*/  STL [R1+0x20], R10 ;  /* 0x0000200a01007387 */ /* 0x0007e20000100800 */
[----:B------:R-:W-:-:S03]  /*1b9d0*/  FFMA R246, R170, R54, R246 ;  /* 0x00000036aaf67223 */ /* 0x000fc600000000f6 */
[----:B------:R4:W-:Y:S01]  /*1b9e0*/  STL [R1+0x1c], R5 ;  /* 0x00001c0501007387 */ /* 0x0009e20000100800 */
[-C--:B--2---:R-:W-:Y:S01]  /*1b9f0*/  FFMA R16, R151, R55.reuse, R217 ;  /* 0x0000003797107223 */ /* 0x084fe200000000d9 */
[----:B------:R-:W-:Y:S01]  /*1ba00*/  FFMA R27, R178, R54, R27 ;  /* 0x00000036b21b7223 */ /* 0x000fe2000000001b */
[----:B---3--:R-:W-:-:S03]  /*1ba10*/  FFMA R10, R155, R55, R220 ;  /* 0x000000379b0a7223 */ /* 0x008fc600000000dc */
[----:B------:R-:W-:Y:S01]  /*1ba20*/  STL [R1+0x18], R16 ;  /* 0x0000181001007387 */ /* 0x000fe20000100800 */
[----:B----4-:R-:W-:-:S03]  /*1ba30*/  FFMA R5, R159, R55, R224 ;  /* 0x000000379f057223 */ /* 0x010fc600000000e0 */
[----:B------:R-:W-:Y:S01]  /*1ba40*/  STL [R1+0x14], R10 ;  /* 0x0000140a01007387 */ /* 0x000fe20000100800 */
[----:B------:R-:W-:-:S03]  /*1ba50*/  MOV R36, R175 ;  /* 0x000000af00247202 */ /* 0x000fc60000000f00 */
[----:B------:R2:W-:Y:S04]  /*1ba60*/  STL [R1+0x10], R5 ;  /* 0x0000100501007387 */ /* 0x0005e80000100800 */
[----:B------:R-:W-:Y:S01]  /*1ba70*/  LDS.128 R172, [R0.X4+UR5+0x72b0] ;  /* 0x0072b00500ac7984 */ /* 0x000fe20008004c00 */
[-C--:B--2---:R-:W-:Y:S01]  /*1ba80*/  FFMA R5, R171, R55.reuse, R246 ;  /* 0x00000037ab057223 */ /* 0x084fe200000000f6 */
[----:B------:R-:W-:Y:S02]  /*1ba90*/  FFMA R246, R179, R55, R27 ;  /* 0x00000037b3f67223 */ /* 0x000fe4000000001b */
[----:B------:R-:W2:Y:S01]  /*1baa0*/  LDS.128 R24, [R32+0x2b0] ;  /* 0x0002b00020187984 */ /* 0x000ea20000000c00 */
[-C--:B------:R-:W-:Y:S01]  /*1bab0*/  FFMA R226, R160, R52.reuse, R226 ;  /* 0x00000034a0e27223 */ /* 0x080fe200000000e2 */
[----:B------:R-:W-:-:S03]  /*1bac0*/  FFMA R228, R164, R52, R228 ;  /* 0x00000034a4e47223 */ /* 0x000fc600000000e4 */
[-C--:B------:R-:W-:Y:S01]  /*1bad0*/  FFMA R226, R161, R53.reuse, R226 ;  /* 0x00000035a1e27223 */ /* 0x080fe200000000e2 */
[----:B------:R-:W-:-:S03]  /*1bae0*/  FFMA R228, R165, R53, R228 ;  /* 0x00000035a5e47223 */ /* 0x000fc600000000e4 */
[-C--:B------:R-:W-:Y:S01]  /*1baf0*/  FFMA R226, R162, R54.reuse, R226 ;  /* 0x00000036a2e27223 */ /* 0x080fe200000000e2 */
[----:B------:R-:W-:-:S03]  /*1bb00*/  FFMA R228, R166, R54, R228 ;  /* 0x00000036a6e47223 */ /* 0x000fc600000000e4 */
[-C--:B------:R-:W-:Y:S01]  /*1bb10*/  FFMA R16, R163, R55.reuse, R226 ;  /* 0x00000037a3107223 */ /* 0x080fe200000000e2 */
[----:B------:R-:W-:Y:S01]  /*1bb20*/  FFMA R10, R167, R55, R228 ;  /* 0x00000037a70a7223 */ /* 0x000fe200000000e4 */
[----:B------:R-:W-:-:S03]  /*1bb30*/  FFMA R43, R47, R43, R41 ;  /* 0x0000002b2f2b7223 */ /* 0x000fc60000000029 */
[----:B------:R-:W-:Y:S01]  /*1bb40*/  STL [R1+0xc], R16 ;  /* 0x00000c1001007387 */ /* 0x000fe20000100800 */
[----:B-1----:R-:W-:-:S03]  /*1bb50*/  FFMA R213, R48, R12, R213 ;  /* 0x0000000c30d57223 */ /* 0x002fc600000000d5 */
[----:B------:R1:W-:Y:S01]  /*1bb60*/  STL [R1+0x8], R10 ;  /* 0x0000080a01007387 */ /* 0x0003e20000100800 */
[-C--:B------:R-:W-:Y:S01]  /*1bb70*/  FFMA R212, R56, R12.reuse, R212 ;  /* 0x0000000c38d47223 */ /* 0x080fe200000000d4 */
[-C--:B------:R-:W-:Y:S02]  /*1bb80*/  FFMA R209, R60, R12.reuse, R209 ;  /* 0x0000000c3cd17223 */ /* 0x080fe400000000d1 */
[----:B------:R3:W-:Y:S01]  /*1bb90*/  STL [R1+0x4], R5 ;  /* 0x0000040501007387 */ /* 0x0007e20000100800 */
[-C--:B------:R-:W-:Y:S01]  /*1bba0*/  FFMA R208, R64, R12.reuse, R208 ;  /* 0x0000000c40d07223 */ /* 0x080fe200000000d0 */
[-C--:B------:R-:W-:Y:S01]  /*1bbb0*/  FFMA R18, R68, R12.reuse, R18 ;  /* 0x0000000c44127223 */ /* 0x080fe20000000012 */
[-C--:B------:R-:W-:Y:S01]  /*1bbc0*/  FFMA R21, R72, R12.reuse, R21 ;  /* 0x0000000c48157223 */ /* 0x080fe20000000015 */
[-C--:B------:R-:W-:Y:S01]  /*1bbd0*/  FFMA R11, R76, R12.reuse, R11 ;  /* 0x0000000c4c0b7223 */ /* 0x080fe2000000000b */
[-C--:B------:R-:W-:Y:S01]  /*1bbe0*/  FFMA R22, R80, R12.reuse, R22 ;  /* 0x0000000c50167223 */ /* 0x080fe20000000016 */
[-C--:B-1----:R-:W-:Y:S01]  /*1bbf0*/  FFMA R10, R104, R12.reuse, R7 ;  /* 0x0000000c680a7223 */ /* 0x082fe20000000007 */
[-C--:B------:R-:W-:Y:S01]  /*1bc00*/  FFMA R6, R84, R12.reuse, R6 ;  /* 0x0000000c54067223 */ /* 0x080fe20000000006 */
[-C--:B------:R-:W-:Y:S01]  /*1bc10*/  FFMA R183, R92, R12.reuse, R183 ;  /* 0x0000000c5cb77223 */ /* 0x080fe200000000b7 */
[-C--:B------:R-:W-:Y:S01]  /*1bc20*/  FFMA R184, R96, R12.reuse, R184 ;  /* 0x0000000c60b87223 */ /* 0x080fe200000000b8 */
[-C--:B---3--:R-:W-:Y:S01]  /*1bc30*/  FFMA R5, R88, R12.reuse, R4 ;  /* 0x0000000c58057223 */ /* 0x088fe20000000004 */
[-C--:B------:R-:W-:Y:S01]  /*1bc40*/  FFMA R9, R100, R12.reuse, R9 ;  /* 0x0000000c64097223 */ /* 0x080fe20000000009 */
[-C--:B------:R-:W-:Y:S01]  /*1bc50*/  FFMA R186, R108, R12.reuse, R186 ;  /* 0x0000000c6cba7223 */ /* 0x080fe200000000ba */
[----:B------:R-:W-:Y:S01]  /*1bc60*/  FFMA R181, R112, R12, R181 ;  /* 0x0000000c70b57223 */ /* 0x000fe200000000b5 */
[----:B--2---:R-:W-:Y:S01]  /*1bc70*/  FFMA R41, R48, R24, R38 ;  /* 0x0000001830297223 */ /* 0x004fe20000000026 */
[-C--:B------:R-:W-:Y:S01]  /*1bc80*/  FFMA R8, R116, R12.reuse, R8 ;  /* 0x0000000c74087223 */ /* 0x080fe20000000008 */
        /* <DEDUP_REMOVED lines=14> */
[----:B------:R-:W-:Y:S01]  /*1bd70*/  FFMA R31, R176, R12, R31 ;  /* 0x0000000cb01f7223 */ /* 0x000fe2000000001f */
        /* <DEDUP_REMOVED lines=20> */
[----:B------:R-:W-:Y:S01]  /*1bec0*/  FFMA R250, R172, R52, R250 ;  /* 0x00000034acfa7223 */ /* 0x000fe200000000fa */
[----:B------:R-:W-:Y:S01]  /*1bed0*/  STL [R1+0x44], R41 ;  /* 0x0000442901007387 */ /* 0x000fe20000100800 */
[-C--:B------:R-:W-:Y:S01]  /*1bee0*/  FFMA R217, R85, R13.reuse, R6 ;  /* 0x0000000d55d97223 */ /* 0x080fe20000000006 */
[----:B------:R-:W-:-:S02]  /*1bef0*/  FFMA R6, R169, R13, R7 ;  /* 0x0000000da9067223 */ /* 0x000fc40000000007 */
[----:B------:R-:W-:Y:S01]  /*1bf00*/  STL [R1+0x40], R40 ;  /* 0x0000402801007387 */ /* 0x000fe20000100800 */
[C---:B------:R-:W-:Y:S01]  /*1bf10*/  FFMA R250, R173.reuse, R53, R250 ;  /* 0x00000035adfa7223 */ /* 0x040fe200000000fa */
[-C--:B------:R-:W-:Y:S02]  /*1bf20*/  FFMA R7, R173, R13.reuse, R245 ;  /* 0x0000000dad077223 */ /* 0x080fe400000000f5 */
[----:B------:R-:W-:Y:S01]  /*1bf30*/  STL [R1+0x3c], R39 ;  /* 0x00003c2701007387 */ /* 0x000fe20000100800 */
[----:B------:R-:W-:-:S03]  /*1bf40*/  FFMA R192, R129, R13, R189 ;  /* 0x0000000d81c07223 */ /* 0x000fc600000000bd */
[----:B------:R-:W-:Y:S01]  /*1bf50*/  STL [R1+0x38], R38 ;  /* 0x0000382601007387 */ /* 0x000fe20000100800 */
[----:B------:R-:W-:-:S03]  /*1bf60*/  FFMA R193, R125, R13, R187 ;  /* 0x0000000d7dc17223 */ /* 0x000fc600000000bb */
[----:B------:R1:W-:Y:S01]  /*1bf70*/  STL [R1], R37 ;  /* 0x0000002501007387 */ /* 0x0003e20000100800 */
[-C--:B------:R-:W-:Y:S01]  /*1bf80*/  FFMA R225, R65, R13.reuse, R208 ;  /* 0x0000000d41e17223 */ /* 0x080fe200000000d0 */
[-C--:B------:R-:W-:Y:S02]  /*1bf90*/  FFMA R196, R113, R13.reuse, R181 ;  /* 0x0000000d71c47223 */ /* 0x080fe400000000b5 */
[----:B------:R-:W2:Y:S01]  /*1bfa0*/  LDL.LU R245, [R1+0xec] ;  /* 0x0000ec0001f57983 */ /* 0x000ea20000300800 */
[----:B------:R-:W-:Y:S01]  /*1bfb0*/  FFMA R250, R174, R54, R250 ;  /* 0x00000036aefa7223 */ /* 0x000fe200000000fa */
[-C--:B------:R-:W-:Y:S02]  /*1bfc0*/  FFMA R228, R49, R13.reuse, R213 ;  /* 0x0000000d31e47223 */ /* 0x080fe400000000d5 */
[----:B------:R-:W3:Y:S01]  /*1bfd0*/  LDL.LU R189, [R1+0xf0] ;  /* 0x0000f00001bd7983 */ /* 0x000ee20000300800 */
[-C--:B------:R-:W-:Y:S01]  /*1bfe0*/  FFMA R208, R109, R13.reuse, R186 ;  /* 0x0000000d6dd07223 */ /* 0x080fe200000000ba */
[----:B------:R-:W-:-:S02]  /*1bff0*/  FFMA R213, R97, R13, R184 ;  /* 0x0000000d61d57223 */ /* 0x000fc400000000b8 */
[----:B------:R-:W3:Y:S01]  /*1c000*/  LDL.LU R187, [R1+0x108] ;  /* 0x0001080001bb7983 */ /* 0x000ee20000300800 */
[----:B------:R-:W-:-:S03]  /*1c010*/  FFMA R215, R93, R13, R183 ;  /* 0x0000000d5dd77223 */ /* 0x000fc600000000b7 */
[----:B------:R-:W2:Y:S01]  /*1c020*/  LDL.LU R181, [R1+0x104] ;  /* 0x0001040001b57983 */ /* 0x000ea20000300800 */
[----:B------:R-:W-:-:S03]  /*1c030*/  FFMA R250, R175, R55, R250 ;  /* 0x00000037affa7223 */ /* 0x000fc600000000fa */
[----:B------:R-:W2:Y:S04]  /*1c040*/  LDL.LU R186, [R1+0x100] ;  /* 0x0001000001ba7983 */ /* 0x000ea80000300800 */
[----:B------:R-:W2:Y:S04]  /*1c050*/  LDL.LU R184, [R1+0xfc] ;  /* 0x0000fc0001b87983 */ /* 0x000ea80000300800 */
[----:B------:R-:W2:Y:S04]  /*1c060*/  LDL.LU R183, [R1+0xf8] ;  /* 0x0000f80001b77983 */ /* 0x000ea80000300800 */
[----:B------:R-:W3:Y:S01]  /*1c070*/  LDL.LU R191, [R1+0xf4] ;  /* 0x0000f40001bf7983 */ /* 0x000ee20000300800 */
[----:B------:R-:W-:-:S03]  /*1c080*/  MOV R47, R44 ;  /* 0x0000002c002f7202 */ /* 0x000fc60000000f00 */
[----:B------:R-:W3:Y:S01]  /*1c090*/  LDL.LU R55, [R1+0xdc] ;  /* 0x0000dc0001377983 */ /* 0x000ee20000300800 */
[----:B------:R-:W-:-:S03]  /*1c0a0*/  MOV R46, R36 ;  /* 0x00000024002e7202 */ /* 0x000fc60000000f00 */
[----:B------:R-:W3:Y:S04]  /*1c0b0*/  LDL.LU R190, [R1+0xd8] ;  /* 0x0000d80001be7983 */ /* 0x000ee80000300800 */
[----:B------:R-:W3:Y:S04]  /*1c0c0*/  LDL.LU R188, [R1+0xd4] ;  /* 0x0000d40001bc7983 */ /* 0x000ee80000300800 */
[----:B------:R-:W3:Y:S04]  /*1c0d0*/  LDL.LU R185, [R1+0xd0] ;  /* 0x0000d00001b97983 */ /* 0x000ee80000300800 */
[----:B------:R-:W3:Y:S01]  /*1c0e0*/  LDL.LU R182, [R1+0xcc] ;  /* 0x0000cc0001b67983 */ /* 0x000ee20000300800 */
[----:B------:R-:W-:-:S03]  /*1c0f0*/  MOV R252, R47 ;  /* 0x0000002f00fc7202 */ /* 0x000fc60000000f00 */
[----:B------:R-:W3:Y:S01]  /*1c100*/  LDL.LU R180, [R1+0xc8] ;  /* 0x0000c80001b47983 */ /* 0x000ee20000300800 */
[----:B------:R-:W-:-:S03]  /*1c110*/  FFMA R199, R104, R24, R239 ;  /* 0x0000001868c77223 */ /* 0x000fc600000000ef */
        /* <DEDUP_REMOVED lines=16> */
[----:B------:R-:W-:Y:S01]  /*1c220*/  FFMA R221, R73, R13, R21 ;  /* 0x0000000d49dd7223 */ /* 0x000fe20000000015 */
[----:B------:R-:W-:Y:S01]  /*1c230*/  FFMA R12, R133, R25, R19 ;  /* 0x00000019850c7223 */ /* 0x000fe20000000013 */
[----:B------:R-:W-:Y:S01]  /*1c240*/  FFMA R219, R81, R13, R22 ;  /* 0x0000000d51db7223 */ /* 0x000fe20000000016 */
[----:B------:R-:W-:Y:S01]  /*1c250*/  FFMA R19, R137, R25, R20 ;  /* 0x0000001989137223 */ /* 0x000fe20000000014 */
[-C--:B------:R-:W-:Y:S01]  /*1c260*/  FFMA R216, R89, R13.reuse, R5 ;  /* 0x0000000d59d87223 */ /* 0x080fe20000000005 */
[-C--:B------:R-:W-:Y:S01]  /*1c270*/  FFMA R209, R105, R13.reuse, R10 ;  /* 0x0000000d69d17223 */ /* 0x080fe2000000000a */
[-C--:B------:R-:W-:Y:S01]  /*1c280*/  FFMA R195, R117, R13.reuse, R8 ;  /* 0x0000000d75c37223 */ /* 0x080fe20000000008 */
[----:B------:R-:W1:Y:S01]  /*1c290*/  LDS.128 R20, [R32+0x3b0] ;  /* 0x0003b00020147984 */ /* 0x000e620000000c00 */
        /* <DEDUP_REMOVED lines=41> */
[----:B------:R-:W-:Y:S01]  /*1c530*/  FFMA R36, R148, R24, R205 ;  /* 0x0000001894247223 */ /* 0x000fe200000000cd */
        /* <DEDUP_REMOVED lines=85> */
[-C--:B-1----:R-:W-:Y:S01]  /*1ca90*/  FFMA R37, R151, R27.reuse, R36 ;  /* 0x0000001b97257223 */ /* 0x082fe20000000024 */
        /* <DEDUP_REMOVED lines=26> */
[----:B------:R-:W-:Y:S01]  /*1cc40*/  STL [R1+0x4c], R37 ;  /* 0x00004c2501007387 */ /* 0x000fe20000100800 */
[-C--:B------:R-:W-:Y:S01]  /*1cc50*/  FFMA R28, R171, R27.reuse, R25 ;  /* 0x0000001bab1c7223 */ /* 0x080fe20000000019 */
[-C--:B------:R-:W-:Y:S01]  /*1cc60*/  FFMA R25, R175, R27.reuse, R24 ;  /* 0x0000001baf197223 */ /* 0x080fe20000000018 */
[----:B------:R-:W-:Y:S01]  /*1cc70*/  FFMA R24, R179, R27, R26 ;  /* 0x0000001bb3187223 */ /* 0x000fe2000000001a */
[----:B------:R-:W-:Y:S04]  /*1cc80*/  STL [R1+0x50], R36 ;  /* 0x0000502401007387 */ /* 0x000fe80000100800 */
[----:B------:R-:W-:Y:S04]  /*1cc90*/  STL [R1+0x54], R31 ;  /* 0x0000541f01007387 */ /* 0x000fe80000100800 */
[----:B------:R-:W-:Y:S04]  /*1cca0*/  STL [R1+0x58], R30 ;  /* 0x0000581e01007387 */ /* 0x000fe80000100800 */
[----:B------:R-:W-:Y:S04]  /*1ccb0*/  STL [R1+0x5c], R29 ;  /* 0x00005c1d01007387 */ /* 0x000fe80000100800 */
[----:B------:R-:W-:Y:S04]  /*1ccc0*/  STL [R1+0x60], R28 ;  /* 0x0000601c01007387 */ /* 0x000fe80000100800 */
[----:B------:R-:W-:Y:S04]  /*1ccd0*/  STL [R1+0x68], R25 ;  /* 0x0000681901007387 */ /* 0x000fe80000100800 */
[----:B------:R-:W-:Y:S04]  /*1cce0*/  STL [R1+0x64], R24 ;  /* 0x0000641801007387 */ /* 0x000fe80000100800 */
[----:B------:R-:W4:Y:S04]  /*1ccf0*/  LDL.LU R234, [R1+0xa8] ;  /* 0x0000a80001ea7983 */ /* 0x000f280000300800 */
[----:B------:R-:W4:Y:S04]  /*1cd00*/  LDL.LU R206, [R1+0xa0] ;  /* 0x0000a00001ce7983 */ /* 0x000f280000300800 */
[----:B------:R-:W4:Y:S04]  /*1cd10*/  LDL.LU R210, [R1+0x9c] ;  /* 0x00009c0001d27983 */ /* 0x000f280000300800 */
[----:B------:R-:W4:Y:S04]  /*1cd20*/  LDL.LU R223, [R1+0x94] ;  /* 0x0000940001df7983 */ /* 0x000f280000300800 */
[----:B------:R-:W4:Y:S04]  /*1cd30*/  LDL.LU R240, [R1+0x74] ;  /* 0x0000740001f07983 */ /* 0x000f280000300800 */
[----:B------:R-:W4:Y:S04]  /*1cd40*/  LDL.LU R241, [R1+0x70] ;  /* 0x0000700001f17983 */ /* 0x000f280000300800 */
[----:B------:R-:W4:Y:S01]  /*1cd50*/  LDL.LU R242, [R1+0x6c] ;  /* 0x00006c0001f27983 */ /* 0x000f220000300800 */
[----:B------:R-:W-:-:S03]  /*1cd60*/  FFMA R48, R48, R20, R239 ;  /* 0x0000001430307223 */ /* 0x000fc600000000ef */
[----:B------:R-:W4:Y:S01]  /*1cd70*/  LDL.LU R235, [R1+0x34] ;  /* 0x0000340001eb7983 */ /* 0x000f220000300800 */
[----:B------:R-:W-:-:S03]  /*1cd80*/  FFMA R200, R148, R20, R200 ;  /* 0x0000001494c87223 */ /* 0x000fc600000000c8 */
[----:B------:R-:W4:Y:S01]  /*1cd90*/  LDL.LU R236, [R1+0x30] ;  /* 0x0000300001ec7983 */ /* 0x000f220000300800 */
[-C--:B------:R-:W-:Y:S01]  /*1cda0*/  FFMA R201, R152, R20.reuse, R201 ;  /* 0x0000001498c97223 */ /* 0x080fe200000000c9 */
[-C--:B------:R-:W-:Y:S02]  /*1cdb0*/  FFMA R207, R168, R20.reuse, R207 ;  /* 0x00000014a8cf7223 */ /* 0x080fe400000000cf */
[----:B------:R-:W4:Y:S01]  /*1cdc0*/  LDL.LU R237, [R1+0x2c] ;  /* 0x00002c0001ed7983 */ /* 0x000f220000300800 */
[----:B------:R-:W-:-:S03]  /*1cdd0*/  FFMA R202, R156, R20, R202 ;  /* 0x000000149cca7223 */ /* 0x000fc600000000ca */
[----:B------:R-:W4:Y:S01]  /*1cde0*/  LDL.LU R238, [R1+0x28] ;  /* 0x0000280001ee7983 */ /* 0x000f220000300800 */
[-C--:B------:R-:W-:Y:S01]  /*1cdf0*/  FFMA R56, R56, R20.reuse, R251 ;  /* 0x0000001438387223 */ /* 0x080fe200000000fb */
[-C--:B------:R-:W-:Y:S02]  /*1ce00*/  FFMA R60, R60, R20.reuse, R252 ;  /* 0x000000143c3c7223 */ /* 0x080fe400000000fc */
[----:B------:R-:W4:Y:S01]  /*1ce10*/  LDL.LU R239, [R1+0x24] ;  /* 0x0000240001ef7983 */ /* 0x000f220000300800 */
[-C--:B--2---:R-:W-:Y:S01]  /*1ce20*/  FFMA R64, R64, R20.reuse, R245 ;  /* 0x0000001440407223 */ /* 0x084fe200000000f5 */
[-C--:B---3--:R-:W-:Y:S01]  /*1ce30*/  FFMA R68, R68, R20.reuse, R189 ;  /* 0x0000001444447223 */ /* 0x088fe200000000bd */
[-C--:B------:R-:W-:Y:S01]  /*1ce40*/  FFMA R72, R72, R20.reuse, R187 ;  /* 0x0000001448487223 */ /* 0x080fe200000000bb */
[----:B------:R-:W2:Y:S01]  /*1ce50*/  LDL.LU R243, [R1+0x20] ;  /* 0x0000200001f37983 */ /* 0x000ea20000300800 */
[-C--:B------:R-:W-:Y:S01]  /*1ce60*/  FFMA R76, R76, R20.reuse, R181 ;  /* 0x000000144c4c7223 */ /* 0x080fe200000000b5 */
[-C--:B------:R-:W-:Y:S01]  /*1ce70*/  FFMA R80, R80, R20.reuse, R186 ;  /* 0x0000001450507223 */ /* 0x080fe200000000ba */
[-C--:B------:R-:W-:Y:S01]  /*1ce80*/  FFMA R84, R84, R20.reuse, R184 ;  /* 0x0000001454547223 */ /* 0x080fe200000000b8 */
[-C--:B------:R-:W-:Y:S01]  /*1ce90*/  FFMA R88, R88, R20.reuse, R183 ;  /* 0x0000001458587223 */ /* 0x080fe200000000b7 */
[-C--:B------:R-:W-:Y:S01]  /*1cea0*/  FFMA R92, R92, R20.reuse, R191 ;  /* 0x000000145c5c7223 */ /* 0x080fe200000000bf */
[-C--:B------:R-:W-:Y:S01]  /*1ceb0*/  FFMA R96, R96, R20.reuse, R55 ;  /* 0x0000001460607223 */ /* 0x080fe20000000037 */
[-C--:B------:R-:W-:Y:S01]  /*1cec0*/  FFMA R144, R144, R20.reuse, R2 ;  /* 0x0000001490907223 */ /* 0x080fe20000000002 */
[----:B------:R-:W3:Y:S01]  /*1ced0*/  LDL.LU R244, [R1+0x1c] ;  /* 0x00001c0001f47983 */ /* 0x000ee20000300800 */
[-C--:B------:R-:W-:Y:S01]  /*1cee0*/  FFMA R100, R100, R20.reuse, R190 ;  /* 0x0000001464647223 */ /* 0x080fe200000000be */
[-C--:B------:R-:W-:Y:S01]  /*1cef0*/  FFMA R203, R160, R20.reuse, R203 ;  /* 0x00000014a0cb7223 */ /* 0x080fe200000000cb */
[-C--:B------:R-:W-:Y:S01]  /*1cf00*/  FFMA R204, R164, R20.reuse, R204 ;  /* 0x00000014a4cc7223 */ /* 0x080fe200000000cc */
[-C--:B------:R-:W-:Y:S01]  /*1cf10*/  FFMA R211, R172, R20.reuse, R211 ;  /* 0x00000014acd37223 */ /* 0x080fe200000000d3 */
[-C--:B------:R-:W-:Y:S01]  /*1cf20*/  FFMA R104, R104, R20.reuse, R188 ;  /* 0x0000001468687223 */ /* 0x080fe200000000bc */
[-C--:B------:R-:W-:Y:S01]  /*1cf30*/  FFMA R43, R176, R20.reuse, R43 ;  /* 0x00000014b02b7223 */ /* 0x080fe2000000002b */
[----:B------:R-:W2:Y:S01]  /*1cf40*/  LDL.LU R247, [R1+0x18] ;  /* 0x0000180001f77983 */ /* 0x000ea20000300800 */
[-C--:B------:R-:W-:Y:S01]  /*1cf50*/  FFMA R200, R149, R21.reuse, R200 ;  /* 0x0000001595c87223 */ /* 0x080fe200000000c8 */
[-C--:B------:R-:W-:Y:S01]  /*1cf60*/  FFMA R108, R108, R20.reuse, R185 ;  /* 0x000000146c6c7223 */ /* 0x080fe200000000b9 */
[-C--:B------:R-:W-:Y:S01]  /*1cf70*/  FFMA R201, R153, R21.reuse, R201 ;  /* 0x0000001599c97223 */ /* 0x080fe200000000c9 */
[----:B------:R-:W3:Y:S01]  /*1cf80*/  LDL.LU R248, [R1+0x14] ;  /* 0x0000140001f87983 */ /* 0x000ee20000300800 */
[----:B------:R-:W-:Y:S01]  /*1cf90*/  FFMA R112, R112, R20, R182 ;  /* 0x0000001470707223 */ /* 0x000fe200000000b6 */
[----:B------:R-:W-:-:S02]  /*1cfa0*/  FFMA R207, R169, R21, R207 ;  /* 0x00000015a9cf7223 */ /* 0x000fc400000000cf */
[----:B------:R-:W3:Y:S01]  /*1cfb0*/  LDL.LU R249, [R1+0x10] ;  /* 0x0000100001f97983 */ /* 0x000ee20000300800 */
[-C--:B------:R-:W-:Y:S01]  /*1cfc0*/  FFMA R116, R116, R20.reuse, R180 ;  /* 0x0000001474747223 */ /* 0x080fe200000000b4 */
[-C--:B------:R-:W-:Y:S02]  /*1cfd0*/  FFMA R202, R157, R21.reuse, R202 ;  /* 0x000000159dca7223 */ /* 0x080fe400000000ca */
[----:B------:R-:W3:Y:S01]  /*1cfe0*/  LDL.LU R245, [R1+0xc] ;  /* 0x00000c0001f57983 */ /* 0x000ee20000300800 */
        /* <DEDUP_REMOVED lines=34> */
[----:B------:R-:W3:Y:S01]  /*1d210*/  LDL.LU R251, [R1+0x8] ;  /* 0x0000080001fb7983 */ /* 0x000ee20000300800 */
[-C--:B------:R-:W-:Y:S01]  /*1d220*/  FFMA R21, R150, R22.reuse, R200 ;  /* 0x0000001696157223 */ /* 0x080fe200000000c8 */
[-C--:B------:R-:W-:Y:S01]  /*1d230*/  FFMA R201, R154, R22.reuse, R201 ;  /* 0x000000169ac97223 */ /* 0x080fe200000000c9 */
[-C--:B------:R-:W-:Y:S01]  /*1d240*/  FFMA R202, R158, R22.reuse, R202 ;  /* 0x000000169eca7223 */ /* 0x080fe200000000ca */
        /* <DEDUP_REMOVED lines=34> */
[----:B------:R-:W-:-:S02]  /*1d470*/  FFMA R155, R155, R23, R201 ;  /* 0x000000179b9b7223 */ /* 0x000fc400000000c9 */
[----:B------:R-:W3:Y:S01]  /*1d480*/  LDL.LU R22, [R1+0x78] ;  /* 0x0000780001167983 */ /* 0x000ee20000300800 */
[-C--:B------:R-:W-:Y:S01]  /*1d490*/  FFMA R159, R159, R23.reuse, R202 ;  /* 0x000000179f9f7223 */ /* 0x080fe200000000ca */
[-C--:B------:R-:W-:Y:S02]  /*1d4a0*/  FFMA R163, R163, R23.reuse, R176 ;  /* 0x00000017a3a37223 */ /* 0x080fe400000000b0 */
[----:B------:R-:W3:Y:S01]  /*1d4b0*/  LDL.LU R21, [R1+0x80] ;  /* 0x0000800001157983 */ /* 0x000ee20000300800 */
[----:B------:R-:W-:-:S03]  /*1d4c0*/  FFMA R167, R167, R23, R177 ;  /* 0x00000017a7a77223 */ /* 0x000fc600000000b1 */
[----:B------:R-:W3:Y:S01]  /*1d4d0*/  LDL.LU R201, [R1+0xa4] ;  /* 0x0000a40001c97983 */ /* 0x000ee20000300800 */
[----:B------:R-:W-:-:S03]  /*1d4e0*/  FFMA R171, R171, R23, R200 ;  /* 0x00000017abab7223 */ /* 0x000fc600000000c8 */
[----:B------:R-:W3:Y:S04]  /*1d4f0*/  LDL.LU R202, [R1+0x90] ;  /* 0x0000900001ca7983 */ /* 0x000ee80000300800 */
[----:B------:R-:W3:Y:S04]  /*1d500*/  LDL.LU R176, [R1+0x7c] ;  /* 0x00007c0001b07983 */ /* 0x000ee80000300800 */
[----:B------:R-:W3:Y:S04]  /*1d510*/  LDL.LU R177, [R1+0x88] ;  /* 0x0000880001b17983 */ /* 0x000ee80000300800 */
[----:B------:R-:W3:Y:S01]  /*1d520*/  LDL.LU R200, [R1+0xac] ;  /* 0x0000ac0001c87983 */ /* 0x000ee20000300800 */
[-C--:B------:R-:W-:Y:S01]  /*1d530*/  FFMA R222, R95, R27.reuse, R222 ;  /* 0x0000001b5fde7223 */ /* 0x080fe200000000de */
[----:B------:R-:W-:Y:S01]  /*1d540*/  FFMA R199, R107, R27, R199 ;  /* 0x0000001b6bc77223 */ /* 0x000fe200000000c7 */
[-C--:B------:R-:W-:Y:S01]  /*1d550*/  FFMA R148, R59, R23.reuse, R56 ;  /* 0x000000173b947223 */ /* 0x080fe20000000038 */
[-C--:B------:R-:W-:Y:S01]  /*1d560*/  FFMA R160, R95, R23.reuse, R92 ;  /* 0x000000175fa07223 */ /* 0x080fe2000000005c */
[----:B------:R-:W-:Y:S01]  /*1d570*/  FFMA R164, R107, R23, R104 ;  /* 0x000000176ba47223 */ /* 0x000fe20000000068 */
[-C--:B------:R-:W-:Y:S01]  /*1d580*/  FFMA R198, R111, R27.reuse, R198 ;  /* 0x0000001b6fc67223 */ /* 0x080fe200000000c6 */
[----:B------:R-:W-:Y:S01]  /*1d590*/  FFMA R197, R115, R27, R197 ;  /* 0x0000001b73c57223 */ /* 0x000fe200000000c5 */
[-C--:B------:R-:W-:Y:S01]  /*1d5a0*/  FFMA R149, R63, R23.reuse, R60 ;  /* 0x000000173f957223 */ /* 0x080fe2000000003c */
[-C--:B------:R-:W-:Y:S01]  /*1d5b0*/  FFMA R165, R111, R23.reuse, R108 ;  /* 0x000000176fa57223 */ /* 0x080fe2000000006c */
[----:B------:R-:W-:Y:S01]  /*1d5c0*/  FFMA R166, R115, R23, R112 ;  /* 0x0000001773a67223 */ /* 0x000fe20000000070 */
[----:B------:R-:W-:Y:S01]  /*1d5d0*/  LDS.128 R52, [R0.X4+UR5+0xc0] ;  /* 0x0000c00500347984 */ /* 0x000fe20008004c00 */
[-C--:B------:R-:W-:Y:S01]  /*1d5e0*/  FFMA R18, R119, R27.reuse, R18 ;  /* 0x0000001b77127223 */ /* 0x080fe20000000012 */
[-C--:B------:R-:W-:Y:S01]  /*1d5f0*/  FFMA R16, R123, R27.reuse, R16 ;  /* 0x0000001b7b107223 */ /* 0x080fe20000000010 */
[----:B------:R-:W-:Y:S01]  /*1d600*/  FFMA R11, R147, R27, R11 ;  /* 0x0000001b930b7223 */ /* 0x000fe2000000000b */
[----:B------:R-:W-:Y:S01]  /*1d610*/  LDS.128 R56, [R32+0xc0] ;  /* 0x0000c00020387984 */ /* 0x000fe20000000c00 */
[-C--:B------:R-:W-:Y:S01]  /*1d620*/  FFMA R150, R67, R23.reuse, R64 ;  /* 0x0000001743967223 */ /* 0x080fe20000000040 */
[-C--:B------:R-:W-:Y:S01]  /*1d630*/  FFMA R168, R119, R23.reuse, R116 ;  /* 0x0000001777a87223 */ /* 0x080fe20000000074 */
[-C--:B------:R-:W-:Y:S01]  /*1d640*/  FFMA R169, R123, R23.reuse, R120 ;  /* 0x000000177ba97223 */ /* 0x080fe20000000078 */
[----:B------:R-:W-:Y:S01]  /*1d650*/  LDS.128 R92, [R0.X4+UR5+0x21c0] ;  /* 0x0021c005005c7984 */ /* 0x000fe20008004c00 */
[----:B------:R-:W-:-:S03]  /*1d660*/  FFMA R204, R147, R23, R144 ;  /* 0x0000001793cc7223 */ /* 0x000fc60000000090 */
[----:B------:R-:W-:Y:S01]  /*1d670*/  LDS.128 R104, [R0.X4+UR5+0x30c0] ;  /* 0x0030c00500687984 */ /* 0x000fe20008004c00 */
[-C--:B------:R-:W-:Y:S01]  /*1d680*/  FFMA R233, R75, R27.reuse, R233 ;  /* 0x0000001b4be97223 */ /* 0x080fe200000000e9 */
[-C--:B------:R-:W-:Y:S02]  /*1d690*/  FFMA R232, R79, R27.reuse, R232 ;  /* 0x0000001b4fe87223 */ /* 0x080fe400000000e8 */
[----:B------:R-:W4:Y:S01]  /*1d6a0*/  LDS.128 R60, [R0.X4+UR5+0x1c0] ;  /* 0x0001c005003c7984 */ /* 0x000f220008004c00 */
[-C--:B------:R-:W-:Y:S01]  /*1d6b0*/  FFMA R231, R83, R27.reuse, R231 ;  /* 0x0000001b53e77223 */ /* 0x080fe200000000e7 */
[-C--:B------:R-:W-:Y:S02]  /*1d6c0*/  FFMA R230, R87, R27.reuse, R230 ;  /* 0x0000001b57e67223 */ /* 0x080fe400000000e6 */
[----:B------:R-:W-:Y:S01]  /*1d6d0*/  LDS.128 R108, [R0.X4+UR5+0x31c0] ;  /* 0x0031c005006c7984 */ /* 0x000fe20008004c00 */
[-C--:B------:R-:W-:Y:S01]  /*1d6e0*/  FFMA R229, R91, R27.reuse, R229 ;  /* 0x0000001b5be57223 */ /* 0x080fe200000000e5 */
[----:B------:R-:W-:-:S02]  /*1d6f0*/  FFMA R218, R99, R27, R218 ;  /* 0x0000001b63da7223 */ /* 0x000fc400000000da */
[----:B------:R-:W-:Y:S01]  /*1d700*/  LDS.128 R112, [R0.X4+UR5+0x32c0] ;  /* 0x0032c00500707984 */ /* 0x000fe20008004c00 */
[-C--:B------:R-:W-:Y:S01]  /*1d710*/  FFMA R214, R103, R27.reuse, R214 ;  /* 0x0000001b67d67223 */ /* 0x080fe200000000d6 */
[-C--:B------:R-:W-:Y:S01]  /*1d720*/  FFMA R17, R127, R27.reuse, R17 ;  /* 0x0000001b7f117223 */ /* 0x080fe20000000011 */
[-C--:B------:R-:W-:Y:S01]  /*1d730*/  FFMA R14, R131, R27.reuse, R14 ;  /* 0x0000001b830e7223 */ /* 0x080fe2000000000e */
[----:B------:R-:W-:Y:S01]  /*1d740*/  LDS.128 R64, [R0.X4+UR5+0x2c0] ;  /* 0x0002c00500407984 */ /* 0x000fe20008004c00 */
[-C--:B------:R-:W-:Y:S01]  /*1d750*/  FFMA R12, R135, R27.reuse, R12 ;  /* 0x0000001b870c7223 */ /* 0x080fe2000000000c */
[-C--:B------:R-:W-:Y:S01]  /*1d760*/  FFMA R19, R139, R27.reuse, R19 ;  /* 0x0000001b8b137223 */ /* 0x080fe20000000013 */
[----:B------:R-:W-:Y:S01]  /*1d770*/  FFMA R13, R143, R27, R13 ;  /* 0x0000001b8f0d7223 */ /* 0x000fe2000000000d */
[----:B------:R-:W-:Y:S01]  /*1d780*/  LDS.128 R116, [R0.X4+UR5+0x33c0] ;  /* 0x0033c00500747984 */ /* 0x000fe20008004c00 */
[-C--:B------:R-:W-:Y:S01]  /*1d790*/  FFMA R2, R51, R23.reuse, R48 ;  /* 0x0000001733027223 */ /* 0x080fe20000000030 */
[-C--:B------:R-:W-:Y:S01]  /*1d7a0*/  FFMA R152, R71, R23.reuse, R68 ;  /* 0x0000001747987223 */ /* 0x080fe20000000044 */
[-C--:B------:R-:W-:Y:S01]  /*1d7b0*/  FFMA R153, R75, R23.reuse, R72 ;  /* 0x000000174b997223 */ /* 0x080fe20000000048 */
[----:B------:R-:W1:Y:S01]  /*1d7c0*/  LDS.128 R120, [R0.X4+UR5+0x40c0] ;  /* 0x0040c00500787984 */ /* 0x000e620008004c00 */
[-C--:B------:R-:W-:Y:S01]  /*1d7d0*/  FFMA R154, R79, R23.reuse, R76 ;  /* 0x000000174f9a7223 */ /* 0x080fe2000000004c */
[-C--:B------:R-:W-:Y:S01]  /*1d7e0*/  FFMA R156, R83, R23.reuse, R80 ;  /* 0x00000017539c7223 */ /* 0x080fe20000000050 */
[-C--:B------:R-:W-:Y:S01]  /*1d7f0*/  FFMA R157, R87, R23.reuse, R84 ;  /* 0x00000017579d7223 */ /* 0x080fe20000000054 */
[----:B------:R-:W-:Y:S01]  /*1d800*/  LDS.128 R144, [R0.X4+UR5+0x52c0] ;  /* 0x0052c00500907984 */ /* 0x000fe20008004c00 */
        /* <DEDUP_REMOVED lines=8> */
[----:B------:R-:W-:Y:S04]  /*1d890*/  LDS.128 R180, [R0.X4+UR5+0x53c0] ;  /* 0x0053c00500b47984 */ /* 0x000fe80008004c00 */
[----:B------:R-:W-:Y:S04]  /*1d8a0*/  LDS.128 R184, [R0.X4+UR5+0x60c0] ;  /* 0x0060c00500b87984 */ /* 0x000fe80008004c00 */
[----:B------:R-:W-:Y:S04]  /*1d8b0*/  LDS.128 R188, [R0.X4+UR5+0x61c0] ;  /* 0x0061c00500bc7984 */ /* 0x000fe80008004c00 */
[----:B------:R-:W1:Y:S04]  /*1d8c0*/  LDS.128 R68, [R0.X4+UR5+0x3c0] ;  /* 0x0003c00500447984 */ /* 0x000e680008004c00 */
[----:B------:R-:W1:Y:S04]  /*1d8d0*/  LDS.128 R72, [R0.X4+UR5+0x10c0] ;  /* 0x0010c00500487984 */ /* 0x000e680008004c00 */
[----:B------:R-:W-:Y:S04]  /*1d8e0*/  LDS.128 R76, [R0.X4+UR5+0x11c0] ;  /* 0x0011c005004c7984 */ /* 0x000fe80008004c00 */
[----:B------:R-:W1:Y:S04]  /*1d8f0*/  LDS.128 R80, [R0.X4+UR5+0x12c0] ;  /* 0x0012c00500507984 */ /* 0x000e680008004c00 */
[----:B------:R-:W-:Y:S04]  /*1d900*/  LDS.128 R84, [R0.X4+UR5+0x13c0] ;  /* 0x0013c00500547984 */ /* 0x000fe80008004c00 */
[----:B------:R-:W-:Y:S04]  /*1d910*/  LDS.128 R88, [R0.X4+UR5+0x20c0] ;  /* 0x0020c00500587984 */ /* 0x000fe80008004c00 */
[----:B------:R-:W-:Y:S04]  /*1d920*/  LDS.128 R96, [R0.X4+UR5+0x22c0] ;  /* 0x0022c00500607984 */ /* 0x000fe80008004c00 */
[----:B------:R-:W-:Y:S04]  /*1d930*/  LDS.128 R100, [R0.X4+UR5+0x23c0] ;  /* 0x0023c00500647984 */ /* 0x000fe80008004c00 */
[----:B------:R-:W1:Y:S04]  /*1d940*/  LDS.128 R124, [R0.X4+UR5+0x41c0] ;  /* 0x0041c005007c7984 */ /* 0x000e680008004c00 */
[----:B------:R-:W1:Y:S04]  /*1d950*/  LDS.128 R128, [R0.X4+UR5+0x42c0] ;  /* 0x0042c00500807984 */ /* 0x000e680008004c00 */
[----:B------:R-:W4:Y:S04]  /*1d960*/  LDS.128 R132, [R0.X4+UR5+0x43c0] ;  /* 0x0043c00500847984 */ /* 0x000f280008004c00 */
[----:B------:R-:W4:Y:S04]  /*1d970*/  LDS.128 R136, [R0.X4+UR5+0x50c0] ;  /* 0x0050c00500887984 */ /* 0x000f280008004c00 */
[----:B------:R-:W4:Y:S04]  /*1d980*/  LDS.128 R140, [R0.X4+UR5+0x51c0] ;  /* 0x0051c005008c7984 */ /* 0x000f280008004c00 */
[----:B------:R-:W-:Y:S04]  /*1d990*/  LDS.128 R48, [R0.X4+UR5+0x62c0] ;  /* 0x0062c00500307984 */ /* 0x000fe80008004c00 */
[----:B------:R-:W-:Y:S04]  /*1d9a0*/  LDS.128 R24, [R0.X4+UR5+0x63c0] ;  /* 0x0063c00500187984 */ /* 0x000fe80008004c00 */
[----:B------:R-:W-:Y:S04]  /*1d9b0*/  LDS.128 R28, [R0.X4+UR5+0x70c0] ;  /* 0x0070c005001c7984 */ /* 0x000fe80008004c00 */
[----:B------:R-:W-:Y:S04]  /*1d9c0*/  LDS.128 R36, [R0.X4+UR5+0x71c0] ;  /* 0x0071c00500247984 */ /* 0x000fe80008004c00 */
[----:B------:R-:W3:Y:S04]  /*1d9d0*/  LDS.128 R40, [R0.X4+UR5+0x72c0] ;  /* 0x0072c00500287984 */ /* 0x000ee80008004c00 */
[----:B------:R-:W3:Y:S01]  /*1d9e0*/  LDS.128 R44, [R0.X4+UR5+0x73c0] ;  /* 0x0073c005002c7984 */ /* 0x000ee20008004c00 */
[-C--:B------:R-:W-:Y:S01]  /*1d9f0*/  FFMA R175, R175, R23.reuse, R20 ;  /* 0x00000017afaf7223 */ /* 0x080fe20000000014 */
[----:B------:R-:W-:Y:S01]  /*1da00*/  FFMA R205, R179, R23, R205 ;  /* 0x00000017b3cd7223 */ /* 0x000fe200000000cd */
[-C--:B----4-:R-:W-:Y:S01]  /*1da10*/  FFMA R234, R60, R56.reuse, R234 ;  /* 0x000000383cea7223 */ /* 0x090fe200000000ea */
        /* <DEDUP_REMOVED lines=18> */
[----:B--2---:R-:W-:Y:S01]  /*1db40*/  FFMA R242, R184, R56, R247 ;  /* 0x00000038b8f27223 */ /* 0x004fe200000000f7 */
[----:B------:R-:W-:Y:S01]  /*1db50*/  FFMA R234, R62, R58, R234 ;  /* 0x0000003a3eea7223 */ /* 0x000fe200000000ea */
[-C--:B---3--:R-:W-:Y:S01]  /*1db60*/  FFMA R250, R40, R56.reuse, R250 ;  /* 0x0000003828fa7223 */ /* 0x088fe200000000fa */
        /* <DEDUP_REMOVED lines=18> */
[----:B------:R-:W-:-:S04]  /*1dc90*/  FFMA R247, R28, R56, R251 ;  /* 0x000000381cf77223 */ /* 0x000fc800000000fb */
[----:B------:R-:W-:Y:S01]  /*1dca0*/  FFMA R247, R29, R57, R247 ;  /* 0x000000391df77223 */ /* 0x000fe200000000f7 */
[-C--:B------:R-:W-:Y:S01]  /*1dcb0*/  FFMA R211, R76, R56.reuse, R211 ;  /* 0x000000384cd37223 */ /* 0x080fe200000000d3 */
[----:B------:R-:W-:-:S03]  /*1dcc0*/  FFMA R207, R96, R56, R207 ;  /* 0x0000003860cf7223 */ /* 0x000fc600000000cf */
[-C--:B------:R-:W-:Y:S01]  /*1dcd0*/  FFMA R211, R77, R57.reuse, R211 ;  /* 0x000000394dd37223 */ /* 0x080fe200000000d3 */
[----:B------:R-:W-:-:S03]  /*1dce0*/  FFMA R207, R97, R57, R207 ;  /* 0x0000003961cf7223 */ /* 0x000fc600000000cf */
[-C--:B------:R-:W-:Y:S01]  /*1dcf0*/  FFMA R211, R78, R58.reuse, R211 ;  /* 0x0000003a4ed37223 */ /* 0x080fe200000000d3 */
[-C--:B------:R-:W-:Y:S01]  /*1dd00*/  FFMA R247, R30, R58.reuse, R247 ;  /* 0x0000003a1ef77223 */ /* 0x080fe200000000f7 */
[----:B------:R-:W-:Y:S01]  /*1dd10*/  FFMA R207, R98, R58, R207 ;  /* 0x0000003a62cf7223 */ /* 0x000fe200000000cf */
[----:B------:R-:W-:-:S04]  /*1dd20*/  FFMA R178, R88, R56, R178 ;  /* 0x0000003858b27223 */ /* 0x000fc800000000b2 */
        /* <DEDUP_REMOVED lines=49> */
[----:B------:R-:W1:Y:S04]  /*1e040*/  LDS.128 R20, [R32+0x1c0] ;  /* 0x0001c00020147984 */ /* 0x000e680000000c00 */
[----:B------:R2:W-:Y:S04]  /*1e050*/  STL [R1+0xcc], R200 ;  /* 0x0000ccc801007387 */ /* 0x0005e80000100800 */
[----:B------:R3:W-:Y:S04]  /*1e060*/  STL [R1+0xc8], R58 ;  /* 0x0000c83a01007387 */ /* 0x0007e80000100800 */
[----:B------:R4:W-:Y:S01]  /*1e070*/  STL [R1+0xc4], R57 ;  /* 0x0000c43901007387 */ /* 0x0009e20000100800 */
[-C--:B--2---:R-:W-:Y:S01]  /*1e080*/  FFMA R200, R71, R59.reuse, R206 ;  /* 0x0000003b47c87223 */ /* 0x084fe200000000ce */
[----:B---3--:R-:W-:-:S04]  /*1e090*/  FFMA R58, R75, R59, R210 ;  /* 0x0000003b4b3a7223 */ /* 0x008fc800000000d2 */
[----:B------:R2:W-:Y:S01]  /*1e0a0*/  STL [R1+0xc0], R200 ;  /* 0x0000c0c801007387 */ /* 0x0005e20000100800 */
[----:B----4-:R-:W-:-:S03]  /*1e0b0*/  FFMA R57, R79, R59, R211 ;  /* 0x0000003b4f397223 */ /* 0x010fc600000000d3 */
[----:B------:R3:W-:Y:S04]  /*1e0c0*/  STL [R1+0xbc], R58 ;  /* 0x0000bc3a01007387 */ /* 0x0007e80000100800 */
[----:B------:R4:W-:Y:S01]  /*1e0d0*/  STL [R1+0xb8], R57 ;  /* 0x0000b83901007387 */ /* 0x0009e20000100800 */
[-C--:B--2---:R-:W-:Y:S01]  /*1e0e0*/  FFMA R200, R83, R59.reuse, R223 ;  /* 0x0000003b53c87223 */ /* 0x084fe200000000df */
[----:B---3--:R-:W-:-:S04]  /*1e0f0*/  FFMA R58, R87, R59, R202 ;  /* 0x0000003b573a7223 */ /* 0x008fc800000000ca */
[----:B------:R-:W-:Y:S01]  /*1e100*/  STL [R1+0xb4], R200 ;  /* 0x0000b4c801007387 */ /* 0x000fe20000100800 */
[-C--:B----4-:R-:W-:Y:S01]  /*1e110*/  FFMA R57, R91, R59.reuse, R178 ;  /* 0x0000003b5b397223 */ /* 0x090fe200000000b2 */
[-C--:B------:R-:W-:Y:S02]  /*1e120*/  FFMA R178, R95, R59.reuse, R179 ;  /* 0x0000003b5fb27223 */ /* 0x080fe400000000b3 */
[----:B------:R2:W-:Y:S04]  /*1e130*/  STL [R1+0xb0], R58 ;  /* 0x0000b03a01007387 */ /* 0x0005e80000100800 */
[----:B------:R3:W-:Y:S01]  /*1e140*/  STL [R1+0xac], R57 ;  /* 0x0000ac3901007387 */ /* 0x0007e20000100800 */
[----:B--2---:R-:W-:-:S03]  /*1e150*/  FFMA R58, R99, R59, R207 ;  /* 0x0000003b633a7223 */ /* 0x004fc600000000cf */
[----:B------:R-:W-:Y:S01]  /*1e160*/  STL [R1+0xa8], R178 ;  /* 0x0000a8b201007387 */ /* 0x000fe20000100800 */
[-C--:B---3--:R-:W-:Y:S01]  /*1e170*/  FFMA R57, R103, R59.reuse, R56 ;  /* 0x0000003b67397223 */ /* 0x088fe20000000038 */
[-C--:B------:R-:W-:Y:S02]  /*1e180*/  FFMA R56, R107, R59.reuse, R249 ;  /* 0x0000003b6b387223 */ /* 0x080fe400000000f9 */
        /* <DEDUP_REMOVED lines=25> */
[----:B------:R-:W-:Y:S01]  /*1e320*/  STL [R1+0x70], R57 ;  /* 0x0000703901007387 */ /* 0x000fe20000100800 */
[----:B-1----:R-:W-:-:S03]  /*1e330*/  FFMA R223, R64, R20, R226 ;  /* 0x0000001440df7223 */ /* 0x002fc600000000e2 */
[----:B------:R1:W-:Y:S04]  /*1e340*/  STL [R1+0x6c], R56 ;  /* 0x00006c3801007387 */ /* 0x0003e80000100800 */
        /* <DEDUP_REMOVED lines=14> */
[-C--:B--2---:R-:W-:Y:S01]  /*1e430*/  FFMA R58, R88, R20.reuse, R217 ;  /* 0x00000014583a7223 */ /* 0x084fe200000000d9 */
[-C--:B------:R-:W-:Y:S01]  /*1e440*/  FFMA R8, R184, R20.reuse, R8 ;  /* 0x00000014b8087223 */ /* 0x080fe20000000008 */
[-C--:B------:R-:W-:Y:S01]  /*1e450*/  FFMA R219, R77, R21.reuse, R177 ;  /* 0x000000154ddb7223 */ /* 0x080fe200000000b1 */
[-C--:B------:R-:W-:Y:S01]  /*1e460*/  FFMA R211, R100, R20.reuse, R213 ;  /* 0x0000001464d37223 */ /* 0x080fe200000000d5 */
[-C--:B------:R-:W-:Y:S01]  /*1e470*/  FFMA R9, R188, R20.reuse, R9 ;  /* 0x00000014bc097223 */ /* 0x080fe20000000009 */
[----:B------:R-:W2:Y:S01]  /*1e480*/  LDL.LU R177, [R1] ;  /* 0x0000000001b17983 */ /* 0x000ea20000300800 */
[-C--:B------:R-:W-:Y:S01]  /*1e490*/  FFMA R217, R81, R21.reuse, R178 ;  /* 0x0000001551d97223 */ /* 0x080fe200000000b2 */
[-C--:B------:R-:W-:Y:S01]  /*1e4a0*/  FFMA R210, R104, R20.reuse, R212 ;  /* 0x0000001468d27223 */ /* 0x080fe200000000d4 */
[-C--:B------:R-:W-:Y:S01]  /*1e4b0*/  FFMA R10, R180, R20.reuse, R10 ;  /* 0x00000014b40a7223 */ /* 0x080fe2000000000a */
[----:B------:R-:W4:Y:S01]  /*1e4c0*/  LDL.LU R178, [R1+0x38] ;  /* 0x0000380001b27983 */ /* 0x000f220000300800 */
[-C--:B------:R-:W-:Y:S01]  /*1e4d0*/  FFMA R213, R93, R21.reuse, R179 ;  /* 0x000000155dd57223 */ /* 0x080fe200000000b3 */
[-C--:B------:R-:W-:Y:S01]  /*1e4e0*/  FFMA R227, R60, R20.reuse, R227 ;  /* 0x000000143ce37223 */ /* 0x080fe200000000e3 */
[-C--:B------:R-:W-:Y:S01]  /*1e4f0*/  FFMA R212, R97, R21.reuse, R176 ;  /* 0x0000001561d47223 */ /* 0x080fe200000000b0 */
[----:B------:R-:W2:Y:S01]  /*1e500*/  LDL.LU R179, [R1+0x3c] ;  /* 0x00003c0001b37983 */ /* 0x000ea20000300800 */
[-C--:B------:R-:W-:Y:S01]  /*1e510*/  FFMA R228, R52, R20.reuse, R228 ;  /* 0x0000001434e47223 */ /* 0x080fe200000000e4 */
[-C--:B------:R-:W-:Y:S01]  /*1e520*/  FFMA R236, R41, R21.reuse, R7 ;  /* 0x0000001529ec7223 */ /* 0x080fe20000000007 */
[-C--:B------:R-:W-:Y:S01]  /*1e530*/  FFMA R242, R185, R21.reuse, R8 ;  /* 0x00000015b9f27223 */ /* 0x080fe20000000008 */
[----:B------:R-:W2:Y:S01]  /*1e540*/  LDL.LU R176, [R1+0x40] ;  /* 0x0000400001b07983 */ /* 0x000ea20000300800 */
[----:B------:R-:W-:Y:S01]  /*1e550*/  FFMA R241, R189, R21, R9 ;  /* 0x00000015bdf17223 */ /* 0x000fe20000000009 */
[----:B-1----:R-:W-:-:S02]  /*1e560*/  FFMA R56, R72, R20, R224 ;  /* 0x0000001448387223 */ /* 0x002fc400000000e0 */
[----:B------:R-:W4:Y:S01]  /*1e570*/  LDL.LU R7, [R1+0x4c] ;  /* 0x00004c0001077983 */ /* 0x000f220000300800 */
[-C--:B------:R-:W-:Y:S01]  /*1e580*/  FFMA R243, R181, R21.reuse, R10 ;  /* 0x00000015b5f37223 */ /* 0x080fe2000000000a */
[-C--:B------:R-:W-:Y:S02]  /*1e590*/  FFMA R57, R68, R20.reuse, R225 ;  /* 0x0000001444397223 */ /* 0x080fe400000000e1 */
[----:B------:R-:W4:Y:S01]  /*1e5a0*/  LDL.LU R8, [R1+0x50] ;  /* 0x0000500001087983 */ /* 0x000f220000300800 */
[-C--:B------:R-:W-:Y:S01]  /*1e5b0*/  FFMA R224, R61, R21.reuse, R227 ;  /* 0x000000153de07223 */ /* 0x080fe200000000e3 */
[----:B------:R-:W-:Y:S02]  /*1e5c0*/  FFMA R225, R53, R21, R228 ;  /* 0x0000001535e17223 */ /* 0x000fe400000000e4 */
[----:B------:R-:W4:Y:S01]  /*1e5d0*/  LDL.LU R9, [R1+0x54] ;  /* 0x0000540001097983 */ /* 0x000f220000300800 */
[-C--:B------:R-:W-:Y:S01]  /*1e5e0*/  FFMA R209, R108, R20.reuse, R209 ;  /* 0x000000146cd17223 */ /* 0x080fe200000000d1 */
[----:B------:R-:W-:-:S02]  /*1e5f0*/  FFMA R208, R112, R20, R208 ;  /* 0x0000001470d07223 */ /* 0x000fc400000000d0 */
[----:B------:R-:W4:Y:S01]  /*1e600*/  LDL.LU R10, [R1+0x58] ;  /* 0x00005800010a7983 */ /* 0x000f220000300800 */
[-C--:B------:R-:W-:Y:S01]  /*1e610*/  FFMA R196, R116, R20.reuse, R196 ;  /* 0x0000001474c47223 */ /* 0x080fe200000000c4 */
[-C--:B------:R-:W-:Y:S01]  /*1e620*/  FFMA R195, R120, R20.reuse, R195 ;  /* 0x0000001478c37223 */ /* 0x080fe200000000c3 */
[-C--:B------:R-:W-:Y:S01]  /*1e630*/  FFMA R194, R124, R20.reuse, R194 ;  /* 0x000000147cc27223 */ /* 0x080fe200000000c2 */
[----:B------:R-:W4:Y:S01]  /*1e640*/  LDL.LU R227, [R1+0x5c] ;  /* 0x00005c0001e37983 */ /* 0x000f220000300800 */
        /* <DEDUP_REMOVED lines=10> */
[----:B------:R-:W4:Y:S04]  /*1e6f0*/  LDL.LU R228, [R1+0x60] ;  /* 0x0000600001e47983 */ /* 0x000f280000300800 */
[----:B------:R-:W4:Y:S01]  /*1e700*/  LDL.LU R20, [R1+0x68] ;  /* 0x0000680001147983 */ /* 0x000f220000300800 */
[-C--:B------:R-:W-:Y:S01]  /*1e710*/  FFMA R221, R69, R21.reuse, R57 ;  /* 0x0000001545dd7223 */ /* 0x080fe20000000039 */
[-C--:B------:R-:W-:Y:S01]  /*1e720*/  FFMA R220, R73, R21.reuse, R56 ;  /* 0x0000001549dc7223 */ /* 0x080fe20000000038 */
[-C--:B------:R-:W-:Y:S01]  /*1e730*/  FFMA R216, R85, R21.reuse, R59 ;  /* 0x0000001555d87223 */ /* 0x080fe2000000003b */
[----:B------:R-:W-:-:S02]  /*1e740*/  FFMA R215, R89, R21, R58 ;  /* 0x0000001559d77223 */ /* 0x000fc4000000003a */
        /* <DEDUP_REMOVED lines=19> */
[-C--:B-1----:R-:W-:Y:S01]  /*1e880*/  FFMA R18, R120, R56.reuse, R18 ;  /* 0x0000003878127223 */ /* 0x082fe20000000012 */
        /* <DEDUP_REMOVED lines=9> */
[----:B------:R-:W-:-:S02]  /*1e920*/  FFMA R214, R180, R56, R11 ;  /* 0x00000038b4d67223 */ /* 0x000fc4000000000b */
[----:B------:R-:W-:Y:S01]  /*1e930*/  FFMA R193, R81, R57, R193 ;  /* 0x0000003951c17223 */ /* 0x000fe200000000c1 */
[----:B------:R-:W-:-:S03]  /*1e940*/  FFMA R217, R82, R22, R217 ;  /* 0x0000001652d97223 */ /* 0x000fc600000000d9 */
[----:B------:R-:W-:Y:S01]  /*1e950*/  FFMA R193, R82, R58, R193 ;  /* 0x0000003a52c17223 */ /* 0x000fe200000000c1 */
[C---:B------:R-:W-:Y:S01]  /*1e960*/  FFMA R217, R83.reuse, R23, R217 ;  /* 0x0000001753d97223 */ /* 0x040fe200000000d9 */
[-C--:B------:R-:W-:Y:S01]  /*1e970*/  FFMA R15, R136, R56.reuse, R12 ;  /* 0x00000038880f7223 */ /* 0x080fe2000000000c */
[----:B------:R-:W-:Y:S01]  /*1e980*/  FFMA R192, R84, R56, R231 ;  /* 0x0000003854c07223 */ /* 0x000fe200000000e7 */
[----:B------:R-:W-:Y:S01]  /*1e990*/  FFMA R193, R83, R59, R193 ;  /* 0x0000003b53c17223 */ /* 0x000fe200000000c1 */
[----:B------:R-:W-:-:S04]  /*1e9a0*/  FFMA R241, R190, R22, R241 ;  /* 0x00000016bef17223 */ /* 0x000fc800000000f1 */
[----:B------:R-:W-:Y:S01]  /*1e9b0*/  FFMA R241, R191, R23, R241 ;  /* 0x00000017bff17223 */ /* 0x000fe200000000f1 */
[-C--:B---3--:R-:W-:Y:S02]  /*1e9c0*/  FFMA R3, R52, R56.reuse, R226 ;  /* 0x0000003834037223 */ /* 0x088fe400000000e2 */
[----:B------:R-:W3:Y:S02]  /*1e9d0*/  LDL.LU R226, [R1+0x64] ;  /* 0x0000640001e27983 */ /* 0x000ee40000300800 */
[-C--:B------:R-:W-:Y:S01]  /*1e9e0*/  FFMA R199, R53, R57.reuse, R3 ;  /* 0x0000003935c77223 */ /* 0x080fe20000000003 */
[----:B------:R-:W-:Y:S01]  /*1e9f0*/  FFMA R3, R121, R57, R18 ;  /* 0x0000003979037223 */ /* 0x000fe20000000012 */
[----:B--2---:R-:W-:-:S04]  /*1ea00*/  FFMA R4, R60, R56, R176 ;  /* 0x000000383c047223 */ /* 0x004fc800000000b0 */
[-C--:B------:R-:W-:Y:S01]  /*1ea10*/  FFMA R198, R61, R57.reuse, R4 ;  /* 0x000000393dc67223 */ /* 0x080fe20000000004 */
[-C--:B------:R-:W-:Y:S01]  /*1ea20*/  FFMA R4, R129, R57.reuse, R17 ;  /* 0x0000003981047223 */ /* 0x080fe20000000011 */
[-C--:B----4-:R-:W-:Y:S01]  /*1ea30*/  FFMA R13, R40, R56.reuse, R20 ;  /* 0x00000038280d7223 */ /* 0x090fe20000000014 */
[----:B------:R-:W-:Y:S02]  /*1ea40*/  FFMA R20, R125, R57, R16 ;  /* 0x000000397d147223 */ /* 0x000fe40000000010 */
[----:B------:R-:W1:Y:S01]  /*1ea50*/  LDS.128 R16, [R32+0x3c0] ;  /* 0x0003c00020107984 */ /* 0x000e620000000c00 */
[----:B------:R-:W-:-:S04]  /*1ea60*/  FFMA R11, R28, R56, R227 ;  /* 0x000000381c0b7223 */ /* 0x000fc800000000e3 */
[----:B------:R-:W-:Y:S01]  /*1ea70*/  FFMA R11, R29, R57, R11 ;  /* 0x000000391d0b7223 */ /* 0x000fe2000000000b */
[-C--:B------:R-:W-:Y:S01]  /*1ea80*/  FFMA R5, R64, R56.reuse, R179 ;  /* 0x0000003840057223 */ /* 0x080fe200000000b3 */
[-C--:B------:R-:W-:Y:S01]  /*1ea90*/  FFMA R196, R68, R56.reuse, R178 ;  /* 0x0000003844c47223 */ /* 0x080fe200000000b2 */
[-C--:B------:R-:W-:Y:S01]  /*1eaa0*/  FFMA R179, R88, R56.reuse, R230 ;  /* 0x0000003858b37223 */ /* 0x080fe200000000e6 */
[-C--:B------:R-:W-:Y:S01]  /*1eab0*/  FFMA R178, R92, R56.reuse, R229 ;  /* 0x000000385cb27223 */ /* 0x080fe200000000e5 */
[----:B------:R-:W-:Y:S02]  /*1eac0*/  FFMA R12, R36, R56, R228 ;  /* 0x00000038240c7223 */ /* 0x000fe400000000e4 */
[----:B------:R-:W2:Y:S01]  /*1ead0*/  LDS.128 R228, [R0.X4+UR5+0x51d0] ;  /* 0x0051d00500e47984 */ /* 0x000ea20008004c00 */
[-C--:B-1----:R-:W-:Y:S01]  /*1eae0*/  FFMA R154, R80, R16.reuse, R154 ;  /* 0x00000010509a7223 */ /* 0x082fe2000000009a */
[----:B------:R-:W-:-:S03]  /*1eaf0*/  FFMA R167, R28, R16, R167 ;  /* 0x000000101ca77223 */ /* 0x000fc600000000a7 */
[-C--:B------:R-:W-:Y:S01]  /*1eb00*/  FFMA R154, R81, R17.reuse, R154 ;  /* 0x00000011519a7223 */ /* 0x080fe2000000009a */
[----:B------:R-:W-:-:S03]  /*1eb10*/  FFMA R167, R29, R17, R167 ;  /* 0x000000111da77223 */ /* 0x000fc600000000a7 */
[----:B------:R-:W-:-:S04]  /*1eb20*/  FFMA R29, R82, R18, R154 ;  /* 0x00000012521d7223 */ /* 0x000fc8000000009a */
[----:B------:R-:W-:Y:S02]  /*1eb30*/  FFMA R29, R83, R19, R29 ;  /* 0x00000013531d7223 */ /* 0x000fe4000000001d */
[----:B------:R-:W1:Y:S01]  /*1eb40*/  LDS.128 R80, [R0.X4+UR5+0xd0] ;  /* 0x0000d00500507984 */ /* 0x000e620008004c00 */
[C---:B------:R-:W-:Y:S01]  /*1eb50*/  FFMA R8, R188.reuse, R56, R8 ;  /* 0x00000038bc087223 */ /* 0x040fe20000000008 */
[----:B------:R-:W-:-:S03]  /*1eb60*/  FFMA R155, R188, R16, R155 ;  /* 0x00000010bc9b7223 */ /* 0x000fc6000000009b */
[C---:B------:R-:W-:Y:S01]  /*1eb70*/  FFMA R8, R189.reuse, R57, R8 ;  /* 0x00000039bd087223 */ /* 0x040fe20000000008 */
[----:B------:R-:W-:-:S03]  /*1eb80*/  FFMA R155, R189, R17, R155 ;  /* 0x00000011bd9b7223 */ /* 0x000fc6000000009b */
[C---:B------:R-:W-:Y:S01]  /*1eb90*/  FFMA R8, R190.reuse, R58, R8 ;  /* 0x0000003abe087223 */ /* 0x040fe20000000008 */
[----:B------:R-:W-:-:S03]  /*1eba0*/  FFMA R155, R190, R18, R155 ;  /* 0x00000012be9b7223 */ /* 0x000fc6000000009b */
[C---:B------:R-:W-:Y:S01]  /*1ebb0*/  FFMA R8, R191.reuse, R59, R8 ;  /* 0x0000003bbf087223 */ /* 0x040fe20000000008 */
[----:B------:R-:W-:-:S05]  /*1ebc0*/  FFMA R191, R191, R19, R155 ;  /* 0x00000013bfbf7223 */ /* 0x000fca000000009b */
[----:B------:R2:W-:Y:S02]  /*1ebd0*/  STL [R1+0x2dc], R191 ;  /* 0x0002dcbf01007387 */ /* 0x0005e40000100800 */
[----:B--2---:R-:W-:Y:S02]  /*1ebe0*/  MOV R191, R228 ;  /* 0x000000e400bf7202 */ /* 0x004fe40000000f00 */
[----:B-1----:R-:W-:Y:S04]  /*1ebf0*/  STL [R1+0x2d8], R83 ;  /* 0x0002d85301007387 */ /* 0x002fe80000100800 */
[----:B------:R-:W-:Y:S04]  /*1ec00*/  STL [R1+0x44], R229 ;  /* 0x000044e501007387 */ /* 0x000fe80000100800 */
[----:B------:R-:W-:Y:S04]  /*1ec10*/  STL.64 [R1+0x48], R230 ;  /* 0x000048e601007387 */ /* 0x000fe80000100a00 */
[----:B------:R-:W1:Y:S01]  /*1ec20*/  LDS.128 R228, [R0.X4+UR5+0x52d0] ;  /* 0x0052d00500e47984 */ /* 0x000e620008004c00 */
        /* <DEDUP_REMOVED lines=9> */
[----:B-1----:R-:W-:Y:S01]  /*1ecc0*/  STL [R1+0x34], R229 ;  /* 0x000034e501007387 */ /* 0x002fe20000100800 */
[----:B------:R-:W-:-:S03]  /*1ecd0*/  MOV R83, R228 ;  /* 0x000000e400537202 */ /* 0x000fc60000000f00 */
        /* <DEDUP_REMOVED lines=23> */
[C---:B------:R-:W-:Y:S01]  /*1ee50*/  FFMA R22, R132.reuse, R56, R14 ;  /* 0x0000003884167223 */ /* 0x040fe2000000000e */
[----:B------:R-:W-:-:S03]  /*1ee60*/  FFMA R172, R132, R16, R172 ;  /* 0x0000001084ac7223 */ /* 0x000fc600000000ac */
[C---:B------:R-:W-:Y:S01]  /*1ee70*/  FFMA R22, R133.reuse, R57, R22 ;  /* 0x0000003985167223 */ /* 0x040fe20000000016 */
[----:B------:R-:W-:Y:S01]  /*1ee80*/  FFMA R172, R133, R17, R172 ;  /* 0x0000001185ac7223 */ /* 0x000fe200000000ac */
        /* <DEDUP_REMOVED lines=9> */
[----:B------:R-:W-:-:S02]  /*1ef20*/  FFMA R185, R135, R19, R172 ;  /* 0x0000001387b97223 */ /* 0x000fc400000000ac */
[----:B------:R-:W-:Y:S01]  /*1ef30*/  LDS.128 R132, [R0.X4+UR5+0x60d0] ;  /* 0x0060d00500847984 */ /* 0x000fe20008004c00 */
[----:B-1----:R-:W-:-:S03]  /*1ef40*/  MOV R2, R228 ;  /* 0x000000e400027202 */ /* 0x002fc60000000f00 */
        /* <DEDUP_REMOVED lines=37> */
[----:B------:R-:W-:Y:S01]  /*1f1a0*/  FFMA R166, R116, R16, R166 ;  /* 0x0000001074a67223 */ /* 0x000fe200000000a6 */
[----:B-1----:R1:W-:Y:S04]  /*1f1b0*/  STL [R1+0x4], R229 ;  /* 0x000004e501007387 */ /* 0x0023e80000100800 */
[----:B------:R-:W-:Y:S01]  /*1f1c0*/  STL.64 [R1+0x10], R132 ;  /* 0x0000108401007387 */ /* 0x000fe20000100a00 */
[----:B------:R-:W-:-:S03]  /*1f1d0*/  FFMA R195, R72, R56, R177 ;  /* 0x0000003848c37223 */ /* 0x000fc600000000b1 */
[----:B------:R-:W-:Y:S01]  /*1f1e0*/  STL.64 [R1+0x18], R134 ;  /* 0x0000188601007387 */ /* 0x000fe20000100a00 */
[----:B------:R-:W-:Y:S01]  /*1f1f0*/  FFMA R176, R100, R56, R218 ;  /* 0x0000003864b07223 */ /* 0x000fe200000000da */
[----:B------:R-:W-:Y:S02]  /*1f200*/  FFMA R203, R144, R16, R203 ;  /* 0x0000001090cb7223 */ /* 0x000fe400000000cb */
[----:B------:R2:W-:Y:S01]  /*1f210*/  STL.64 [R1+0x8], R230 ;  /* 0x000008e601007387 */ /* 0x0005e20000100a00 */
[-C--:B------:R-:W-:Y:S01]  /*1f220*/  FFMA R177, R96, R56.reuse, R222 ;  /* 0x0000003860b17223 */ /* 0x080fe200000000de */
[----:B------:R-:W-:Y:S02]  /*1f230*/  FFMA R204, R181, R17, R204 ;  /* 0x00000011b5cc7223 */ /* 0x000fe400000000cc */
[----:B------:R-:W4:Y:S01]  /*1f240*/  LDL.LU R190, [R1+0xc4] ;  /* 0x0000c40001be7983 */ /* 0x000f220000300800 */
[C---:B---3--:R-:W-:Y:S01]  /*1f250*/  FFMA R14, R44.reuse, R56, R226 ;  /* 0x000000382c0e7223 */ /* 0x048fe200000000e2 */
[----:B------:R-:W-:-:S02]  /*1f260*/  FFMA R205, R44, R16, R205 ;  /* 0x000000102ccd7223 */ /* 0x000fc400000000cd */
[----:B------:R-:W3:Y:S01]  /*1f270*/  LDL.LU R214, [R1+0xc0] ;  /* 0x0000c00001d67983 */ /* 0x000ee20000300800 */
[----:B------:R-:W-:Y:S01]  /*1f280*/  FFMA R194, R76, R56, R233 ;  /* 0x000000384cc27223 */ /* 0x000fe200000000e9 */
[-C--:B------:R-:W-:Y:S02]  /*1f290*/  FFMA R166, R117, R17.reuse, R166 ;  /* 0x0000001175a67223 */ /* 0x080fe400000000a6 */
[----:B------:R-:W3:Y:S01]  /*1f2a0*/  LDL.LU R218, [R1+0xbc] ;  /* 0x0000bc0001da7983 */ /* 0x000ee20000300800 */
[----:B------:R-:W-:Y:S01]  /*1f2b0*/  FFMA R203, R145, R17, R203 ;  /* 0x0000001191cb7223 */ /* 0x000fe200000000cb */
[----:B------:R-:W-:Y:S02]  /*1f2c0*/  MOV R233, R228 ;  /* 0x000000e400e97202 */ /* 0x000fe40000000f00 */
[----:B------:R-:W3:Y:S01]  /*1f2d0*/  LDL.LU R222, [R1+0xb8] ;  /* 0x0000b80001de7983 */ /* 0x000ee20000300800 */
[C---:B------:R-:W-:Y:S01]  /*1f2e0*/  FFMA R6, R182.reuse, R58, R6 ;  /* 0x0000003ab6067223 */ /* 0x040fe20000000006 */
[----:B------:R-:W-:-:S02]  /*1f2f0*/  FFMA R204, R182, R18, R204 ;  /* 0x00000012b6cc7223 */ /* 0x000fc400000000cc */
[----:B------:R-:W3:Y:S01]  /*1f300*/  LDL.LU R226, [R1+0xb4] ;  /* 0x0000b40001e27983 */ /* 0x000ee20000300800 */
[C---:B------:R-:W-:Y:S01]  /*1f310*/  FFMA R14, R45.reuse, R57, R14 ;  /* 0x000000392d0e7223 */ /* 0x040fe2000000000e */
[----:B------:R-:W-:Y:S02]  /*1f320*/  FFMA R205, R45, R17, R205 ;  /* 0x000000112dcd7223 */ /* 0x000fe400000000cd */
[----:B------:R-:W3:Y:S01]  /*1f330*/  LDL.LU R227, [R1+0xb0] ;  /* 0x0000b00001e37983 */ /* 0x000ee20000300800 */
[----:B------:R-:W-:-:S03]  /*1f340*/  FFMA R166, R118, R18, R166 ;  /* 0x0000001276a67223 */ /* 0x000fc600000000a6 */
[----:B------:R-:W3:Y:S01]  /*1f350*/  LDL.LU R228, [R1+0xac] ;  /* 0x0000ac0001e47983 */ /* 0x000ee20000300800 */
[----:B------:R-:W-:-:S03]  /*1f360*/  FFMA R6, R183, R59, R6 ;  /* 0x0000003bb7067223 */ /* 0x000fc60000000006 */
[----:B-1----:R-:W3:Y:S01]  /*1f370*/  LDL.LU R229, [R1+0xa8] ;  /* 0x0000a80001e57983 */ /* 0x002ee20000300800 */
[----:B------:R-:W-:-:S03]  /*1f380*/  FFMA R189, R146, R18, R203 ;  /* 0x0000001292bd7223 */ /* 0x000fc600000000cb */
[----:B--2---:R-:W2:Y:S01]  /*1f390*/  LDL.LU R230, [R1+0xa4] ;  /* 0x0000a40001e67983 */ /* 0x004ea20000300800 */
[----:B------:R-:W-:Y:S01]  /*1f3a0*/  FFMA R14, R46, R58, R14 ;  /* 0x0000003a2e0e7223 */ /* 0x000fe2000000000e */
[-C--:B------:R-:W-:Y:S02]  /*1f3b0*/  FFMA R149, R64, R16.reuse, R149 ;  /* 0x0000001040957223 */ /* 0x080fe40000000095 */
[----:B------:R-:W2:Y:S01]  /*1f3c0*/  LDL.LU R232, [R1+0xa0] ;  /* 0x0000a00001e87983 */ /* 0x000ea20000300800 */
[-C--:B------:R-:W-:Y:S01]  /*1f3d0*/  FFMA R168, R120, R16.reuse, R168 ;  /* 0x0000001078a87223 */ /* 0x080fe200000000a8 */
[-C--:B------:R-:W-:Y:S01]  /*1f3e0*/  FFMA R169, R124, R16.reuse, R169 ;  /* 0x000000107ca97223 */ /* 0x080fe200000000a9 */
[-C--:B------:R-:W-:Y:S01]  /*1f3f0*/  FFMA R170, R128, R16.reuse, R170 ;  /* 0x0000001080aa7223 */ /* 0x080fe200000000aa */
[----:B------:R-:W2:Y:S01]  /*1f400*/  LDL.LU R231, [R1+0x9c] ;  /* 0x00009c0001e77983 */ /* 0x000ea20000300800 */
[-C--:B------:R-:W-:Y:S01]  /*1f410*/  FFMA R173, R136, R16.reuse, R173 ;  /* 0x0000001088ad7223 */ /* 0x080fe200000000ad */
[----:B------:R-:W-:Y:S01]  /*1f420*/  FFMA R174, R140, R16, R174 ;  /* 0x000000108cae7223 */ /* 0x000fe200000000ae */
[-C--:B------:R-:W-:Y:S01]  /*1f430*/  FFMA R183, R183, R19.reuse, R204 ;  /* 0x00000013b7b77223 */ /* 0x080fe200000000cc */
[----:B------:R-:W2:Y:S01]  /*1f440*/  LDL.LU R203, [R1+0x8c] ;  /* 0x00008c0001cb7983 */ /* 0x000ea20000300800 */
        /* <DEDUP_REMOVED lines=15> */
[----:B------:R-:W2:Y:S01]  /*1f540*/  LDL.LU R204, [R1+0x88] ;  /* 0x0000880001cc7983 */ /* 0x000ea20000300800 */
[----:B------:R-:W-:Y:S01]  /*1f550*/  FFMA R180, R119, R19, R166 ;  /* 0x0000001377b47223 */ /* 0x000fe200000000a6 */
[----:B------:R-:W-:-:S02]  /*1f560*/  FFMA R159, R48, R16, R159 ;  /* 0x00000010309f7223 */ /* 0x000fc4000000009f */
[----:B------:R-:W2:Y:S01]  /*1f570*/  LDL.LU R205, [R1+0x84] ;  /* 0x0000840001cd7983 */ /* 0x000ea20000300800 */
[-C--:B------:R-:W-:Y:S01]  /*1f580*/  FFMA R163, R24, R16.reuse, R163 ;  /* 0x0000001018a37223 */ /* 0x080fe200000000a3 */
[-C--:B------:R-:W-:Y:S01]  /*1f590*/  FFMA R171, R36, R16.reuse, R171 ;  /* 0x0000001024ab7223 */ /* 0x080fe200000000ab */
[----:B------:R-:W-:Y:S01]  /*1f5a0*/  FFMA R175, R40, R16, R175 ;  /* 0x0000001028af7223 */ /* 0x000fe200000000af */
[----:B------:R-:W2:Y:S01]  /*1f5b0*/  LDL.LU R166, [R1+0x78] ;  /* 0x0000780001a67983 */ /* 0x000ea20000300800 */
        /* <DEDUP_REMOVED lines=143> */
[----:B------:R-:W-:-:S03]  /*1feb0*/  FFMA R50, R51, R19, R50 ;  /* 0x0000001333327223 */ /* 0x000fc60000000032 */
[----:B------:R-:W-:Y:S04]  /*1fec0*/  LDS.128 R84, [R0.X4+UR5+0x1d0] ;  /* 0x0001d00500547984 */ /* 0x000fe80008004c00 */
        /* <DEDUP_REMOVED lines=19> */
[----:B------:R-:W3:Y:S04]  /*20000*/  LDL.LU R164, [R1+0x6c] ;  /* 0x00006c0001a47983 */ /* 0x000ee80000300800 */
[----:B------:R-:W-:Y:S04]  /*20010*/  LDS.128 R132, [R0.X4+UR5+0x62d0] ;  /* 0x0062d00500847984 */ /* 0x000fe80008004c00 */
[----:B------:R-:W-:Y:S04]  /*20020*/  LDS.128 R136, [R0.X4+UR5+0x63d0] ;  /* 0x0063d00500887984 */ /* 0x000fe80008004c00 */
[----:B------:R-:W-:Y:S04]  /*20030*/  LDS.128 R140, [R0.X4+UR5+0x70d0] ;  /* 0x0070d005008c7984 */ /* 0x000fe80008004c00 */
[----:B------:R-:W-:Y:S04]  /*20040*/  LDS.128 R144, [R0.X4+UR5+0x71d0] ;  /* 0x0071d00500907984 */ /* 0x000fe80008004c00 */
[----:B------:R-:W-:Y:S04]  /*20050*/  LDS.128 R148, [R0.X4+UR5+0x72d0] ;  /* 0x0072d00500947984 */ /* 0x000fe80008004c00 */
[----:B------:R1:W-:Y:S01]  /*20060*/  LDS.128 R152, [R0.X4+UR5+0x73d0] ;  /* 0x0073d00500987984 */ /* 0x0003e20008004c00 */
[-C--:B------:R-:W-:Y:S01]  /*20070*/  FFMA R26, R27, R19.reuse, R26 ;  /* 0x000000131b1a7223 */ /* 0x080fe2000000001a */
[-C--:B------:R-:W-:Y:S01]  /*20080*/  FFMA R30, R31, R19.reuse, R30 ;  /* 0x000000131f1e7223 */ /* 0x080fe2000000001e */
[-C--:B------:R-:W-:Y:S01]  /*20090*/  FFMA R38, R39, R19.reuse, R38 ;  /* 0x0000001327267223 */ /* 0x080fe20000000026 */
[-C--:B------:R-:W-:Y:S01]  /*200a0*/  FFMA R42, R43, R19.reuse, R42 ;  /* 0x000000132b2a7223 */ /* 0x080fe2000000002a */
[----:B------:R-:W-:Y:S01]  /*200b0*/  FFMA R46, R47, R19, R46 ;  /* 0x000000132f2e7223 */ /* 0x000fe2000000002e */
[----:B------:R-:W2:Y:S04]  /*200c0*/  LDS.128 R128, [R32+0xd0] ;  /* 0x0000d00020807984 */ /* 0x000ea80000000c00 */
[----:B-1----:R-:W3:Y:S04]  /*200d0*/  LDL.LU R0, [R1+0x10] ;  /* 0x0000100001007983 */ /* 0x002ee80000300800 */
[----:B------:R-:W3:Y:S04]  /*200e0*/  LDL.LU R51, [R1+0x80] ;  /* 0x0000800001337983 */ /* 0x000ee80000300800 */
[----:B------:R-:W3:Y:S04]  /*200f0*/  LDL.LU R27, [R1+0x98] ;  /* 0x00009800011b7983 */ /* 0x000ee80000300800 */
[----:B------:R-:W3:Y:S04]  /*20100*/  LDL.LU R31, [R1+0x94] ;  /* 0x00009400011f7983 */ /* 0x000ee80000300800 */
[----:B------:R-:W3:Y:S04]  /*20110*/  LDL.LU R39, [R1+0x90] ;  /* 0x0000900001277983 */ /* 0x000ee80000300800 */
[----:B------:R-:W3:Y:S04]  /*20120*/  LDL.LU R43, [R1+0xc8] ;  /* 0x0000c800012b7983 */ /* 0x000ee80000300800 */
[----:B------:R-:W3:Y:S04]  /*20130*/  LDL.LU R19, [R1+0xcc] ;  /* 0x0000cc0001137983 */ /* 0x000ee80000300800 */
[----:B------:R-:W3:Y:S04]  /*20140*/  LDL.LU R47, [R1+0x7c] ;  /* 0x00007c00012f7983 */ /* 0x000ee80000300800 */
[----:B------:R-:W1:Y:S04]  /*20150*/  LDS.128 R156, [R32+0x1d0] ;  /* 0x0001d000209c7984 */ /* 0x000e680000000c00 */
[----:B------:R-:W3:Y:S01]  /*20160*/  LDS.128 R160, [R32+0x2d0] ;  /* 0x0002d00020a07984 */ /* 0x000ee20000000c00 */
[----:B--2---:R-:W-:-:S05]  /*20170*/  FFMA R166, R191, R128, R166 ;  /* 0x00000080bfa67223 */ /* 0x004fca00000000a6 */
[----:B------:R2:W-:Y:S01]  /*20180*/  STL [R1+0x134], R166 ;  /* 0x000134a601007387 */ /* 0x0005e20000100800 */
[-C--:B----4-:R-:W-:Y:S01]  /*20190*/  FFMA R190, R88, R128.reuse, R190 ;  /* 0x0000008058be7223 */ /* 0x090fe200000000be */
[-C--:B---3--:R-:W-:Y:S01]  /*201a0*/  FFMA R214, R92, R128.reuse, R214 ;  /* 0x000000805cd67223 */ /* 0x088fe200000000d6 */
        /* <DEDUP_REMOVED lines=28> */
[----:B--2---:R-:W-:-:S05]  /*20370*/  FFMA R166, R83, R128, R167 ;  /* 0x0000008053a67223 */ /* 0x004fca00000000a7 */
[----:B------:R1:W-:Y:S01]  /*20380*/  STL [R1+0x13c], R166 ;  /* 0x00013ca601007387 */ /* 0x0003e20000100800 */
        /* <DEDUP_REMOVED lines=11> */
[----:B------:R-:W-:-:S04]  /*20440*/  FFMA R165, R233, R128, R252 ;  /* 0x00000080e9a57223 */ /* 0x000fc800000000fc */
[----:B------:R-:W-:Y:S01]  /*20450*/  STL [R1+0x148], R167 ;  /* 0x000148a701007387 */ /* 0x000fe20000100800 */
[----:B------:R-:W-:Y:S01]  /*20460*/  FFMA R5, R83, R160, R5 ;  /* 0x000000a053057223 */ /* 0x000fe20000000005 */
[-C--:B-1----:R-:W-:Y:S01]  /*20470*/  FFMA R166, R0, R128.reuse, R164 ;  /* 0x0000008000a67223 */ /* 0x082fe200000000a4 */
[----:B------:R-:W-:-:S04]  /*20480*/  FFMA R164, R132, R128, R251 ;  /* 0x0000008084a47223 */ /* 0x000fc800000000fb */
[----:B------:R1:W-:Y:S01]  /*20490*/  STL [R1+0x14c], R166 ;  /* 0x00014ca601007387 */ /* 0x0003e20000100800 */
[----:B------:R-:W-:-:S03]  /*204a0*/  FFMA R51, R72, R128, R51 ;  /* 0x0000008048337223 */ /* 0x000fc60000000033 */
[----:B------:R2:W-:Y:S01]  /*204b0*/  STL [R1+0x158], R165 ;  /* 0x000158a501007387 */ /* 0x0005e20000100800 */
[----:B------:R-:W-:-:S03]  /*204c0*/  FFMA R27, R172, R128, R27 ;  /* 0x00000080ac1b7223 */ /* 0x000fc6000000001b */
[----:B------:R3:W-:Y:S01]  /*204d0*/  STL [R1+0x15c], R164 ;  /* 0x00015ca401007387 */ /* 0x0007e20000100800 */
[-C--:B-1----:R-:W-:Y:S01]  /*204e0*/  FFMA R166, R136, R128.reuse, R249 ;  /* 0x0000008088a67223 */ /* 0x082fe200000000f9 */
[-C--:B------:R-:W-:Y:S01]  /*204f0*/  FFMA R31, R52, R128.reuse, R31 ;  /* 0x00000080341f7223 */ /* 0x080fe2000000001f */
[-C--:B------:R-:W-:Y:S01]  /*20500*/  FFMA R39, R56, R128.reuse, R39 ;  /* 0x0000008038277223 */ /* 0x080fe20000000027 */
[-C--:B--2---:R-:W-:Y:S01]  /*20510*/  FFMA R165, R140, R128.reuse, R247 ;  /* 0x000000808ca57223 */ /* 0x084fe200000000f7 */
[-C--:B------:R-:W-:Y:S01]  /*20520*/  FFMA R43, R84, R128.reuse, R43 ;  /* 0x00000080542b7223 */ /* 0x080fe2000000002b */
[-C--:B------:R-:W-:Y:S01]  /*20530*/  FFMA R247, R148, R128.reuse, R250 ;  /* 0x0000008094f77223 */ /* 0x080fe200000000fa */
[-C--:B---3--:R-:W-:Y:S01]  /*20540*/  FFMA R164, R144, R128.reuse, R248 ;  /* 0x0000008090a47223 */ /* 0x088fe200000000f8 */
[-C--:B------:R-:W-:Y:S01]  /*20550*/  FFMA R19, R80, R128.reuse, R19 ;  /* 0x0000008050137223 */ /* 0x080fe20000000013 */
[----:B------:R-:W-:Y:S01]  /*20560*/  STL [R1+0x160], R166 ;  /* 0x000160a601007387 */ /* 0x000fe20000100800 */
[-C--:B------:R-:W-:Y:S01]  /*20570*/  FFMA R47, R76, R128.reuse, R47 ;  /* 0x000000804c2f7223 */ /* 0x080fe2000000002f */
[----:B------:R-:W-:-:S02]  /*20580*/  FFMA R128, R152, R128, R246 ;  /* 0x0000008098807223 */ /* 0x000fc400000000f6 */
[----:B------:R-:W-:Y:S04]  /*20590*/  STL [R1+0x170], R165 ;  /* 0x000170a501007387 */ /* 0x000fe80000100800 */
[----:B------:R-:W-:Y:S04]  /*205a0*/  STL [R1+0x174], R164 ;  /* 0x000174a401007387 */ /* 0x000fe80000100800 */
[----:B------:R-:W-:Y:S04]  /*205b0*/  STL [R1+0x17c], R247 ;  /* 0x00017cf701007387 */ /* 0x000fe80000100800 */
[----:B------:R1:W-:Y:S04]  /*205c0*/  STL [R1+0x188], R128 ;  /* 0x0001888001007387 */ /* 0x0003e80000100800 */
[----:B------:R-:W2:Y:S01]  /*205d0*/  LDS.128 R164, [R32+0x3d0] ;  /* 0x0003d00020a47984 */ /* 0x000ea20000000c00 */
[-C--:B-1----:R-:W-:Y:S01]  /*205e0*/  FFMA R128, R76, R156.reuse, R235 ;  /* 0x0000009c4c807223 */ /* 0x082fe200000000eb */
[----:B------:R-:W-:-:S05]  /*205f0*/  FFMA R235, R191, R156, R245 ;  /* 0x0000009cbfeb7223 */ /* 0x000fca00000000f5 */
[----:B------:R1:W-:Y:S04]  /*20600*/  STL [R1+0xb8], R235 ;  /* 0x0000b8eb01007387 */ /* 0x0003e80000100800 */
[----:B------:R-:W-:Y:S01]  /*20610*/  STL [R1+0xbc], R244 ;  /* 0x0000bcf401007387 */ /* 0x000fe20000100800 */
[----:B-1----:R-:W-:-:S03]  /*20620*/  FFMA R235, R0, R156, R242 ;  /* 0x0000009c00eb7223 */ /* 0x002fc600000000f2 */
[----:B------:R-:W-:Y:S04]  /*20630*/  STL [R1+0x11c], R243 ;  /* 0x00011cf301007387 */ /* 0x000fe80000100800 */
[----:B------:R1:W-:Y:S04]  /*20640*/  STL [R1+0x130], R235 ;  /* 0x000130eb01007387 */ /* 0x0003e80000100800 */
[----:B------:R-:W-:Y:S01]  /*20650*/  STL [R1+0x140], R241 ;  /* 0x000140f101007387 */ /* 0x000fe20000100800 */
[----:B-1----:R-:W-:-:S03]  /*20660*/  FFMA R235, R136, R156, R239 ;  /* 0x0000009c88eb7223 */ /* 0x002fc600000000ef */
[----:B------:R-:W-:Y:S04]  /*20670*/  STL [R1+0x144], R240 ;  /* 0x000144f001007387 */ /* 0x000fe80000100800 */
[----:B------:R1:W-:Y:S04]  /*20680*/  STL [R1+0x150], R235 ;  /* 0x000150eb01007387 */ /* 0x0003e80000100800 */
[----:B------:R-:W-:Y:S01]  /*20690*/  STL [R1+0x154], R238 ;  /* 0x000154ee01007387 */ /* 0x000fe20000100800 */
[-C--:B-1----:R-:W-:Y:S01]  /*206a0*/  FFMA R235, R148, R156.reuse, R236 ;  /* 0x0000009c94eb7223 */ /* 0x082fe200000000ec */
[----:B------:R-:W-:-:S02]  /*206b0*/  FFMA R156, R152, R156, R234 ;  /* 0x0000009c989c7223 */ /* 0x000fc400000000ea */
[----:B------:R-:W-:Y:S04]  /*206c0*/  STL [R1+0x164], R237 ;  /* 0x000164ed01007387 */ /* 0x000fe80000100800 */
[----:B------:R-:W-:Y:S04]  /*206d0*/  STL [R1+0x16c], R235 ;  /* 0x00016ceb01007387 */ /* 0x000fe80000100800 */
[----:B------:R1:W-:Y:S02]  /*206e0*/  STL [R1+0x178], R156 ;  /* 0x0001789c01007387 */ /* 0x0003e40000100800 */
[-C--:B-1----:R-:W-:Y:S01]  /*206f0*/  FFMA R156, R191, R160.reuse, R21 ;  /* 0x000000a0bf9c7223 */ /* 0x082fe20000000015 */
[-C--:B------:R-:W-:Y:S01]  /*20700*/  FFMA R21, R2, R160.reuse, R6 ;  /* 0x000000a002157223 */ /* 0x080fe20000000006 */
[----:B------:R-:W-:-:S03]  /*20710*/  FFMA R6, R0, R160, R7 ;  /* 0x000000a000067223 */ /* 0x000fc60000000007 */
[----:B------:R-:W-:Y:S04]  /*20720*/  STL [R1+0x8c], R156 ;  /* 0x00008c9c01007387 */ /* 0x000fe80000100800 */
[----:B------:R1:W-:Y:S01]  /*20730*/  STL [R1+0x90], R5 ;  /* 0x0000900501007387 */ /* 0x0003e20000100800 */
[----:B------:R-:W-:-:S03]  /*20740*/  FFMA R7, R132, R160, R9 ;  /* 0x000000a084077223 */ /* 0x000fc60000000009 */
[----:B------:R-:W-:Y:S01]  /*20750*/  STL [R1+0x94], R21 ;  /* 0x0000941501007387 */ /* 0x000fe20000100800 */
[----:B-1----:R-:W-:-:S03]  /*20760*/  FFMA R5, R233, R160, R8 ;  /* 0x000000a0e9057223 */ /* 0x002fc60000000008 */
[----:B------:R1:W-:Y:S04]  /*20770*/  STL [R1+0x98], R6 ;  /* 0x0000980601007387 */ /* 0x0003e80000100800 */
[----:B------:R3:W-:Y:S01]  /*20780*/  STL [R1+0x9c], R5 ;  /* 0x00009c0501007387 */ /* 0x0007e20000100800 */
[----:B-1----:R-:W-:-:S03]  /*20790*/  FFMA R6, R136, R160, R10 ;  /* 0x000000a088067223 */ /* 0x002fc6000000000a */
[----:B------:R1:W-:Y:S01]  /*207a0*/  STL [R1+0xa0], R7 ;  /* 0x0000a00701007387 */ /* 0x0003e20000100800 */
[----:B---3--:R-:W-:-:S03]  /*207b0*/  FFMA R5, R140, R160, R11 ;  /* 0x000000a08c057223 */ /* 0x008fc6000000000b */
[----:B------:R3:W-:Y:S04]  /*207c0*/  STL [R1+0xa4], R6 ;  /* 0x0000a40601007387 */ /* 0x0007e80000100800 */
[----:B------:R4:W-:Y:S01]  /*207d0*/  STL [R1+0xa8], R5 ;  /* 0x0000a80501007387 */ /* 0x0009e20000100800 */
[-C--:B-1----:R-:W-:Y:S01]  /*207e0*/  FFMA R7, R144, R160.reuse, R12 ;  /* 0x000000a090077223 */ /* 0x082fe2000000000c */
[----:B---3--:R-:W-:-:S04]  /*207f0*/  FFMA R6, R148, R160, R13 ;  /* 0x000000a094067223 */ /* 0x008fc8000000000d */
[----:B------:R-:W-:Y:S01]  /*20800*/  STL [R1+0xac], R7 ;  /* 0x0000ac0701007387 */ /* 0x000fe20000100800 */
[----:B----4-:R-:W-:-:S03]  /*20810*/  FFMA R5, R152, R160, R14 ;  /* 0x000000a098057223 */ /* 0x010fc6000000000e */
[----:B------:R-:W-:Y:S04]  /*20820*/  STL [R1+0xb0], R6 ;  /* 0x0000b00601007387 */ /* 0x000fe80000100800 */
[----:B------:R2:W-:Y:S02]  /*20830*/  STL [R1+0xb4], R5 ;  /* 0x0000b40501007387 */ /* 0x0005e40000100800 */
[-C--:B--2---:R-:W-:Y:S02]  /*20840*/  FFMA R5, R191, R164.reuse, R188 ;  /* 0x000000a4bf057223 */ /* 0x084fe400000000bc */
[----:B------:R-:W2:Y:S01]  /*20850*/  LDL.LU R191, [R1+0x2dc] ;  /* 0x0002dc0001bf7983 */ /* 0x000ea20000300800 */
[----:B------:R-:W-:-:S03]  /*20860*/  FFMA R6, R83, R164, R189 ;  /* 0x000000a453067223 */ /* 0x000fc600000000bd */
[----:B------:R-:W3:Y:S04]  /*20870*/  LDL.LU R83, [R1+0x2d8] ;  /* 0x0002d80001537983 */ /* 0x000ee80000300800 */
[----:B------:R1:W-:Y:S02]  /*20880*/  STL [R1+0x60], R5 ;  /* 0x0000600501007387 */ /* 0x0003e40000100800 */
[-C--:B-1----:R-:W-:Y:S02]  /*20890*/  FFMA R5, R2, R164.reuse, R183 ;  /* 0x000000a402057223 */ /* 0x082fe400000000b7 */
[----:B------:R1:W5:Y:S04]  /*208a0*/  LDL.LU R2, [R1+0x2d4] ;  /* 0x0002d40001027983 */ /* 0x0003680000300800 */
[----:B------:R4:W-:Y:S02]  /*208b0*/  STL [R1+0x64], R6 ;  /* 0x0000640601007387 */ /* 0x0009e40000100800 */
[----:B----4-:R-:W-:-:S02]  /*208c0*/  FFMA R6, R0, R164, R187 ;  /* 0x000000a400067223 */ /* 0x010fc400000000bb */
[----:B------:R-:W4:Y:S04]  /*208d0*/  S2R R0, SR_TID.X ;  /* 0x0000000000007919 */ /* 0x000f280000002100 */
[----:B------:R-:W-:Y:S01]  /*208e0*/  STL [R1+0x68], R5 ;  /* 0x0000680501007387 */ /* 0x000fe20000100800 */
[----:B------:R-:W-:-:S03]  /*208f0*/  FFMA R7, R132, R164, R50 ;  /* 0x000000a484077223 */ /* 0x000fc60000000032 */
[----:B------:R1:W-:Y:S01]  /*20900*/  STL [R1+0x6c], R6 ;  /* 0x00006c0601007387 */ /* 0x0003e20000100800 */
[-C--:B------:R-:W-:Y:S01]  /*20910*/  FFMA R195, R96, R160.reuse, R195 ;  /* 0x000000a060c37223 */ /* 0x080fe200000000c3 */
[-C--:B------:R-:W-:Y:S01]  /*20920*/  FFMA R196, R92, R160.reuse, R196 ;  /* 0x000000a05cc47223 */ /* 0x080fe200000000c4 */
[-C--:B------:R-:W-:Y:S01]  /*20930*/  FFMA R193, R104, R160.reuse, R193 ;  /* 0x000000a068c17223 */ /* 0x080fe200000000c1 */
[-C--:B------:R-:W-:Y:S01]  /*20940*/  FFMA R178, R116, R160.reuse, R178 ;  /* 0x000000a074b27223 */ /* 0x080fe200000000b2 */
[----:B------:R-:W-:Y:S01]  /*20950*/  FFMA R177, R120, R160, R177 ;  /* 0x000000a078b17223 */ /* 0x000fe200000000b1 */
[----:B-1----:R-:W-:Y:S01]  /*20960*/  FFMA R6, R136, R164, R26 ;  /* 0x000000a488067223 */ /* 0x002fe2000000001a */
        /* <DEDUP_REMOVED lines=21> */
[-C--:B------:R-:W-:Y:S01]  /*20ac0*/  FFMA R4, R68, R160.reuse, R4 ;  /* 0x000000a044047223 */ /* 0x080fe20000000004 */
[----:B------:R-:W-:Y:S01]  /*20ad0*/  FFMA R15, R76, R160, R15 ;  /* 0x000000a04c0f7223 */ /* 0x000fe2000000000f */
[-C--:B------:R-:W-:Y:S01]  /*20ae0*/  FFMA R40, R116, R164.reuse, R40 ;  /* 0x000000a474287223 */ /* 0x080fe20000000028 */
[C---:B------:R-:W-:Y:S01]  /*20af0*/  FFMA R19, R81.reuse, R129, R19 ;  /* 0x0000008151137223 */ /* 0x040fe20000000013 */
[-C--:B------:R-:W-:Y:S01]  /*20b00*/  FFMA R16, R81, R165.reuse, R16 ;  /* 0x000000a551107223 */ /* 0x080fe20000000010 */
[-C--:B------:R-:W-:Y:S01]  /*20b10*/  FFMA R17, R85, R165.reuse, R17 ;  /* 0x000000a555117223 */ /* 0x080fe20000000011 */
[----:B------:R-:W-:Y:S01]  /*20b20*/  FFMA R18, R89, R165, R18 ;  /* 0x000000a559127223 */ /* 0x000fe20000000012 */
[-C--:B------:R-:W-:Y:S01]  /*20b30*/  FFMA R196, R93, R161.reuse, R196 ;  /* 0x000000a15dc47223 */ /* 0x080fe200000000c4 */
[----:B------:R-:W-:Y:S01]  /*20b40*/  FFMA R193, R105, R161, R193 ;  /* 0x000000a169c17223 */ /* 0x000fe200000000c1 */
        /* <DEDUP_REMOVED lines=8> */
[-C--:B------:R-:W-:Y:S01]  /*20bd0*/  FFMA R35, R169, R161.reuse, R35 ;  /* 0x000000a1a9237223 */ /* 0x080fe20000000023 */
[----:B----4-:R-:W-:Y:S01]  /*20be0*/  SHF.L.U32 R0, R0, 0x3, RZ ;  /* 0x0000000300007819 */ /* 0x010fe200000006ff */
        /* <DEDUP_REMOVED lines=37> */
[-C--:B------:R-:W-:Y:S01]  /*20e40*/  FFMA R156, R53, R157.reuse, R208 ;  /* 0x0000009d359c7223 */ /* 0x080fe200000000d0 */
[C---:B------:R-:W-:Y:S01]  /*20e50*/  FFMA R201, R69.reuse, R157, R201 ;  /* 0x0000009d45c97223 */ /* 0x040fe200000000c9 */
[----:B------:R-:W-:Y:S01]  /*20e60*/  FFMA R4, R69, R161, R4 ;  /* 0x000000a145047223 */ /* 0x000fe20000000004 */
[C---:B------:R-:W-:Y:S01]  /*20e70*/  FFMA R121, R77.reuse, R157, R128 ;  /* 0x0000009d4d797223 */ /* 0x040fe20000000080 */
[----:B------:R-:W-:Y:S01]  /*20e80*/  FFMA R15, R77, R161, R15 ;  /* 0x000000a14d0f7223 */ /* 0x000fe2000000000f */
[C---:B------:R-:W-:Y:S01]  /*20e90*/  FFMA R19, R82.reuse, R130, R19 ;  /* 0x0000008252137223 */ /* 0x040fe20000000013 */
[-C--:B------:R-:W-:Y:S01]  /*20ea0*/  FFMA R16, R82, R166.reuse, R16 ;  /* 0x000000a652107223 */ /* 0x080fe20000000010 */
[-C--:B------:R-:W-:Y:S01]  /*20eb0*/  FFMA R17, R86, R166.reuse, R17 ;  /* 0x000000a656117223 */ /* 0x080fe20000000011 */
        /* <DEDUP_REMOVED lines=17> */
[----:B------:R-:W-:Y:S01]  /*20fd0*/  LOP3.LUT R0, R0, 0xf00, RZ, 0xc0, !PT ;  /* 0x00000f0000007812 */ /* 0x000fe200078ec0ff */
        /* <DEDUP_REMOVED lines=51> */
[----:B------:R-:W-:Y:S01]  /*21310*/  LDS.128 R12, [R32+0x2e0] ;  /* 0x0002e000200c7984 */ /* 0x000fe20000000c00 */
[C---:B------:R-:W-:Y:S01]  /*21320*/  FFMA R190, R63.reuse, R131, R190 ;  /* 0x000000833fbe7223 */ /* 0x040fe200000000be */
[C---:B------:R-:W-:Y:S01]  /*21330*/  FFMA R213, R63.reuse, R159, R213 ;  /* 0x0000009f3fd57223 */ /* 0x040fe200000000d5 */
[C---:B------:R-:W-:Y:S01]  /*21340*/  FFMA R211, R63.reuse, R163, R211 ;  /* 0x000000a33fd37223 */ /* 0x040fe200000000d3 */
[----:B------:R-:W-:Y:S01]  /*21350*/  LDS.128 R88, [R0.X4+UR5+0x3e0] ;  /* 0x0003e00500587984 */ /* 0x000fe20008004c00 */
[----:B------:R-:W-:-:S03]  /*21360*/  FFMA R212, R63, R167, R212 ;  /* 0x000000a73fd47223 */ /* 0x000fc600000000d4 */
[----:B------:R-:W-:Y:S01]  /*21370*/  LDS.128 R60, [R0.X4+UR5+0x21e0] ;  /* 0x0021e005003c7984 */ /* 0x000fe20008004c00 */
        /* <DEDUP_REMOVED lines=25> */
[----:B--2---:R-:W-:Y:S01]  /*21510*/  FFMA R5, R233, R164, R191 ;  /* 0x000000a4e9057223 */ /* 0x004fe200000000bf */
[----:B---3--:R-:W-:-:S04]  /*21520*/  FFMA R117, R83, R167, R16 ;  /* 0x000000a753757223 */ /* 0x008fc80000000010 */
[----:B------:R1:W-:Y:S04]  /*21530*/  STL [R1+0x70], R5 ;  /* 0x0000700501007387 */ /* 0x0003e80000100800 */
[----:B------:R2:W-:Y:S01]  /*21540*/  STL [R1+0x74], R7 ;  /* 0x0000740701007387 */ /* 0x0005e20000100800 */
[----:B------:R-:W-:Y:S01]  /*21550*/  FFMA R25, R97, R165, R25 ;  /* 0x000000a561197223 */ /* 0x000fe20000000019 */
[C---:B------:R-:W-:Y:S01]  /*21560*/  FFMA R231, R169.reuse, R129, R231 ;  /* 0x00000081a9e77223 */ /* 0x040fe200000000e7 */
[----:B------:R-:W-:Y:S01]  /*21570*/  FFMA R45, R169, R165, R45 ;  /* 0x000000a5a92d7223 */ /* 0x000fe2000000002d */
[----:B------:R-:W-:Y:S01]  /*21580*/  FFMA R51, R73, R129, R51 ;  /* 0x0000008149337223 */ /* 0x000fe20000000033 */
[----:B------:R-:W-:Y:S01]  /*21590*/  FFMA R230, R122, R130, R230 ;  /* 0x000000827ae67223 */ /* 0x000fe200000000e6 */
[-C--:B-1----:R-:W-:Y:S01]  /*215a0*/  FFMA R5, R140, R164.reuse, R30 ;  /* 0x000000a48c057223 */ /* 0x082fe2000000001e */
[----:B------:R1:W-:Y:S01]  /*215b0*/  STL [R1+0x78], R6 ;  /* 0x0000780601007387 */ /* 0x0003e20000100800 */
[----:B--2---:R-:W-:-:S03]  /*215c0*/  FFMA R7, R144, R164, R38 ;  /* 0x000000a490077223 */ /* 0x004fc60000000026 */
[----:B------:R2:W-:Y:S01]  /*215d0*/  STL [R1+0x7c], R5 ;  /* 0x00007c0501007387 */ /* 0x0005e20000100800 */
[----:B------:R-:W-:Y:S01]  /*215e0*/  FFMA R41, R122, R166, R41 ;  /* 0x000000a67a297223 */ /* 0x000fe20000000029 */
[-C--:B------:R-:W-:Y:S01]  /*215f0*/  FFMA R39, R57, R129.reuse, R39 ;  /* 0x0000008139277223 */ /* 0x080fe20000000027 */
[-C--:B------:R-:W-:Y:S01]  /*21600*/  FFMA R31, R53, R129.reuse, R31 ;  /* 0x00000081351f7223 */ /* 0x080fe2000000001f */
[----:B------:R-:W-:Y:S01]  /*21610*/  FFMA R47, R77, R129, R47 ;  /* 0x000000814d2f7223 */ /* 0x000fe2000000002f */
[----:B------:R-:W-:Y:S01]  /*21620*/  FFMA R49, R53, R165, R49 ;  /* 0x000000a535317223 */ /* 0x000fe20000000031 */
[-C--:B-1----:R-:W-:Y:S01]  /*21630*/  FFMA R6, R148, R164.reuse, R42 ;  /* 0x000000a494067223 */ /* 0x082fe2000000002a */
[----:B------:R1:W-:Y:S01]  /*21640*/  STL [R1+0x80], R7 ;  /* 0x0000800701007387 */ /* 0x0003e20000100800 */
[----:B--2---:R-:W-:-:S03]  /*21650*/  FFMA R5, R152, R164, R46 ;  /* 0x000000a498057223 */ /* 0x004fc6000000002e */
[----:B------:R2:W-:Y:S01]  /*21660*/  STL [R1+0x84], R6 ;  /* 0x0000840601007387 */ /* 0x0005e20000100800 */
[----:B------:R-:W-:-:S03]  /*21670*/  FFMA R148, R86, R158, R224 ;  /* 0x0000009e56947223 */ /* 0x000fc600000000e0 */
[----:B------:R3:W-:Y:S01]  /*21680*/  STL [R1+0x88], R5 ;  /* 0x0000880501007387 */ /* 0x0007e20000100800 */
[-C--:B-1----:R-:W-:Y:S01]  /*21690*/  FFMA R7, R122, R162.reuse, R177 ;  /* 0x000000a27a077223 */ /* 0x082fe200000000b1 */
[----:B------:R-:W-:Y:S01]  /*216a0*/  FFMA R164, R86, R162, R198 ;  /* 0x000000a256a47223 */ /* 0x000fe200000000c6 */
[-C--:B------:R-:W-:Y:S01]  /*216b0*/  FFMA R156, R54, R158.reuse, R156 ;  /* 0x0000009e369c7223 */ /* 0x080fe2000000009c */
[----:B------:R-:W-:Y:S01]  /*216c0*/  FFMA R121, R78, R158, R121 ;  /* 0x0000009e4e797223 */ /* 0x000fe20000000079 */
[----:B--2---:R-:W-:Y:S01]  /*216d0*/  FFMA R6, R118, R162, R178 ;  /* 0x000000a276067223 */ /* 0x004fe200000000b2 */
[----:B------:R-:W-:Y:S01]  /*216e0*/  FFMA R140, R174, R158, R209 ;  /* 0x0000009eae8c7223 */ /* 0x000fe200000000d1 */
[----:B------:R-:W-:Y:S01]  /*216f0*/  LDS.128 R244, [R0.X4+UR5+0x42f0] ;  /* 0x0042f00500f47984 */ /* 0x000fe20008004c00 */
[----:B---3--:R-:W-:Y:S01]  /*21700*/  FFMA R5, R114, R166, R37 ;  /* 0x000000a672057223 */ /* 0x008fe20000000025 */
[----:B------:R-:W-:Y:S01]  /*21710*/  FFMA R144, R174, R162, R34 ;  /* 0x000000a2ae907223 */ /* 0x000fe20000000022 */
        /* <DEDUP_REMOVED lines=9> */
[----:B------:R-:W-:Y:S01]  /*217b0*/  FFMA R34, R107, R131, R226 ;  /* 0x000000836b227223 */ /* 0x000fe200000000e2 */
[----:B------:R-:W1:Y:S01]  /*217c0*/  LDS.128 R4, [R32+0xe0] ;  /* 0x0000e00020047984 */ /* 0x000e620000000c00 */
[C---:B------:R-:W-:Y:S01]  /*217d0*/  FFMA R187, R83.reuse, R159, R187 ;  /* 0x0000009f53bb7223 */ /* 0x040fe200000000bb */
[----:B------:R-:W-:-:S02]  /*217e0*/  FFMA R108, R83, R163, R108 ;  /* 0x000000a3536c7223 */ /* 0x000fc4000000006c */
[----:B------:R-:W2:Y:S04]  /*217f0*/  LDS.128 R8, [R32+0x1e0] ;  /* 0x0001e00020087984 */ /* 0x000ea80000000c00 */
[----:B------:R-:W3:Y:S04]  /*21800*/  LDS.128 R16, [R32+0x3e0] ;  /* 0x0003e00020107984 */ /* 0x000ee80000000c00 */
[----:B------:R-:W4:Y:S04]  /*21810*/  LDS.128 R104, [R0.X4+UR5+0x2e0] ;  /* 0x0002e00500687984 */ /* 0x000f280008004c00 */
[----:B------:R-:W1:Y:S04]  /*21820*/  LDS.128 R84, [R0.X4+UR5+0x11e0] ;  /* 0x0011e00500547984 */ /* 0x000e680008004c00 */
[----:B------:R-:W3:Y:S01]  /*21830*/  LDS.128 R80, [R0.X4+UR5+0x13e0] ;  /* 0x0013e00500507984 */ /* 0x000ee20008004c00 */
        /* <DEDUP_REMOVED lines=37> */
[C---:B-1----:R-:W-:Y:S01]  /*21a90*/  FFMA R207, R88.reuse, R4, R207 ;  /* 0x0000000458cf7223 */ /* 0x042fe200000000cf */
[C---:B--2---:R-:W-:Y:S01]  /*21aa0*/  FFMA R115, R88.reuse, R8, R20 ;  /* 0x0000000858737223 */ /* 0x044fe20000000014 */
[C---:B------:R-:W-:Y:S01]  /*21ab0*/  FFMA R114, R88.reuse, R12, R114 ;  /* 0x0000000c58727223 */ /* 0x040fe20000000072 */
[----:B---3--:R-:W-:Y:S01]  /*21ac0*/  FFMA R185, R88, R16, R185 ;  /* 0x0000001058b97223 */ /* 0x008fe200000000b9 */
[----:B------:R-:W-:Y:S01]  /*21ad0*/  FFMA R179, R111, R163, R192 ;  /* 0x000000a36fb37223 */ /* 0x000fe200000000c0 */
[----:B------:R-:W1:Y:S01]  /*21ae0*/  LDS.128 R100, [R0.X4+UR5+0x1e0] ;  /* 0x0001e00500647984 */ /* 0x000e620008004c00 */
[C---:B------:R-:W-:Y:S01]  /*21af0*/  FFMA R124, R71.reuse, R131, R124 ;  /* 0x00000083477c7223 */ /* 0x040fe2000000007c */
[C---:B------:R-:W-:Y:S01]  /*21b00*/  FFMA R110, R71.reuse, R159, R110 ;  /* 0x0000009f476e7223 */ /* 0x040fe2000000006e */
[----:B------:R-:W-:Y:S01]  /*21b10*/  FFMA R189, R71, R167, R189 ;  /* 0x000000a747bd7223 */ /* 0x000fe200000000bd */
[C---:B----4-:R-:W-:Y:S01]  /*21b20*/  FFMA R208, R104.reuse, R4, R208 ;  /* 0x0000000468d07223 */ /* 0x050fe200000000d0 */
        /* <DEDUP_REMOVED lines=14> */
[----:B------:R-:W3:Y:S01]  /*21c10*/  LDS.128 R68, [R0.X4+UR5+0x12e0] ;  /* 0x0012e00500447984 */ /* 0x000ee20008004c00 */
[----:B------:R-:W-:Y:S01]  /*21c20*/  FFMA R84, R80, R8, R36 ;  /* 0x0000000850547223 */ /* 0x000fe20000000024 */
[----:B------:R-:W-:Y:S01]  /*21c30*/  FFMA R104, R60, R4, R168 ;  /* 0x000000043c687223 */ /* 0x000fe200000000a8 */
[----:B------:R-:W-:Y:S01]  /*21c40*/  FFMA R152, R54, R130, R31 ;  /* 0x0000008236987223 */ /* 0x000fe2000000001f */
[----:B------:R-:W4:Y:S01]  /*21c50*/  LDS.128 R96, [R0.X4+UR5+0xe0] ;  /* 0x0000e00500607984 */ /* 0x000f220008004c00 */
[----:B------:R-:W-:Y:S01]  /*21c60*/  FFMA R125, R58, R166, R125 ;  /* 0x000000a63a7d7223 */ /* 0x000fe2000000007d */
[C---:B------:R-:W-:Y:S01]  /*21c70*/  FFMA R202, R111.reuse, R131, R227 ;  /* 0x000000836fca7223 */ /* 0x040fe200000000e3 */
[----:B------:R-:W-:Y:S01]  /*21c80*/  FFMA R180, R111, R167, R180 ;  /* 0x000000a76fb47223 */ /* 0x000fe200000000b4 */
[----:B------:R-:W1:Y:S01]  /*21c90*/  LDS.128 R36, [R0.X4+UR5+0x43e0] ;  /* 0x0043e00500247984 */ /* 0x000e620008004c00 */
[----:B------:R-:W-:Y:S01]  /*21ca0*/  FFMA R3, R175, R131, R27 ;  /* 0x00000083af037223 */ /* 0x000fe2000000001b */
[----:B------:R-:W-:-:S02]  /*21cb0*/  FFMA R73, R67, R159, R73 ;  /* 0x0000009f43497223 */ /* 0x000fc40000000049 */
[----:B------:R-:W1:Y:S01]  /*21cc0*/  LDS.128 R168, [R0.X4+UR5+0x50e0] ;  /* 0x0050e00500a87984 */ /* 0x000e620008004c00 */
[C---:B------:R-:W-:Y:S01]  /*21cd0*/  FFMA R72, R67.reuse, R163, R72 ;  /* 0x000000a343487223 */ /* 0x040fe20000000048 */
[----:B------:R-:W-:Y:S02]  /*21ce0*/  FFMA R111, R67, R167, R66 ;  /* 0x000000a7436f7223 */ /* 0x000fe40000000042 */
[----:B------:R-:W1:Y:S01]  /*21cf0*/  LDS.128 R28, [R0.X4+UR5+0x22e0] ;  /* 0x0022e005001c7984 */ /* 0x000e620008004c00 */
[----:B------:R-:W-:Y:S01]  /*21d00*/  FFMA R113, R54, R166, R49 ;  /* 0x000000a636717223 */ /* 0x000fe20000000031 */
[C---:B------:R-:W-:Y:S01]  /*21d10*/  FFMA R122, R78.reuse, R130, R47 ;  /* 0x000000824e7a7223 */ /* 0x040fe2000000002f */
[----:B------:R-:W-:Y:S01]  /*21d20*/  FFMA R120, R78, R166, R120 ;  /* 0x000000a64e787223 */ /* 0x000fe20000000078 */
[----:B------:R-:W2:Y:S01]  /*21d30*/  LDS.128 R64, [R0.X4+UR5+0x20e0] ;  /* 0x0020e00500407984 */ /* 0x000ea20008004c00 */
[C---:B------:R-:W-:Y:S01]  /*21d40*/  FFMA R191, R59.reuse, R131, R191 ;  /* 0x000000833bbf7223 */ /* 0x040fe200000000bf */
[----:B------:R-:W-:-:S02]  /*21d50*/  FFMA R126, R59, R159, R126 ;  /* 0x0000009f3b7e7223 */ /* 0x000fc4000000007e */
[----:B------:R-:W4:Y:S01]  /*21d60*/  LDS.128 R24, [R0.X4+UR5+0x23e0] ;  /* 0x0023e00500187984 */ /* 0x000f220008004c00 */
[C---:B------:R-:W-:Y:S01]  /*21d70*/  FFMA R112, R59.reuse, R163, R112 ;  /* 0x000000a33b707223 */ /* 0x040fe20000000070 */
[----:B------:R-:W-:Y:S02]  /*21d80*/  FFMA R125, R59, R167, R125 ;  /* 0x000000a73b7d7223 */ /* 0x000fe4000000007d */
[----:B------:R-:W4:Y:S01]  /*21d90*/  LDS.128 R44, [R0.X4+UR5+0x41e0] ;  /* 0x0041e005002c7984 */ /* 0x000f220008004c00 */
[C---:B------:R-:W-:Y:S01]  /*21da0*/  FFMA R152, R55.reuse, R131, R152 ;  /* 0x0000008337987223 */ /* 0x040fe20000000098 */
[C---:B------:R-:W-:Y:S02]  /*21db0*/  FFMA R156, R55.reuse, R159, R156 ;  /* 0x0000009f379c7223 */ /* 0x040fe4000000009c */
[----:B------:R-:W4:Y:S01]  /*21dc0*/  LDS.128 R92, [R0.X4+UR5+0x10e0] ;  /* 0x0010e005005c7984 */ /* 0x000f220008004c00 */
[C---:B------:R-:W-:Y:S01]  /*21dd0*/  FFMA R160, R55.reuse, R163, R160 ;  /* 0x000000a337a07223 */ /* 0x040fe200000000a0 */
[----:B------:R-:W-:-:S02]  /*21de0*/  FFMA R113, R55, R167, R113 ;  /* 0x000000a737717223 */ /* 0x000fc40000000071 */
[----:B------:R-:W4:Y:S01]  /*21df0*/  LDS.128 R56, [R0.X4+UR5+0x31e0] ;  /* 0x0031e00500387984 */ /* 0x000f220008004c00 */
[C---:B------:R-:W-:Y:S01]  /*21e00*/  FFMA R122, R79.reuse, R131, R122 ;  /* 0x000000834f7a7223 */ /* 0x040fe2000000007a */
[C---:B------:R-:W-:Y:S02]  /*21e10*/  FFMA R121, R79.reuse, R159, R121 ;  /* 0x0000009f4f797223 */ /* 0x040fe40000000079 */
[----:B------:R-:W4:Y:S01]  /*21e20*/  LDS.128 R40, [R0.X4+UR5+0x42e0] ;  /* 0x0042e00500287984 */ /* 0x000f220008004c00 */
[-C--:B------:R-:W-:Y:S01]  /*21e30*/  FFMA R120, R79, R167.reuse, R120 ;  /* 0x000000a74f787223 */ /* 0x080fe20000000078 */
[----:B------:R-:W-:Y:S02]  /*21e40*/  FFMA R214, R175, R167, R48 ;  /* 0x000000a7afd67223 */ /* 0x000fe40000000030 */
[----:B------:R-:W4:Y:S04]  /*21e50*/  LDS.128 R76, [R0.X4+UR5+0x32e0] ;  /* 0x0032e005004c7984 */ /* 0x000f280008004c00 */
[----:B------:R-:W4:Y:S04]  /*21e60*/  LDS.128 R52, [R0.X4+UR5+0x33e0] ;  /* 0x0033e00500347984 */ /* 0x000f280008004c00 */
[----:B------:R-:W4:Y:S01]  /*21e70*/  LDS.128 R48, [R0.X4+UR5+0x40e0] ;  /* 0x0040e00500307984 */ /* 0x000f220008004c00 */
        /* <DEDUP_REMOVED lines=8> */
[----:B--2---:R-:W-:Y:S01]  /*21f00*/  FFMA R127, R20, R12, R127 ;  /* 0x0000000c147f7223 */ /* 0x004fe2000000007f */
[C---:B---3--:R-:W-:Y:S01]  /*21f10*/  FFMA R34, R68.reuse, R4, R34 ;  /* 0x0000000444227223 */ /* 0x048fe20000000022 */
[C---:B------:R-:W-:Y:S01]  /*21f20*/  FFMA R181, R68.reuse, R8, R181 ;  /* 0x0000000844b57223 */ /* 0x040fe200000000b5 */
[C---:B------:R-:W-:Y:S01]  /*21f30*/  FFMA R33, R68.reuse, R12, R33 ;  /* 0x0000000c44217223 */ /* 0x040fe20000000021 */
[----:B------:R-:W-:Y:S01]  /*21f40*/  FFMA R203, R68, R16, R203 ;  /* 0x0000001044cb7223 */ /* 0x000fe200000000cb */
[C---:B------:R-:W-:Y:S01]  /*21f50*/  FFMA R194, R20.reuse, R4, R194 ;  /* 0x0000000414c27223 */ /* 0x040fe200000000c2 */
[C---:B------:R-:W-:Y:S01]  /*21f60*/  FFMA R193, R20.reuse, R8, R193 ;  /* 0x0000000814c17223 */ /* 0x040fe200000000c1 */
[----:B------:R-:W-:Y:S01]  /*21f70*/  FFMA R192, R20, R16, R192 ;  /* 0x0000001014c07223 */ /* 0x000fe200000000c0 */
[C---:B----4-:R-:W-:Y:S01]  /*21f80*/  FFMA R118, R96.reuse, R4, R118 ;  /* 0x0000000460767223 */ /* 0x050fe20000000076 */
        /* <DEDUP_REMOVED lines=146> */
[----:B------:R1:W-:Y:S01]  /*228b0*/  STL [R1+0x5c], R22 ;  /* 0x00005c1601007387 */ /* 0x0003e20000100800 */
        /* <DEDUP_REMOVED lines=13> */
[----:B-1----:R-:W-:Y:S01]  /*22990*/  FFMA R22, R170, R18, R120 ;  /* 0x00000012aa167223 */ /* 0x002fe20000000078 */
        /* <DEDUP_REMOVED lines=22> */
[----:B------:R-:W-:Y:S01]  /*22b00*/  STL [R1+0x58], R30 ;  /* 0x0000581e01007387 */ /* 0x000fe20000100800 */
        /* <DEDUP_REMOVED lines=17> */
[----:B------:R-:W-:Y:S01]  /*22c20*/  STL [R1+0x54], R26 ;  /* 0x0000541a01007387 */ /* 0x000fe20000100800 */
        /* <DEDUP_REMOVED lines=14> */
[----:B------:R-:W-:Y:S01]  /*22d10*/  STL [R1+0x50], R22 ;  /* 0x0000501601007387 */ /* 0x000fe20000100800 */
        /* <DEDUP_REMOVED lines=23> */
[----:B------:R-:W-:-:S03]  /*22e90*/  FFMA R177, R61, R17, R198 ;  /* 0x000000113db17223 */ /* 0x000fc600000000c6 */
[----:B------:R-:W-:Y:S04]  /*22ea0*/  LDS.128 R24, [R32+0x1f0] ;  /* 0x0001f00020187984 */ /* 0x000fe80000000c00 */
[----:B------:R-:W-:Y:S04]  /*22eb0*/  LDS.128 R28, [R32+0x2f0] ;  /* 0x0002f000201c7984 */ /* 0x000fe80000000c00 */
[----:B------:R-:W1:Y:S04]  /*22ec0*/  LDS.128 R204, [R0.X4+UR5+0x20f0] ;  /* 0x0020f00500cc7984 */ /* 0x000e680008004c00 */
[----:B------:R-:W2:Y:S04]  /*22ed0*/  LDS.128 R32, [R32+0x3f0] ;  /* 0x0003f00020207984 */ /* 0x000ea80000000c00 */
[----:B------:R-:W3:Y:S04]  /*22ee0*/  LDS.128 R188, [R0.X4+UR5+0x10f0] ;  /* 0x0010f00500bc7984 */ /* 0x000ee80008004c00 */
[----:B------:R-:W4:Y:S04]  /*22ef0*/  LDS.128 R192, [R0.X4+UR5+0x11f0] ;  /* 0x0011f00500c07984 */ /* 0x000f280008004c00 */
[----:B------:R-:W1:Y:S04]  /*22f00*/  LDS.128 R196, [R0.X4+UR5+0x12f0] ;  /* 0x0012f00500c47984 */ /* 0x000e680008004c00 */
[----:B------:R-:W1:Y:S04]  /*22f10*/  LDS.128 R200, [R0.X4+UR5+0x13f0] ;  /* 0x0013f00500c87984 */ /* 0x000e680008004c00 */
[----:B------:R-:W1:Y:S04]  /*22f20*/  LDS.128 R208, [R0.X4+UR5+0x21f0] ;  /* 0x0021f00500d07984 */ /* 0x000e680008004c00 */
[----:B------:R-:W1:Y:S04]  /*22f30*/  LDS.128 R248, [R0.X4+UR5+0x43f0] ;  /* 0x0043f00500f87984 */ /* 0x000e680008004c00 */
[----:B------:R-:W1:Y:S04]  /*22f40*/  LDS.128 R212, [R0.X4+UR5+0x22f0] ;  /* 0x0022f00500d47984 */ /* 0x000e680008004c00 */
[----:B------:R-:W1:Y:S04]  /*22f50*/  LDS.128 R216, [R0.X4+UR5+0x23f0] ;  /* 0x0023f00500d87984 */ /* 0x000e680008004c00 */
[----:B------:R-:W1:Y:S04]  /*22f60*/  LDS.128 R220, [R0.X4+UR5+0x30f0] ;  /* 0x0030f00500dc7984 */ /* 0x000e680008004c00 */
[----:B------:R-:W2:Y:S01]  /*22f70*/  LDS.128 R224, [R0.X4+UR5+0x31f0] ;  /* 0x0031f00500e07984 */ /* 0x000ea20008004c00 */
        /* <DEDUP_REMOVED lines=54> */
[C---:B------:R-:W-:Y:S01]  /*232e0*/  FFMA R94, R99.reuse, R7, R118 ;  /* 0x00000007635e7223 */ /* 0x040fe20000000076 */
[C---:B------:R-:W-:Y:S01]  /*232f0*/  FFMA R93, R99.reuse, R11, R93 ;  /* 0x0000000b635d7223 */ /* 0x040fe2000000005d */
[----:B------:R-:W-:Y:S01]  /*23300*/  FFMA R108, R99, R19, R117 ;  /* 0x00000013636c7223 */ /* 0x000fe20000000075 */
[C---:B---3--:R-:W-:Y:S01]  /*23310*/  FFMA R60, R188.reuse, R20, R60 ;  /* 0x00000014bc3c7223 */ /* 0x048fe2000000003c */
        /* <DEDUP_REMOVED lines=61> */
[----:B------:R-:W-:Y:S01]  /*236f0*/  STL [R1+0x20], R52 ;  /* 0x0000203401007387 */ /* 0x000fe20000100800 */
[----:B------:R-:W-:Y:S01]  /*23700*/  FFMA R46, R214, R30, R44 ;  /* 0x0000001ed62e7223 */ /* 0x000fe2000000002c */
[----:B------:R-:W-:Y:S01]  /*23710*/  FFMA R38, R220, R24, R38 ;  /* 0x00000018dc267223 */ /* 0x000fe20000000026 */
[----:B------:R-:W-:Y:S01]  /*23720*/  FFMA R44, R218, R22, R43 ;  /* 0x00000016da2c7223 */ /* 0x000fe2000000002b */
[----:B------:R-:W-:Y:S01]  /*23730*/  STL [R1+0x10], R51 ;  /* 0x0000103301007387 */ /* 0x000fe20000100800 */
[----:B------:R-:W-:Y:S01]  /*23740*/  FFMA R36, R220, R28, R36 ;  /* 0x0000001cdc247223 */ /* 0x000fe20000000024 */
[----:B------:R-:W-:Y:S01]  /*23750*/  FFMA R43, R218, R26, R42 ;  /* 0x0000001ada2b7223 */ /* 0x000fe2000000002a */
[----:B------:R-:W-:Y:S01]  /*23760*/  FFMA R37, R220, R32, R37 ;  /* 0x00000020dc257223 */ /* 0x000fe20000000025 */
[----:B------:R-:W-:Y:S01]  /*23770*/  STL [R1], R50 ;  /* 0x0000003201007387 */ /* 0x000fe20000100800 */
[----:B------:R-:W-:Y:S01]  /*23780*/  FFMA R42, R218, R30, R40 ;  /* 0x0000001eda2a7223 */ /* 0x000fe20000000028 */
[----:B------:R-:W-:Y:S01]  /*23790*/  FFMA R3, R224, R20, R3 ;  /* 0x00000014e0037223 */ /* 0x000fe20000000003 */
[C---:B------:R-:W-:Y:S01]  /*237a0*/  FFMA R39, R221.reuse, R21, R39 ;  /* 0x00000015dd277223 */ /* 0x040fe20000000027 */
[----:B------:R-:W-:Y:S01]  /*237b0*/  STL [R1+0xc8], R48 ;  /* 0x0000c83001007387 */ /* 0x000fe20000100800 */
[----:B------:R-:W-:Y:S01]  /*237c0*/  FFMA R40, R218, R34, R41 ;  /* 0x00000022da287223 */ /* 0x000fe20000000029 */
[----:B------:R-:W-:Y:S01]  /*237d0*/  FFMA R140, R224, R24, R140 ;  /* 0x00000018e08c7223 */ /* 0x000fe2000000008c */
[C---:B------:R-:W-:Y:S01]  /*237e0*/  FFMA R38, R221.reuse, R25, R38 ;  /* 0x00000019dd267223 */ /* 0x040fe20000000026 */
[----:B------:R-:W-:Y:S01]  /*237f0*/  STL [R1+0xc0], R47 ;  /* 0x0000c02f01007387 */ /* 0x000fe20000100800 */
[C---:B------:R-:W-:Y:S01]  /*23800*/  FFMA R36, R221.reuse, R29, R36 ;  /* 0x0000001ddd247223 */ /* 0x040fe20000000024 */
[----:B------:R-:W-:-:S02]  /*23810*/  FFMA R37, R221, R33, R37 ;  /* 0x00000021dd257223 */ /* 0x000fc40000000025 */
[----:B------:R-:W-:Y:S01]  /*23820*/  STL [R1+0x30], R46 ;  /* 0x0000302e01007387 */ /* 0x000fe20000100800 */
[C---:B------:R-:W-:Y:S01]  /*23830*/  FFMA R3, R225.reuse, R21, R3 ;  /* 0x00000015e1037223 */ /* 0x040fe20000000003 */
[C---:B------:R-:W-:Y:S02]  /*23840*/  FFMA R39, R222.reuse, R22, R39 ;  /* 0x00000016de277223 */ /* 0x040fe40000000027 */
[----:B------:R1:W-:Y:S01]  /*23850*/  STL [R1+0xfc], R44 ;  /* 0x0000fc2c01007387 */ /* 0x0003e20000100800 */
[----:B------:R-:W-:Y:S01]  /*23860*/  FFMA R140, R225, R25, R140 ;  /* 0x00000019e18c7223 */ /* 0x000fe2000000008c */
[----:B------:R-:W-:Y:S02]  /*23870*/  FFMA R38, R222, R26, R38 ;  /* 0x0000001ade267223 */ /* 0x000fe40000000026 */
[----:B------:R-:W-:Y:S04]  /*23880*/  STL [R1+0xec], R43 ;  /* 0x0000ec2b01007387 */ /* 0x000fe80000100800 */
[----:B------:R-:W-:Y:S01]  /*23890*/  STL [R1+0xd8], R42 ;  /* 0x0000d82a01007387 */ /* 0x000fe20000100800 */
[----:B------:R-:W-:Y:S01]  /*238a0*/  FFMA R218, R226, R22, R3 ;  /* 0x00000016e2da7223 */ /* 0x000fe20000000003 */
[----:B-1----:R-:W-:-:S02]  /*238b0*/  FFMA R44, R222, R34, R37 ;  /* 0x00000022de2c7223 */ /* 0x002fc40000000025 */
[----:B------:R1:W-:Y:S01]  /*238c0*/  STL [R1+0x40], R40 ;  /* 0x0000402801007387 */ /* 0x0003e20000100800 */
[----:B------:R-:W-:-:S03]  /*238d0*/  FFMA R3, R226, R26, R140 ;  /* 0x0000001ae2037223 */ /* 0x000fc6000000008c */
[----:B------:R-:W-:Y:S04]  /*238e0*/  STL [R1+0x128], R39 ;  /* 0x0001282701007387 */ /* 0x000fe80000100800 */
[----:B------:R-:W2:Y:S01]  /*238f0*/  LDS.128 R228, [R0.X4+UR5+0x32f0] ;  /* 0x0032f00500e47984 */ /* 0x000ea20008004c00 */
[----:B-1----:R-:W-:-:S03]  /*23900*/  FFMA R40, R222, R30, R36 ;  /* 0x0000001ede287223 */ /* 0x002fc60000000024 */
[----:B------:R-:W-:Y:S04]  /*23910*/  STL [R1+0x118], R38 ;  /* 0x0001182601007387 */ /* 0x000fe80000100800 */
[----:B------:R-:W-:Y:S04]  /*23920*/  STL [R1+0x10c], R40 ;  /* 0x00010c2801007387 */ /* 0x000fe80000100800 */
[----:B------:R-:W-:Y:S04]  /*23930*/  STL [R1+0xe8], R44 ;  /* 0x0000e82c01007387 */ /* 0x000fe80000100800 */
[----:B------:R-:W-:Y:S04]  /*23940*/  STL [R1+0x138], R218 ;  /* 0x000138da01007387 */ /* 0x000fe80000100800 */
[----:B------:R1:W-:Y:S04]  /*23950*/  STL [R1+0x124], R3 ;  /* 0x0001240301007387 */ /* 0x0003e80000100800 */
[----:B------:R-:W3:Y:S01]  /*23960*/  LDS.128 R232, [R0.X4+UR5+0x33f0] ;  /* 0x0033f00500e87984 */ /* 0x000ee20008004c00 */
[----:B------:R-:W-:-:S03]  /*23970*/  FFMA R49, R62, R18, R177 ;  /* 0x000000123e317223 */ /* 0x000fc600000000b1 */
[----:B------:R-:W3:Y:S04]  /*23980*/  LDS.128 R172, [R0.X4+UR5+0xf0] ;  /* 0x0000f00500ac7984 */ /* 0x000ee80008004c00 */
[----:B-1----:R-:W4:Y:S04]  /*23990*/  LDL.LU R3, [R1+0x168] ;  /* 0x0001680001037983 */ /* 0x002f280000300800 */
[----:B------:R-:W1:Y:S04]  /*239a0*/  LDS.128 R176, [R0.X4+UR5+0x1f0] ;  /* 0x0001f00500b07984 */ /* 0x000e680008004c00 */
[----:B------:R-:W1:Y:S04]  /*239b0*/  LDS.128 R236, [R0.X4+UR5+0x40f0] ;  /* 0x0040f00500ec7984 */ /* 0x000e680008004c00 */
[----:B------:R-:W1:Y:S04]  /*239c0*/  LDS.128 R180, [R0.X4+UR5+0x2f0] ;  /* 0x0002f00500b47984 */ /* 0x000e680008004c00 */
[----:B------:R-:W1:Y:S04]  /*239d0*/  LDS.128 R184, [R0.X4+UR5+0x3f0] ;  /* 0x0003f00500b87984 */ /* 0x000e680008004c00 */
[----:B------:R-:W1:Y:S01]  /*239e0*/  LDS.128 R240, [R0.X4+UR5+0x41f0] ;  /* 0x0041f00500f07984 */ /* 0x000e620008004c00 */
[C---:B------:R-:W-:Y:S01]  /*239f0*/  FFMA R144, R224.reuse, R28, R144 ;  /* 0x0000001ce0907223 */ /* 0x040fe20000000090 */
[C---:B------:R-:W-:Y:S01]  /*23a00*/  FFMA R152, R79.reuse, R7, R152 ;  /* 0x000000074f987223 */ /* 0x040fe20000000098 */
[----:B------:R-:W-:Y:S01]  /*23a10*/  FFMA R80, R224, R32, R80 ;  /* 0x00000020e0507223 */ /* 0x000fe20000000050 */
[C---:B------:R-:W-:Y:S01]  /*23a20*/  FFMA R156, R79.reuse, R11, R156 ;  /* 0x0000000b4f9c7223 */ /* 0x040fe2000000009c */
[----:B------:R-:W-:Y:S01]  /*23a30*/  FFMA R160, R79, R15, R160 ;  /* 0x0000000f4fa07223 */ /* 0x000fe200000000a0 */
[C---:B------:R-:W-:Y:S01]  /*23a40*/  FFMA R144, R225.reuse, R29, R144 ;  /* 0x0000001de1907223 */ /* 0x040fe20000000090 */
[C---:B--2---:R-:W-:Y:S01]  /*23a50*/  FFMA R152, R228.reuse, R20, R152 ;  /* 0x00000014e4987223 */ /* 0x044fe20000000098 */
        /* <DEDUP_REMOVED lines=10> */
[C---:B---3--:R-:W-:Y:S01]  /*23b00*/  FFMA R168, R232.reuse, R20, R168 ;  /* 0x00000014e8a87223 */ /* 0x048fe200000000a8 */
[----:B------:R2:W-:Y:S01]  /*23b10*/  STL [R1+0x108], R140 ;  /* 0x0001088c01007387 */ /* 0x0005e20000100800 */
[----:B------:R-:W-:Y:S01]  /*23b20*/  FFMA R169, R232, R24, R169 ;  /* 0x00000018e8a97223 */ /* 0x000fe200000000a9 */
        /* <DEDUP_REMOVED lines=8> */
[C---:B--2---:R-:W-:Y:S01]  /*23bb0*/  FFMA R140, R230.reuse, R22, R152 ;  /* 0x00000016e68c7223 */ /* 0x044fe20000000098 */
[----:B------:R-:W-:Y:S01]  /*23bc0*/  FFMA R152, R230, R26, R156 ;  /* 0x0000001ae6987223 */ /* 0x000fe2000000009c */
[C---:B------:R-:W-:Y:S01]  /*23bd0*/  FFMA R168, R233.reuse, R21, R168 ;  /* 0x00000015e9a87223 */ /* 0x040fe200000000a8 */
[----:B------:R-:W-:Y:S01]  /*23be0*/  FFMA R45, R212, R32, R45 ;  /* 0x00000020d42d7223 */ /* 0x000fe2000000002d */
[----:B---3--:R-:W-:Y:S01]  /*23bf0*/  FFMA R144, R230, R30, R160 ;  /* 0x0000001ee6907223 */ /* 0x008fe200000000a0 */
[C---:B------:R-:W-:Y:S01]  /*23c00*/  FFMA R94, R172.reuse, R20, R94 ;  /* 0x00000014ac5e7223 */ /* 0x040fe2000000005e */
[C---:B------:R-:W-:Y:S01]  /*23c10*/  FFMA R93, R172.reuse, R24, R93 ;  /* 0x00000018ac5d7223 */ /* 0x040fe2000000005d */
[C---:B------:R-:W-:Y:S01]  /*23c20*/  FFMA R66, R172.reuse, R28, R66 ;  /* 0x0000001cac427223 */ /* 0x040fe20000000042 */
        /* <DEDUP_REMOVED lines=8> */
[----:B------:R1:W-:Y:S01]  /*23cb0*/  STL [R1+0x12c], R140 ;  /* 0x00012c8c01007387 */ /* 0x0003e20000100800 */
[----:B------:R-:W-:Y:S01]  /*23cc0*/  FFMA R62, R91, R11, R115 ;  /* 0x0000000b5b3e7223 */ /* 0x000fe20000000073 */
[-C--:B------:R-:W-:Y:S01]  /*23cd0*/  FFMA R49, R63, R19.reuse, R49 ;  /* 0x000000133f317223 */ /* 0x080fe20000000031 */
[----:B------:R-:W-:Y:S01]  /*23ce0*/  FFMA R176, R236, R24, R100 ;  /* 0x00000018ecb07223 */ /* 0x000fe20000000064 */
[----:B------:R2:W-:Y:S01]  /*23cf0*/  STL [R1+0x114], R152 ;  /* 0x0001149801007387 */ /* 0x0005e20000100800 */
[----:B------:R-:W-:Y:S01]  /*23d00*/  FFMA R91, R91, R19, R114 ;  /* 0x000000135b5b7223 */ /* 0x000fe20000000072 */
[C---:B------:R-:W-:Y:S01]  /*23d10*/  FFMA R64, R180.reuse, R20, R64 ;  /* 0x00000014b4407223 */ /* 0x040fe20000000040 */
[C---:B------:R-:W-:Y:S01]  /*23d20*/  FFMA R128, R180.reuse, R24, R128 ;  /* 0x00000018b4807223 */ /* 0x040fe20000000080 */
[C---:B------:R-:W-:Y:S01]  /*23d30*/  FFMA R132, R180.reuse, R28, R132 ;  /* 0x0000001cb4847223 */ /* 0x040fe20000000084 */
[----:B------:R-:W-:Y:S01]  /*23d40*/  FFMA R63, R180, R32, R107 ;  /* 0x00000020b43f7223 */ /* 0x000fe2000000006b */
[----:B-1----:R-:W-:Y:S01]  /*23d50*/  FFMA R140, R230, R34, R229 ;  /* 0x00000022e68c7223 */ /* 0x002fe200000000e5 */
[----:B------:R1:W-:Y:S01]  /*23d60*/  STL [R1+0xf8], R144 ;  /* 0x0000f89001007387 */ /* 0x0003e20000100800 */
[C---:B------:R-:W-:Y:S01]  /*23d70*/  FFMA R172, R173.reuse, R21, R94 ;  /* 0x00000015adac7223 */ /* 0x040fe2000000005e */
[C---:B------:R-:W-:Y:S01]  /*23d80*/  FFMA R180, R173.reuse, R25, R93 ;  /* 0x00000019adb47223 */ /* 0x040fe2000000005d */
[----:B--2---:R-:W-:Y:S01]  /*23d90*/  FFMA R152, R234, R22, R168 ;  /* 0x00000016ea987223 */ /* 0x004fe200000000a8 */
[C---:B------:R-:W-:Y:S01]  /*23da0*/  FFMA R66, R173.reuse, R29, R66 ;  /* 0x0000001dad427223 */ /* 0x040fe20000000042 */
[----:B------:R-:W-:Y:S01]  /*23db0*/  FFMA R67, R173, R33, R67 ;  /* 0x00000021ad437223 */ /* 0x000fe20000000043 */
[----:B------:R-:W-:Y:S01]  /*23dc0*/  FFMA R170, R233, R29, R170 ;  /* 0x0000001de9aa7223 */ /* 0x000fe200000000aa */
[C---:B------:R-:W-:Y:S01]  /*23dd0*/  FFMA R173, R237.reuse, R21, R77 ;  /* 0x00000015edad7223 */ /* 0x040fe2000000004d */
[-C--:B------:R-:W-:Y:S01]  /*23de0*/  FFMA R61, R184, R28.reuse, R61 ;  /* 0x0000001cb83d7223 */ /* 0x080fe2000000003d */
[----:B------:R-:W-:Y:S01]  /*23df0*/  FFMA R75, R236, R28, R75 ;  /* 0x0000001cec4b7223 */ /* 0x000fe2000000004b */
[----:B-1----:R-:W-:Y:S01]  /*23e00*/  FFMA R144, R234, R26, R169 ;  /* 0x0000001aea907223 */ /* 0x002fe200000000a9 */
[----:B------:R-:W-:Y:S01]  /*23e10*/  FFMA R176, R237, R25, R176 ;  /* 0x00000019edb07223 */ /* 0x000fe200000000b0 */
[C---:B------:R-:W-:Y:S01]  /*23e20*/  FFMA R92, R184.reuse, R20, R92 ;  /* 0x00000014b85c7223 */ /* 0x040fe2000000005c */
[C---:B------:R-:W-:Y:S01]  /*23e30*/  FFMA R62, R184.reuse, R24, R62 ;  /* 0x00000018b83e7223 */ /* 0x040fe2000000003e */
[-C--:B------:R-:W-:Y:S01]  /*23e40*/  FFMA R91, R184, R32.reuse, R91 ;  /* 0x00000020b85b7223 */ /* 0x080fe2000000005b */
[----:B------:R-:W-:Y:S01]  /*23e50*/  FFMA R49, R208, R32, R49 ;  /* 0x00000020d0317223 */ /* 0x000fe20000000031 */
[----:B------:R1:W-:Y:S01]  /*23e60*/  STL [R1+0xc4], R140 ;  /* 0x0000c48c01007387 */ /* 0x0003e20000100800 */
[----:B------:R-:W-:Y:S01]  /*23e70*/  FFMA R74, R240, R20, R74 ;  /* 0x00000014f04a7223 */ /* 0x000fe2000000004a */
[----:B------:R-:W-:Y:S01]  /*23e80*/  FFMA R78, R232, R32, R78 ;  /* 0x00000020e84e7223 */ /* 0x000fe2000000004e */
[C---:B------:R-:W-:Y:S01]  /*23e90*/  FFMA R136, R177.reuse, R21, R136 ;  /* 0x00000015b1887223 */ /* 0x040fe20000000088 */
[----:B------:R2:W-:Y:S01]  /*23ea0*/  STL [R1+0x120], R152 ;  /* 0x0001209801007387 */ /* 0x0005e20000100800 */
[C---:B------:R-:W-:Y:S01]  /*23eb0*/  FFMA R148, R177.reuse, R25, R148 ;  /* 0x00000019b1947223 */ /* 0x040fe20000000094 */
[C---:B------:R-:W-:Y:S01]  /*23ec0*/  FFMA R164, R177.reuse, R29, R164 ;  /* 0x0000001db1a47223 */ /* 0x040fe200000000a4 */
[----:B------:R-:W-:Y:S01]  /*23ed0*/  FFMA R65, R177, R33, R65 ;  /* 0x00000021b1417223 */ /* 0x000fe20000000041 */
[----:B------:R3:W-:Y:S01]  /*23ee0*/  STL [R1+0x104], R144 ;  /* 0x0001049001007387 */ /* 0x0007e20000100800 */
[----:B-1----:R-:W-:Y:S01]  /*23ef0*/  FFMA R140, R234, R30, R170 ;  /* 0x0000001eea8c7223 */ /* 0x002fe200000000aa */
[----:B------:R-:W-:Y:S01]  /*23f00*/  FFMA R76, R236, R32, R76 ;  /* 0x00000020ec4c7223 */ /* 0x000fe2000000004c */
[C---:B------:R-:W-:Y:S01]  /*23f10*/  FFMA R73, R240.reuse, R24, R73 ;  /* 0x00000018f0497223 */ /* 0x040fe20000000049 */
[----:B------:R-:W-:Y:S01]  /*23f20*/  FFMA R184, R240, R28, R99 ;  /* 0x0000001cf0b87223 */ /* 0x000fe20000000063 */
[----:B--2---:R-:W-:Y:S01]  /*23f30*/  FFMA R152, R238, R22, R173 ;  /* 0x00000016ee987223 */ /* 0x004fe200000000ad */
        /* <DEDUP_REMOVED lines=30> */
[----:B------:R1:W-:Y:S01]  /*24120*/  STL [R1+0xe4], R140 ;  /* 0x0000e48c01007387 */ /* 0x0003e20000100800 */
[C---:B------:R-:W-:Y:S01]  /*24130*/  FFMA R185, R241.reuse, R25, R73 ;  /* 0x00000019f1b97223 */ /* 0x040fe20000000049 */
[----:B------:R-:W-:Y:S01]  /*24140*/  FFMA R184, R241, R29, R184 ;  /* 0x0000001df1b87223 */ /* 0x000fe200000000b8 */
[C---:B------:R-:W-:Y:S01]  /*24150*/  FFMA R192, R245.reuse, R21, R192 ;  /* 0x00000015f5c07223 */ /* 0x040fe200000000c0 */
[----:B------:R-:W-:Y:S01]  /*24160*/  STL [R1+0x110], R152 ;  /* 0x0001109801007387 */ /* 0x000fe20000100800 */
[C---:B------:R-:W-:Y:S01]  /*24170*/  FFMA R189, R245.reuse, R25, R71 ;  /* 0x00000019f5bd7223 */ /* 0x040fe20000000047 */
[----:B------:R-:W-:Y:S01]  /*24180*/  FFMA R188, R245, R29, R188 ;  /* 0x0000001df5bc7223 */ /* 0x000fe200000000bc */
[C---:B------:R-:W-:Y:S01]  /*24190*/  FFMA R200, R249.reuse, R21, R200 ;  /* 0x00000015f9c87223 */ /* 0x040fe200000000c8 */
[C---:B------:R-:W-:Y:S01]  /*241a0*/  FFMA R197, R249.reuse, R25, R69 ;  /* 0x00000019f9c57223 */ /* 0x040fe20000000045 */
[----:B------:R-:W-:Y:S01]  /*241b0*/  FFMA R196, R249, R29, R196 ;  /* 0x0000001df9c47223 */ /* 0x000fe200000000c4 */
[----:B-1----:R-:W-:Y:S01]  /*241c0*/  FFMA R140, R238, R30, R177 ;  /* 0x0000001eee8c7223 */ /* 0x002fe200000000b1 */
        /* <DEDUP_REMOVED lines=24> */
[----:B------:R1:W-:Y:S01]  /*24350*/  STL [R1+0xf4], R144 ;  /* 0x0000f49001007387 */ /* 0x0003e20000100800 */
        /* <DEDUP_REMOVED lines=16> */
[----:B------:R-:W1:Y:S04]  /*24460*/  LDS.128 R36, [R0.X4+UR5+0x51e0] ;  /* 0x0051e00500247984 */ /* 0x000e680008004c00 */
[----:B------:R-:W2:Y:S04]  /*24470*/  LDS.128 R40, [R0.X4+UR5+0x52e0] ;  /* 0x0052e00500287984 */ /* 0x000ea80008004c00 */
[----:B------:R-:W3:Y:S04]  /*24480*/  LDS.128 R44, [R0.X4+UR5+0x53e0] ;  /* 0x0053e005002c7984 */ /* 0x000ee80008004c00 */
[----:B------:R-:W1:Y:S04]  /*24490*/  LDS.128 R48, [R0.X4+UR5+0x60e0] ;  /* 0x0060e00500307984 */ /* 0x000e680008004c00 */
        /* <DEDUP_REMOVED lines=18> */
[----:B------:R-:W1:Y:S01]  /*245c0*/  LDS.128 R124, [R0.X4+UR5+0x73f0] ;  /* 0x0073f005007c7984 */ /* 0x000e620008004c00 */
[----:B------:R-:W-:-:S03]  /*245d0*/  FFMA R152, R246, R22, R192 ;  /* 0x00000016f6987223 */ /* 0x000fc600000000c0 */
[----:B------:R2:W-:Y:S04]  /*245e0*/  STL [R1+0xd0], R140 ;  /* 0x0000d08c01007387 */ /* 0x0005e80000100800 */
[----:B------:R3:W-:Y:S01]  /*245f0*/  STL [R1+0x100], R144 ;  /* 0x0001009001007387 */ /* 0x0007e20000100800 */
[-C--:B--2---:R-:W-:Y:S01]  /*24600*/  FFMA R140, R242, R26.reuse, R185 ;  /* 0x0000001af28c7223 */ /* 0x084fe200000000b9 */
[----:B---3--:R-:W-:-:S04]  /*24610*/  FFMA R144, R246, R26, R189 ;  /* 0x0000001af6907223 */ /* 0x008fc800000000bd */
[----:B------:R-:W-:Y:S04]  /*24620*/  STL [R1+0xe0], R140 ;  /* 0x0000e08c01007387 */ /* 0x000fe80000100800 */
[----:B------:R-:W-:Y:S04]  /*24630*/  STL [R1+0xf0], R152 ;  /* 0x0000f09801007387 */ /* 0x000fe80000100800 */
[----:B------:R2:W-:Y:S02]  /*24640*/  STL [R1+0xcc], R144 ;  /* 0x0000cc9001007387 */ /* 0x0005e40000100800 */
[----:B--2---:R-:W-:-:S05]  /*24650*/  FFMA R144, R250, R22, R200 ;  /* 0x00000016fa907223 */ /* 0x004fca00000000c8 */
[----:B------:R2:W-:Y:S01]  /*24660*/  STL [R1+0xdc], R144 ;  /* 0x0000dc9001007387 */ /* 0x0005e20000100800 */
[----:B----4-:R-:W-:Y:S01]  /*24670*/  IADD3 R3, R3, 0x40, RZ ;  /* 0x0000004003037810 */ /* 0x010fe20007ffe0ff */
[-C--:B------:R-:W-:Y:S01]  /*24680*/  FFMA R233, R234, R34.reuse, R233 ;  /* 0x00000022eae97223 */ /* 0x080fe200000000e9 */
[----:B------:R-:W-:Y:S01]  /*24690*/  FFMA R237, R238, R34, R237 ;  /* 0x00000022eeed7223 */ /* 0x000fe200000000ed */
[C---:B------:R-:W-:Y:S01]  /*246a0*/  FFMA R238, R242.reuse, R30, R184 ;  /* 0x0000001ef2ee7223 */ /* 0x040fe200000000b8 */
[----:B------:R-:W-:Y:S01]  /*246b0*/  FFMA R241, R242, R34, R241 ;  /* 0x00000022f2f17223 */ /* 0x000fe200000000f1 */
[C---:B------:R-:W-:Y:S01]  /*246c0*/  FFMA R140, R246.reuse, R30, R188 ;  /* 0x0000001ef68c7223 */ /* 0x040fe200000000bc */
[----:B------:R-:W-:Y:S01]  /*246d0*/  FFMA R245, R246, R34, R245 ;  /* 0x00000022f6f57223 */ /* 0x000fe200000000f5 */
[----:B------:R-:W-:Y:S01]  /*246e0*/  ISETP.GE.U32.AND P0, PT, R3, 0x180, PT ;  /* 0x000001800300780c */ /* 0x000fe20003f06070 */
[C---:B------:R-:W-:Y:S01]  /*246f0*/  FFMA R234, R250.reuse, R26, R197 ;  /* 0x0000001afaea7223 */ /* 0x040fe200000000c5 */
[C---:B------:R-:W-:Y:S01]  /*24700*/  FFMA R218, R250.reuse, R30, R196 ;  /* 0x0000001efada7223 */ /* 0x040fe200000000c4 */
[----:B------:R-:W-:-:S01]  /*24710*/  FFMA R249, R250, R34, R249 ;  /* 0x00000022faf97223 */ /* 0x000fc200000000f9 */
[----:B-12---:R-:W2:Y:S04]  /*24720*/  LDL.LU R144, [R1+0x54] ;  /* 0x0000540001907983 */ /* 0x006ea80000300800 */
[----:B------:R-:W3:Y:S01]  /*24730*/  LDL.LU R222, [R1+0x50] ;  /* 0x0000500001de7983 */ /* 0x000ee20000300800 */
[----:B------:R-:W-:Y:S01]  /*24740*/  ULDC.64 UR10, c[0x0][0x118] ;  /* 0x00004600000a7ab9 */ /* 0x000fe20000000a00 */
[C---:B--2---:R-:W-:Y:S01]  /*24750*/  FFMA R152, R171.reuse, R15, R144 ;  /* 0x0000000fab987223 */ /* 0x044fe20000000090 */
[----:B---3--:R-:W-:-:S04]  /*24760*/  FFMA R144, R171, R19, R222 ;  /* 0x00000013ab907223 */ /* 0x008fc800000000de */
[----:B------:R1:W-:Y:S04]  /*24770*/  STL [R1+0x180], R152 ;  /* 0x0001809801007387 */ /* 0x0003e80000100800 */
[----:B------:R1:W-:Y:S02]  /*24780*/  STL [R1+0x184], R144 ;  /* 0x0001849001007387 */ /* 0x0003e40000100800 */
[----:B------:R-:W2:Y:S04]  /*24790*/  LDL.LU R184, [R1+0x58] ;  /* 0x0000580001b87983 */ /* 0x000ea80000300800 */
[----:B------:R-:W3:Y:S04]  /*247a0*/  LDL.LU R185, [R1+0x5c] ;  /* 0x00005c0001b97983 */ /* 0x000ee80000300800 */
[----:B------:R-:W3:Y:S04]  /*247b0*/  LDL.LU R156, [R1+0x60] ;  /* 0x00006000019c7983 */ /* 0x000ee80000300800 */
        /* <DEDUP_REMOVED lines=16> */
[----:B------:R-:W-:Y:S04]  /*248c0*/  STL [R1+0x354], R89 ;  /* 0x0003545901007387 */ /* 0x000fe80000100800 */
[----:B------:R-:W-:Y:S04]  /*248d0*/  STL [R1+0x350], R93 ;  /* 0x0003505d01007387 */ /* 0x000fe80000100800 */
[----:B------:R-:W-:Y:S04]  /*248e0*/  STL [R1+0x34c], R97 ;  /* 0x00034c6101007387 */ /* 0x000fe80000100800 */
[----:B------:R-:W-:Y:S04]  /*248f0*/  STL [R1+0x348], R101 ;  /* 0x0003486501007387 */ /* 0x000fe80000100800 */
[----:B------:R1:W-:Y:S04]  /*24900*/  STL [R1+0x344], R105 ;  /* 0x0003446901007387 */ /* 0x0003e80000100800 */
[----:B------:R-:W-:Y:S04]  /*24910*/  STL [R1+0x340], R109 ;  /* 0x0003406d01007387 */ /* 0x000fe80000100800 */
        /* <DEDUP_REMOVED lines=27> */
[----:B-1----:R-:W4:Y:S04]  /*24ad0*/  LDL.LU R105, [R1+0x4] ;  /* 0x0000040001697983 */ /* 0x002f280000300800 */
[----:B------:R-:W4:Y:S04]  /*24ae0*/  LDL.LU R97, [R1+0x98] ;  /* 0x0000980001617983 */ /* 0x000f280000300800 */
        /* <DEDUP_REMOVED lines=20> */
[----:B------:R-:W4:Y:S01]  /*24c30*/  LDL.LU R192, [R1+0x164] ;  /* 0x0001640001c07983 */ /* 0x000f220000300800 */
[----:B--2---:R-:W-:-:S03]  /*24c40*/  FFMA R0, R171, R11, R184 ;  /* 0x0000000bab007223 */ /* 0x004fc600000000b8 */
[----:B------:R-:W2:Y:S01]  /*24c50*/  LDL.LU R184, [R1+0x174] ;  /* 0x0001740001b87983 */ /* 0x000ea20000300800 */
[----:B---3--:R-:W-:-:S03]  /*24c60*/  FFMA R127, R171, R7, R185 ;  /* 0x00000007ab7f7223 */ /* 0x008fc600000000b9 */
[----:B------:R-:W3:Y:S01]  /*24c70*/  LDL.LU R185, [R1+0x84] ;  /* 0x0000840001b97983 */ /* 0x000ee20000300800 */
[C---:B------:R-:W-:Y:S01]  /*24c80*/  FFMA R156, R226.reuse, R165, R156 ;  /* 0x000000a5e29c7223 */ /* 0x040fe2000000009c */
[C---:B------:R-:W-:Y:S01]  /*24c90*/  FFMA R152, R226.reuse, R161, R152 ;  /* 0x000000a1e2987223 */ /* 0x040fe20000000098 */
[C---:B------:R-:W-:Y:S01]  /*24ca0*/  FFMA R225, R226.reuse, R157, R225 ;  /* 0x0000009de2e17223 */ /* 0x040fe200000000e1 */
[----:B------:R-:W-:Y:S02]  /*24cb0*/  FFMA R226, R226, R129, R181 ;  /* 0x00000081e2e27223 */ /* 0x000fe400000000b5 */
[----:B------:R-:W3:Y:S01]  /*24cc0*/  LDL.LU R181, [R1+0xb0] ;  /* 0x0000b00001b57983 */ /* 0x000ee20000300800 */
[C---:B------:R-:W-:Y:S01]  /*24cd0*/  FFMA R230, R144.reuse, R165, R230 ;  /* 0x000000a590e67223 */ /* 0x040fe200000000e6 */
[C---:B------:R-:W-:Y:S01]  /*24ce0*/  FFMA R229, R144.reuse, R161, R229 ;  /* 0x000000a190e57223 */ /* 0x040fe200000000e5 */
[C---:B------:R-:W-:Y:S01]  /*24cf0*/  FFMA R222, R144.reuse, R157, R222 ;  /* 0x0000009d90de7223 */ /* 0x040fe200000000de */
[----:B------:R-:W-:-:S02]  /*24d00*/  FFMA R144, R144, R129, R177 ;  /* 0x0000008190907223 */ /* 0x000fc400000000b1 */
[----:B------:R-:W3:Y:S01]  /*24d10*/  LDL.LU R177, [R1+0x16c] ;  /* 0x00016c0001b17983 */ /* 0x000ee20000300800 */
[C---:B------:R-:W-:Y:S01]  /*24d20*/  FFMA R89, R160.reuse, R165, R176 ;  /* 0x000000a5a0597223 */ /* 0x040fe200000000b0 */
[C---:B------:R-:W-:Y:S02]  /*24d30*/  FFMA R250, R160.reuse, R161, R173 ;  /* 0x000000a1a0fa7223 */ /* 0x040fe400000000ad */
[----:B------:R-:W3:Y:S01]  /*24d40*/  LDL.LU R176, [R1+0x17c] ;  /* 0x00017c0001b07983 */ /* 0x000ee20000300800 */
[C---:B------:R-:W-:Y:S01]  /*24d50*/  FFMA R242, R160.reuse, R157, R170 ;  /* 0x0000009da0f27223 */ /* 0x040fe200000000aa */
[----:B------:R-:W-:Y:S02]  /*24d60*/  FFMA R160, R160, R129, R169 ;  /* 0x00000081a0a07223 */ /* 0x000fe400000000a9 */
[----:B------:R-:W3:Y:S01]  /*24d70*/  LDL.LU R173, [R1+0x88] ;  /* 0x0000880001ad7983 */ /* 0x000ee20000300800 */
[----:B------:R-:W-:-:S03]  /*24d80*/  FFMA R101, R246, R165, R168 ;  /* 0x000000a5f6657223 */ /* 0x000fc600000000a8 */
[----:B------:R-:W3:Y:S04]  /*24d90*/  LDL.LU R170, [R1+0xb4] ;  /* 0x0000b40001aa7983 */ /* 0x000ee80000300800 */
[----:B------:R-:W3:Y:S04]  /*24da0*/  LDL.LU R169, [R1+0x178] ;  /* 0x0001780001a97983 */ /* 0x000ee80000300800 */
[----:B------:R-:W3:Y:S01]  /*24db0*/  LDL.LU R168, [R1+0x188] ;  /* 0x0001880001a87983 */ /* 0x000ee20000300800 */
[----:B------:R-:W-:Y:S01]  /*24dc0*/  FFMA R136, R179, R23, R136 ;  /* 0x00000017b3887223 */ /* 0x000fe20000000088 */
[C---:B----4-:R-:W-:Y:S01]  /*24dd0*/  FFMA R97, R246.reuse, R161, R97 ;  /* 0x000000a1f6617223 */ /* 0x050fe20000000061 */
        /* <DEDUP_REMOVED lines=17> */
[----:B------:R1:W-:Y:S04]  /*24ef0*/  STL [R1+0xbc], R133 ;  /* 0x0000bc8501007387 */ /* 0x0003e80000100800 */
[----:B------:R4:W-:Y:S01]  /*24f00*/  STL [R1+0xb8], R137 ;  /* 0x0000b88901007387 */ /* 0x0009e20000100800 */
[----:B------:R-:W-:Y:S01]  /*24f10*/  FFMA R110, R141, R129, R200 ;  /* 0x000000818d6e7223 */ /* 0x000fe200000000c8 */
[----:B-1----:R-:W-:Y:S01]  /*24f20*/  FFMA R133, R175, R23, R172 ;  /* 0x00000017af857223 */ /* 0x002fe200000000ac */
[----:B----4-:R-:W-:Y:S01]  /*24f30*/  FFMA R137, R179, R35, R178 ;  /* 0x00000023b3897223 */ /* 0x010fe200000000b2 */
[C---:B--2---:R-:W-:Y:S01]  /*24f40*/  FFMA R126, R145.reuse, R129, R184 ;  /* 0x00000081917e7223 */ /* 0x044fe200000000b8 */
[-C--:B------:R-:W-:Y:S01]  /*24f50*/  FFMA R87, R145, R157.reuse, R192 ;  /* 0x0000009d91577223 */ /* 0x080fe200000000c0 */
[----:B------:R-:W-:Y:S01]  /*24f60*/  FFMA R114, R141, R157, R197 ;  /* 0x0000009d8d727223 */ /* 0x000fe200000000c5 */
[-C--:B---3--:R-:W-:Y:S01]  /*24f70*/  FFMA R99, R149, R129.reuse, R176 ;  /* 0x0000008195637223 */ /* 0x088fe200000000b0 */
[----:B------:R-:W-:Y:S01]  /*24f80*/  FFMA R115, R153, R129, R168 ;  /* 0x0000008199737223 */ /* 0x000fe200000000a8 */
[----:B------:R-:W-:-:S05]  /*24f90*/  FFMA R129, R175, R27, R180 ;  /* 0x0000001baf817223 */ /* 0x000fca00000000b4 */
[----:B------:R1:W-:Y:S04]  /*24fa0*/  STL [R1+0xb4], R129 ;  /* 0x0000b48101007387 */ /* 0x0003e80000100800 */
[----:B------:R2:W-:Y:S01]  /*24fb0*/  STL [R1+0xb0], R133 ;  /* 0x0000b08501007387 */ /* 0x0005e20000100800 */
[----:B-1----:R-:W-:-:S03]  /*24fc0*/  FFMA R129, R179, R31, R164 ;  /* 0x0000001fb3817223 */ /* 0x002fc600000000a4 */
[----:B------:R-:W-:Y:S01]  /*24fd0*/  STL [R1+0xac], R137 ;  /* 0x0000ac8901007387 */ /* 0x000fe20000100800 */
[----:B--2---:R-:W-:-:S03]  /*24fe0*/  FFMA R133, R179, R27, R148 ;  /* 0x0000001bb3857223 */ /* 0x004fc60000000094 */
[----:B------:R1:W-:Y:S04]  /*24ff0*/  STL [R1+0xa8], R129 ;  /* 0x0000a88101007387 */ /* 0x0003e80000100800 */
[----:B------:R2:W-:Y:S01]  /*25000*/  STL [R1+0xa4], R133 ;  /* 0x0000a48501007387 */ /* 0x0005e20000100800 */
[----:B-1----:R-:W-:-:S03]  /*25010*/  FFMA R129, R183, R35, R182 ;  /* 0x00000023b7817223 */ /* 0x002fc600000000b6 */
[----:B------:R-:W-:Y:S01]  /*25020*/  STL [R1+0xa0], R136 ;  /* 0x0000a08801007387 */ /* 0x000fe20000100800 */
[C---:B--2---:R-:W-:Y:S01]  /*25030*/  FFMA R133, R183.reuse, R31, R132 ;  /* 0x0000001fb7857223 */ /* 0x044fe20000000084 */
[----:B------:R-:W-:Y:S02]  /*25040*/  FFMA R132, R183, R27, R128 ;  /* 0x0000001bb7847223 */ /* 0x000fe40000000080 */
        /* <DEDUP_REMOVED lines=8> */
[----:B--2---:R-:W-:-:S03]  /*250d0*/  FFMA R129, R187, R27, R205 ;  /* 0x0000001bbb817223 */ /* 0x004fc600000000cd */
[----:B------:R2:W-:Y:S01]  /*250e0*/  STL [R1+0x88], R132 ;  /* 0x0000888401007387 */ /* 0x0005e20000100800 */
[----:B------:R-:W-:-:S03]  /*250f0*/  FFMA R103, R149, R157, R177 ;  /* 0x0000009d95677223 */ /* 0x000fc600000000b1 */
[----:B------:R-:W3:Y:S01]  /*25100*/  LDL.LU R192, [R1] ;  /* 0x0000000001c07983 */ /* 0x000ee20000300800 */
[----:B-1----:R-:W-:-:S03]  /*25110*/  FFMA R128, R187, R23, R208 ;  /* 0x00000017bb807223 */ /* 0x002fc600000000d0 */
[----:B------:R1:W-:Y:S04]  /*25120*/  STL [R1+0x84], R129 ;  /* 0x0000848101007387 */ /* 0x0003e80000100800 */
[----:B------:R-:W4:Y:S01]  /*25130*/  LDL.LU R177, [R1+0x10] ;  /* 0x0000100001b17983 */ /* 0x000f220000300800 */
[----:B--2---:R-:W-:-:S03]  /*25140*/  FFMA R132, R191, R31, R209 ;  /* 0x0000001fbf847223 */ /* 0x004fc600000000d1 */
[----:B------:R2:W-:Y:S01]  /*25150*/  STL [R1+0x80], R128 ;  /* 0x0000808001007387 */ /* 0x0005e20000100800 */
[C---:B-1----:R-:W-:Y:S01]  /*25160*/  FFMA R129, R191.reuse, R27, R212 ;  /* 0x0000001bbf817223 */ /* 0x042fe200000000d4 */
[----:B--2---:R-:W-:-:S05]  /*25170*/  FFMA R128, R191, R35, R190 ;  /* 0x00000023bf807223 */ /* 0x004fca00000000be */
[----:B------:R1:W-:Y:S04]  /*25180*/  STL [R1+0x7c], R128 ;  /* 0x00007c8001007387 */ /* 0x0003e80000100800 */
[----:B------:R2:W-:Y:S04]  /*25190*/  STL [R1+0x78], R132 ;  /* 0x0000788401007387 */ /* 0x0005e80000100800 */
[----:B------:R-:W4:Y:S01]  /*251a0*/  LDL.LU R176, [R1+0x20] ;  /* 0x0000200001b07983 */ /* 0x000f220000300800 */
[----:B-1----:R-:W-:-:S03]  /*251b0*/  FFMA R128, R191, R23, R213 ;  /* 0x00000017bf807223 */ /* 0x002fc600000000d5 */
[----:B------:R1:W-:Y:S01]  /*251c0*/  STL [R1+0x74], R129 ;  /* 0x0000748101007387 */ /* 0x0003e20000100800 */
[----:B--2---:R-:W-:-:S03]  /*251d0*/  FFMA R132, R195, R31, R216 ;  /* 0x0000001fc3847223 */ /* 0x004fc600000000d8 */
[----:B------:R2:W-:Y:S01]  /*251e0*/  STL [R1+0x70], R128 ;  /* 0x0000708001007387 */ /* 0x0005e20000100800 */
[C---:B-1----:R-:W-:Y:S01]  /*251f0*/  FFMA R129, R195.reuse, R35, R194 ;  /* 0x00000023c3817223 */ /* 0x042fe200000000c2 */
[----:B--2---:R-:W-:-:S04]  /*25200*/  FFMA R128, R195, R27, R217 ;  /* 0x0000001bc3807223 */ /* 0x004fc800000000d9 */
[----:B------:R1:W-:Y:S04]  /*25210*/  STL [R1+0x6c], R129 ;  /* 0x00006c8101007387 */ /* 0x0003e80000100800 */
[----:B------:R2:W-:Y:S04]  /*25220*/  STL [R1+0x68], R132 ;  /* 0x0000688401007387 */ /* 0x0005e80000100800 */
[----:B------:R-:W4:Y:S01]  /*25230*/  LDL.LU R197, [R1+0x30] ;  /* 0x0000300001c57983 */ /* 0x000f220000300800 */
[----:B-1----:R-:W-:-:S03]  /*25240*/  FFMA R129, R195, R23, R220 ;  /* 0x00000017c3817223 */ /* 0x002fc600000000dc */
[----:B------:R1:W-:Y:S01]  /*25250*/  STL [R1+0x64], R128 ;  /* 0x0000648001007387 */ /* 0x0003e20000100800 */
[----:B--2---:R-:W-:-:S03]  /*25260*/  FFMA R132, R199, R31, R221 ;  /* 0x0000001fc7847223 */ /* 0x004fc600000000dd */
[----:B------:R2:W-:Y:S01]  /*25270*/  STL [R1+0x60], R129 ;  /* 0x0000608101007387 */ /* 0x0005e20000100800 */
[----:B-1----:R-:W-:Y:S01]  /*25280*/  FFMA R128, R199, R35, R198 ;  /* 0x00000023c7807223 */ /* 0x002fe200000000c6 */
[----:B------:R-:W-:Y:S01]  /*25290*/  FFMA R107, R149, R161, R181 ;  /* 0x000000a1956b7223 */ /* 0x000fe200000000b5 */
[----:B--2---:R-:W-:-:S03]  /*252a0*/  FFMA R129, R199, R27, R224 ;  /* 0x0000001bc7817223 */ /* 0x004fc600000000e0 */
[----:B------:R1:W-:Y:S04]  /*252b0*/  STL [R1+0x5c], R128 ;  /* 0x00005c8001007387 */ /* 0x0003e80000100800 */
[----:B------:R-:W-:Y:S04]  /*252c0*/  STL [R1+0x58], R132 ;  /* 0x0000588401007387 */ /* 0x000fe80000100800 */
[----:B------:R-:W2:Y:S01]  /*252d0*/  LDL.LU R181, [R1+0xc0] ;  /* 0x0000c00001b57983 */ /* 0x000ea20000300800 */
[----:B-1----:R-:W-:-:S03]  /*252e0*/  FFMA R128, R199, R23, R228 ;  /* 0x00000017c7807223 */ /* 0x002fc600000000e4 */
[----:B------:R1:W-:Y:S01]  /*252f0*/  STL [R1+0x54], R129 ;  /* 0x0000548101007387 */ /* 0x0003e20000100800 */
[C---:B------:R-:W-:Y:S01]  /*25300*/  FFMA R95, R145.reuse, R165, R188 ;  /* 0x000000a5915f7223 */ /* 0x040fe200000000bc */
[----:B------:R-:W-:Y:S02]  /*25310*/  FFMA R91, R145, R161, R189 ;  /* 0x000000a1915b7223 */ /* 0x000fe400000000bd */
[----:B------:R-:W2:Y:S04]  /*25320*/  LDL.LU R137, [R1+0xc8] ;  /* 0x0000c80001897983 */ /* 0x000ea80000300800 */
[----:B------:R1:W-:Y:S04]  /*25330*/  STL [R1+0x50], R128 ;  /* 0x0000508001007387 */ /* 0x0003e80000100800 */
[----:B------:R-:W2:Y:S04]  /*25340*/  LDL.LU R200, [R1+0x40] ;  /* 0x0000400001c87983 */ /* 0x000ea80000300800 */
[----:B------:R-:W2:Y:S01]  /*25350*/  LDL.LU R145, [R1+0xd8] ;  /* 0x0000d80001917983 */ /* 0x000ea20000300800 */
[----:B------:R-:W-:Y:S01]  /*25360*/  FFMA R111, R149, R165, R185 ;  /* 0x000000a5956f7223 */ /* 0x000fe200000000b9 */
[----:B------:R-:W-:-:S02]  /*25370*/  FFMA R119, R153, R157, R169 ;  /* 0x0000009d99777223 */ /* 0x000fc400000000a9 */
[----:B------:R-:W2:Y:S01]  /*25380*/  LDL.LU R185, [R1+0xec] ;  /* 0x0000ec0001b97983 */ /* 0x000ea20000300800 */
[-C--:B------:R-:W-:Y:S01]  /*25390*/  FFMA R118, R141, R161.reuse, R196 ;  /* 0x000000a18d767223 */ /* 0x080fe200000000c4 */
[C---:B------:R-:W-:Y:S02]  /*253a0*/  FFMA R123, R153.reuse, R161, R170 ;  /* 0x000000a1997b7223 */ /* 0x040fe400000000aa */
[----:B------:R-:W2:Y:S01]  /*253b0*/  LDL.LU R184, [R1+0xfc] ;  /* 0x0000fc0001b87983 */ /* 0x000ea20000300800 */
[----:B------:R-:W-:-:S03]  /*253c0*/  FFMA R3, R153, R165, R173 ;  /* 0x000000a599037223 */ /* 0x000fc600000000ad */
[----:B------:R-:W2:Y:S04]  /*253d0*/  LDL.LU R157, [R1+0xe8] ;  /* 0x0000e800019d7983 */ /* 0x000ea80000300800 */
[----:B------:R-:W2:Y:S04]  /*253e0*/  LDL.LU R161, [R1+0x10c] ;  /* 0x00010c0001a17983 */ /* 0x000ea80000300800 */
[----:B------:R-:W2:Y:S04]  /*253f0*/  LDL.LU R189, [R1+0x118] ;  /* 0x0001180001bd7983 */ /* 0x000ea80000300800 */
[----:B------:R-:W2:Y:S04]  /*25400*/  LDL.LU R188, [R1+0x128] ;  /* 0x0001280001bc7983 */ /* 0x000ea80000300800 */
[----:B------:R-:W2:Y:S04]  /*25410*/  LDL.LU R165, [R1+0xd4] ;  /* 0x0000d40001a57983 */ /* 0x000ea80000300800 */
[----:B------:R-:W2:Y:S04]  /*25420*/  LDL.LU R149, [R1+0x108] ;  /* 0x0001080001957983 */ /* 0x000ea80000300800 */
[----:B------:R-:W2:Y:S01]  /*25430*/  LDL.LU R193, [R1+0x124] ;  /* 0x0001240001c17983 */ /* 0x000ea20000300800 */
[----:B---3--:R-:W-:-:S03]  /*25440*/  FFMA R178, R211, R31, R192 ;  /* 0x0000001fd3b27223 */ /* 0x008fc600000000c0 */
[----:B------:R-:W3:Y:S04]  /*25450*/  LDL.LU R192, [R1+0x138] ;  /* 0x0001380001c07983 */ /* 0x000ee80000300800 */
[----:B------:R-:W3:Y:S04]  /*25460*/  LDL.LU R141, [R1+0xc4] ;  /* 0x0000c400018d7983 */ /* 0x000ee80000300800 */
[----:B------:R-:W3:Y:S01]  /*25470*/  LDL.LU R133, [R1+0xf8] ;  /* 0x0000f80001857983 */ /* 0x000ee20000300800 */
[----:B----4-:R-:W-:-:S03]  /*25480*/  FFMA R182, R215, R31, R197 ;  /* 0x0000001fd7b67223 */ /* 0x010fc600000000c5 */
[----:B------:R-:W4:Y:S04]  /*25490*/  LDL.LU R197, [R1+0x114] ;  /* 0x0001140001c57983 */ /* 0x000f280000300800 */
[----:B------:R-:W4:Y:S04]  /*254a0*/  LDL.LU R196, [R1+0x12c] ;  /* 0x00012c0001c47983 */ /* 0x000f280000300800 */
[----:B------:R-:W4:Y:S01]  /*254b0*/  LDL.LU R136, [R1+0xe4] ;  /* 0x0000e40001887983 */ /* 0x000f220000300800 */
[----:B--2---:R-:W-:-:S03]  /*254c0*/  FFMA R180, R215, R23, R137 ;  /* 0x00000017d7b47223 */ /* 0x004fc60000000089 */
[----:B------:R-:W2:Y:S01]  /*254d0*/  LDL.LU R137, [R1+0x104] ;  /* 0x0001040001897983 */ /* 0x000ea20000300800 */
[----:B------:R-:W-:-:S03]  /*254e0*/  FFMA R187, R219, R35, R200 ;  /* 0x00000023dbbb7223 */ /* 0x000fc600000000c8 */
[----:B------:R-:W4:Y:S01]  /*254f0*/  LDL.LU R200, [R1+0x120] ;  /* 0x0001200001c87983 */ /* 0x000f220000300800 */
[----:B------:R-:W-:-:S03]  /*25500*/  FFMA R186, R219, R31, R145 ;  /* 0x0000001fdbba7223 */ /* 0x000fc60000000091 */
[----:B------:R-:W4:Y:S04]  /*25510*/  LDL.LU R145, [R1+0xd0] ;  /* 0x0000d00001917983 */ /* 0x000f280000300800 */
[----:B------:R-:W4:Y:S04]  /*25520*/  LDL.LU R148, [R1+0xf4] ;  /* 0x0000f40001947983 */ /* 0x000f280000300800 */
[----:B------:R-:W4:Y:S01]  /*25530*/  LDL.LU R164, [R1+0x110] ;  /* 0x0001100001a47983 */ /* 0x000f220000300800 */
[----:B------:R-:W-:-:S03]  /*25540*/  FFMA R191, R223, R35, R157 ;  /* 0x00000023dfbf7223 */ /* 0x000fc6000000009d */
[----:B------:R-:W4:Y:S01]  /*25550*/  LDL.LU R153, [R1+0xe0] ;  /* 0x0000e00001997983 */ /* 0x000f220000300800 */
[----:B------:R-:W-:-:S03]  /*25560*/  FFMA R190, R223, R31, R161 ;  /* 0x0000001fdfbe7223 */ /* 0x000fc600000000a1 */
[----:B-1----:R-:W4:Y:S04]  /*25570*/  LDL.LU R129, [R1+0x100] ;  /* 0x0001000001817983 */ /* 0x002f280000300800 */
[----:B------:R-:W4:Y:S04]  /*25580*/  LDL.LU R157, [R1+0xcc] ;  /* 0x0000cc00019d7983 */ /* 0x000f280000300800 */
[----:B------:R-:W4:Y:S01]  /*25590*/  LDL.LU R161, [R1+0xf0] ;  /* 0x0000f00001a17983 */ /* 0x000f220000300800 */
[----:B------:R-:W-:-:S03]  /*255a0*/  FFMA R195, R227, R35, R165 ;  /* 0x00000023e3c37223 */ /* 0x000fc600000000a5 */
[----:B------:R-:W4:Y:S01]  /*255b0*/  LDL.LU R165, [R1+0xdc] ;  /* 0x0000dc0001a57983 */ /* 0x000f220000300800 */
[----:B------:R-:W-:-:S03]  /*255c0*/  FFMA R194, R227, R31, R149 ;  /* 0x0000001fe3c27223 */ /* 0x000fc60000000095 */
[----:B------:R-:W4:Y:S01]  /*255d0*/  LDL.LU R149, [R1+0x48] ;  /* 0x0000480001957983 */ /* 0x000f220000300800 */
[-C--:B------:R-:W-:Y:S01]  /*255e0*/  FFMA R175, R207, R35.reuse, R206 ;  /* 0x00000023cfaf7223 */ /* 0x080fe200000000ce */
[C---:B---3--:R-:W-:Y:S02]  /*255f0*/  FFMA R199, R231.reuse, R35, R141 ;  /* 0x00000023e7c77223 */ /* 0x048fe4000000008d */
[----:B------:R-:W3:Y:S01]  /*25600*/  LDL.LU R141, [R1+0x38] ;  /* 0x00003800018d7983 */ /* 0x000ee20000300800 */
[----:B------:R-:W-:-:S03]  /*25610*/  FFMA R198, R231, R31, R133 ;  /* 0x0000001fe7c67223 */ /* 0x000fc60000000085 */
[----:B------:R-:W3:Y:S01]  /*25620*/  LDL.LU R133, [R1+0x28] ;  /* 0x0000280001857983 */ /* 0x000ee20000300800 */
[----:B--2---:R-:W-:-:S03]  /*25630*/  FFMA R201, R235, R27, R137 ;  /* 0x0000001bebc97223 */ /* 0x004fc60000000089 */
[----:B------:R-:W2:Y:S01]  /*25640*/  LDL.LU R137, [R1+0x18] ;  /* 0x0000180001897983 */ /* 0x000ea20000300800 */
[----:B----4-:R-:W-:-:S03]  /*25650*/  FFMA R206, R239, R31, R145 ;  /* 0x0000001fefce7223 */ /* 0x010fc60000000091 */
[----:B------:R-:W4:Y:S01]  /*25660*/  LDL.LU R145, [R1+0x8] ;  /* 0x0000080001917983 */ /* 0x000f220000300800 */
        /* <DEDUP_REMOVED lines=36> */
[----:B------:R-:W-:Y:S01]  /*258b0*/  FFMA R165, R142, R166, R122 ;  /* 0x000000a68ea57223 */ /* 0x000fe2000000007a */
[C---:B------:R-:W-:Y:S01]  /*258c0*/  FFMA R197, R231.reuse, R27, R197 ;  /* 0x0000001be7c57223 */ /* 0x040fe200000000c5 */
[-C--:B------:R-:W-:Y:S01]  /*258d0*/  FFMA R196, R231, R23.reuse, R196 ;  /* 0x00000017e7c47223 */ /* 0x080fe200000000c4 */
[C---:B------:R-:W-:Y:S01]  /*258e0*/  FFMA R232, R146.reuse, R130, R126 ;  /* 0x0000008292e87223 */ /* 0x040fe2000000007e */
[----:B------:R-:W-:Y:S01]  /*258f0*/  FFMA R231, R146, R158, R87 ;  /* 0x0000009e92e77223 */ /* 0x000fe20000000057 */
[----:B------:R-:W-:Y:S01]  /*25900*/  FFMA R168, R203, R23, R240 ;  /* 0x00000017cba87223 */ /* 0x000fe200000000f0 */
[C---:B---3--:R-:W-:Y:S01]  /*25910*/  FFMA R227, R141.reuse, R130, R144 ;  /* 0x000000828de37223 */ /* 0x048fe20000000090 */
[----:B------:R-:W-:Y:S01]  /*25920*/  FFMA R221, R141, R162, R229 ;  /* 0x000000a28ddd7223 */ /* 0x000fe200000000e5 */
[C---:B------:R-:W-:Y:S01]  /*25930*/  FFMA R136, R133.reuse, R166, R89 ;  /* 0x000000a685887223 */ /* 0x040fe20000000059 */
[C---:B------:R-:W-:Y:S01]  /*25940*/  FFMA R228, R133.reuse, R130, R160 ;  /* 0x0000008285e47223 */ /* 0x040fe200000000a0 */
[C---:B------:R-:W-:Y:S01]  /*25950*/  FFMA R128, R133.reuse, R158, R242 ;  /* 0x0000009e85807223 */ /* 0x040fe200000000f2 */
[----:B------:R-:W-:Y:S01]  /*25960*/  FFMA R129, R133, R162, R250 ;  /* 0x000000a285817223 */ /* 0x000fe200000000fa */
[----:B------:R-:W3:Y:S01]  /*25970*/  LDL.LU R89, [R1+0x354] ;  /* 0x0003540001597983 */ /* 0x000ee20000300800 */
[C---:B------:R-:W-:Y:S01]  /*25980*/  FFMA R222, R141.reuse, R158, R222 ;  /* 0x0000009e8dde7223 */ /* 0x040fe200000000de */
[----:B------:R-:W-:Y:S01]  /*25990*/  FFMA R220, R141, R166, R230 ;  /* 0x000000a68ddc7223 */ /* 0x000fe200000000e6 */
[-C--:B------:R-:W-:Y:S01]  /*259a0*/  FFMA R160, R142, R158.reuse, R114 ;  /* 0x0000009e8ea07223 */ /* 0x080fe20000000072 */
[C---:B--2---:R-:W-:Y:S01]  /*259b0*/  FFMA R132, R137.reuse, R158, R93 ;  /* 0x0000009e89847223 */ /* 0x044fe2000000005d */
[C---:B------:R-:W-:Y:S01]  /*259c0*/  FFMA R133, R137.reuse, R162, R97 ;  /* 0x000000a289857223 */ /* 0x040fe20000000061 */
[----:B------:R-:W2:Y:S01]  /*259d0*/  LDL.LU R93, [R1+0x350] ;  /* 0x00035000015d7983 */ /* 0x000ea20000300800 */
[C---:B------:R-:W-:Y:S01]  /*259e0*/  FFMA R229, R137.reuse, R130, R246 ;  /* 0x0000008289e57223 */ /* 0x040fe200000000f6 */
[----:B------:R-:W-:-:S02]  /*259f0*/  FFMA R144, R137, R166, R101 ;  /* 0x000000a689907223 */ /* 0x000fc40000000065 */
[----:B------:R-:W2:Y:S04]  /*25a00*/  LDL.LU R97, [R1+0x34c] ;  /* 0x00034c0001617983 */ /* 0x000ea80000300800 */
[----:B------:R-:W2:Y:S01]  /*25a10*/  LDL.LU R101, [R1+0x348] ;  /* 0x0003480001657983 */ /* 0x000ea20000300800 */
[C---:B----4-:R-:W-:Y:S01]  /*25a20*/  FFMA R137, R145.reuse, R130, R105 ;  /* 0x0000008291897223 */ /* 0x050fe20000000069 */
[C---:B------:R-:W-:Y:S02]  /*25a30*/  FFMA R140, R145.reuse, R158, R109 ;  /* 0x0000009e918c7223 */ /* 0x040fe4000000006d */
[----:B------:R-:W4:Y:S01]  /*25a40*/  LDL.LU R105, [R1+0x344] ;  /* 0x0003440001697983 */ /* 0x000f220000300800 */
[C---:B------:R-:W-:Y:S01]  /*25a50*/  FFMA R141, R145.reuse, R162, R113 ;  /* 0x000000a2918d7223 */ /* 0x040fe20000000071 */
[----:B------:R-:W-:-:S02]  /*25a60*/  FFMA R152, R145, R166, R117 ;  /* 0x000000a691987223 */ /* 0x000fc40000000075 */
[----:B------:R-:W2:Y:S01]  /*25a70*/  LDL.LU R109, [R1+0x340] ;  /* 0x00034000016d7983 */ /* 0x000ea20000300800 */
[----:B------:R-:W-:-:S03]  /*25a80*/  FFMA R145, R134, R130, R121 ;  /* 0x0000008286917223 */ /* 0x000fc60000000079 */
[----:B------:R-:W2:Y:S04]  /*25a90*/  LDL.LU R113, [R1+0x33c] ;  /* 0x00033c0001717983 */ /* 0x000ea80000300800 */
[----:B------:R-:W2:Y:S04]  /*25aa0*/  LDL.LU R117, [R1+0x338] ;  /* 0x0003380001757983 */ /* 0x000ea80000300800 */
[----:B------:R-:W2:Y:S04]  /*25ab0*/  LDL.LU R238, [R1+0x180] ;  /* 0x0001800001ee7983 */ /* 0x000ea80000300800 */
[----:B------:R-:W3:Y:S04]  /*25ac0*/  LDL.LU R241, [R1+0x184] ;  /* 0x0001840001f17983 */ /* 0x000ee80000300800 */
[----:B------:R-:W3:Y:S01]  /*25ad0*/  LDL.LU R121, [R1+0x334] ;  /* 0x0003340001797983 */ /* 0x000ee20000300800 */
[----:B------:R-:W-:-:S03]  /*25ae0*/  FFMA R134, R138, R130, R94 ;  /* 0x000000828a867223 */ /* 0x000fc6000000005e */
[----:B------:R-:W3:Y:S04]  /*25af0*/  LDL.LU R125, [R1+0x330] ;  /* 0x00033000017d7983 */ /* 0x000ee80000300800 */
[----:B------:R-:W3:Y:S04]  /*25b00*/  LDL.LU R239, [R1+0x4c] ;  /* 0x00004c0001ef7983 */ /* 0x000ee80000300800 */
[----:B------:R-:W4:Y:S04]  /*25b10*/  LDL.LU R86, [R1+0x32c] ;  /* 0x00032c0001567983 */ /* 0x000f280000300800 */
[----:B------:R-:W4:Y:S04]  /*25b20*/  LDL.LU R90, [R1+0x328] ;  /* 0x00032800015a7983 */ /* 0x000f280000300800 */
[----:B------:R-:W4:Y:S04]  /*25b30*/  LDL.LU R94, [R1+0x324] ;  /* 0x00032400015e7983 */ /* 0x000f280000300800 */
[----:B------:R-:W4:Y:S01]  /*25b40*/  LDL.LU R252, [R1+0x3c] ;  /* 0x00003c0001fc7983 */ /* 0x000f220000300800 */
[----:B------:R-:W-:-:S03]  /*25b50*/  FFMA R138, R142, R130, R110 ;  /* 0x000000828e8a7223 */ /* 0x000fc6000000006e */
        /* <DEDUP_REMOVED lines=12> */
[C---:B------:R-:W-:Y:S01]  /*25c20*/  FFMA R142, R146.reuse, R162, R91 ;  /* 0x000000a2928e7223 */ /* 0x040fe2000000005b */
[-C--:B------:R-:W-:Y:S01]  /*25c30*/  FFMA R169, R203, R27.reuse, R236 ;  /* 0x0000001bcba97223 */ /* 0x080fe200000000ec */
[----:B------:R-:W-:Y:S01]  /*25c40*/  FFMA R146, R146, R166, R95 ;  /* 0x000000a692927223 */ /* 0x000fe2000000005f */
[----:B------:R-:W4:Y:S01]  /*25c50*/  LDL.LU R91, [R1+0x2fc] ;  /* 0x0002fc00015b7983 */ /* 0x000f220000300800 */
[----:B------:R-:W-:Y:S01]  /*25c60*/  FFMA R217, R251, R27, R234 ;  /* 0x0000001bfbd97223 */ /* 0x000fe200000000ea */
[C---:B------:R-:W-:Y:S01]  /*25c70*/  FFMA R236, R150.reuse, R130, R99 ;  /* 0x0000008296ec7223 */ /* 0x040fe20000000063 */
[----:B------:R-:W-:Y:S01]  /*25c80*/  FFMA R203, R235, R35, R233 ;  /* 0x00000023ebcb7223 */ /* 0x000fe200000000e9 */
[----:B------:R-:W4:Y:S01]  /*25c90*/  LDL.LU R95, [R1+0x2f8] ;  /* 0x0002f800015f7983 */ /* 0x000f220000300800 */
[C---:B------:R-:W-:Y:S01]  /*25ca0*/  FFMA R234, R150.reuse, R158, R103 ;  /* 0x0000009e96ea7223 */ /* 0x040fe20000000067 */
[----:B------:R-:W-:-:S02]  /*25cb0*/  FFMA R233, R150, R162, R107 ;  /* 0x000000a296e97223 */ /* 0x000fc4000000006b */
[----:B------:R-:W4:Y:S01]  /*25cc0*/  LDL.LU R99, [R1+0x2f4] ;  /* 0x0002f40001637983 */ /* 0x000f220000300800 */
[----:B------:R-:W-:Y:S01]  /*25cd0*/  FFMA R230, R150, R166, R111 ;  /* 0x000000a696e67223 */ /* 0x000fe2000000006f */
[----:B------:R-:W-:Y:S02]  /*25ce0*/  FFMA R200, R235, R23, R200 ;  /* 0x00000017ebc87223 */ /* 0x000fe400000000c8 */
[----:B------:R-:W4:Y:S01]  /*25cf0*/  LDL.LU R103, [R1+0x2f0] ;  /* 0x0002f00001677983 */ /* 0x000f220000300800 */
[C---:B------:R-:W-:Y:S01]  /*25d00*/  FFMA R237, R154.reuse, R130, R115 ;  /* 0x000000829aed7223 */ /* 0x040fe20000000073 */
[C---:B------:R-:W-:Y:S02]  /*25d10*/  FFMA R235, R154.reuse, R158, R119 ;  /* 0x0000009e9aeb7223 */ /* 0x040fe40000000077 */
[----:B------:R-:W4:Y:S01]  /*25d20*/  LDL.LU R107, [R1+0x2ec] ;  /* 0x0002ec00016b7983 */ /* 0x000f220000300800 */
[----:B------:R-:W-:-:S03]  /*25d30*/  FFMA R162, R154, R162, R123 ;  /* 0x000000a29aa27223 */ /* 0x000fc6000000007b */
[----:B------:R-:W4:Y:S01]  /*25d40*/  LDL.LU R111, [R1+0x2e8] ;  /* 0x0002e800016f7983 */ /* 0x000f220000300800 */
[----:B------:R-:W-:-:S03]  /*25d50*/  FFMA R154, R154, R166, R3 ;  /* 0x000000a69a9a7223 */ /* 0x000fc60000000003 */
[----:B------:R-:W4:Y:S01]  /*25d60*/  LDL.LU R115, [R1+0x2e4] ;  /* 0x0002e40001737983 */ /* 0x000f220000300800 */
[----:B------:R-:W-:-:S03]  /*25d70*/  FFMA R166, R80, R20, R127 ;  /* 0x0000001450a67223 */ /* 0x000fc6000000007f */
[----:B------:R-:W4:Y:S01]  /*25d80*/  LDL.LU R119, [R1+0x2e0] ;  /* 0x0002e00001777983 */ /* 0x000f220000300800 */
[----:B------:R-:W-:-:S03]  /*25d90*/  FFMA R157, R135, R167, R157 ;  /* 0x000000a7879d7223 */ /* 0x000fc6000000009d */
[----:B------:R-:W4:Y:S01]  /*25da0*/  LDL.LU R123, [R1+0x2dc] ;  /* 0x0002dc00017b7983 */ /* 0x000f220000300800 */
[C---:B------:R-:W-:Y:S01]  /*25db0*/  FFMA R149, R135.reuse, R163, R149 ;  /* 0x000000a387957223 */ /* 0x040fe20000000095 */
[C---:B------:R-:W-:Y:S02]  /*25dc0*/  FFMA R148, R135.reuse, R159, R148 ;  /* 0x0000009f87947223 */ /* 0x040fe40000000094 */
[----:B------:R-:W4:Y:S01]  /*25dd0*/  LDL.LU R3, [R1+0x2d8] ;  /* 0x0002d80001037983 */ /* 0x000f220000300800 */
[----:B------:R-:W-:Y:S01]  /*25de0*/  FFMA R145, R135, R131, R145 ;  /* 0x0000008387917223 */ /* 0x000fe20000000091 */
[-C--:B------:R-:W-:Y:S02]  /*25df0*/  FFMA R153, R139, R159.reuse, R153 ;  /* 0x0000009f8b997223 */ /* 0x080fe40000000099 */
[----:B------:R-:W4:Y:S01]  /*25e00*/  LDL.LU R127, [R1+0x2d4] ;  /* 0x0002d400017f7983 */ /* 0x000f220000300800 */
        /* <DEDUP_REMOVED lines=31> */
[----:B--2---:R-:W-:-:S02]  /*26000*/  FFMA R158, R80, R28, R238 ;  /* 0x0000001c509e7223 */ /* 0x004fc400000000ee */
[----:B------:R-:W2:Y:S01]  /*26010*/  LDL R238, [R1+0x1cc] ;  /* 0x0001cc0001ee7983 */ /* 0x000ea20000100800 */
[C---:B---3--:R-:W-:Y:S01]  /*26020*/  FFMA R225, R239.reuse, R159, R225 ;  /* 0x0000009fefe17223 */ /* 0x048fe200000000e1 */
[C---:B------:R-:W-:Y:S01]  /*26030*/  FFMA R223, R239.reuse, R167, R223 ;  /* 0x000000a7efdf7223 */ /* 0x040fe200000000df */
[C---:B------:R-:W-:Y:S01]  /*26040*/  FFMA R224, R239.reuse, R163, R224 ;  /* 0x000000a3efe07223 */ /* 0x040fe200000000e0 */
[----:B------:R-:W-:Y:S02]  /*26050*/  FFMA R226, R239, R131, R226 ;  /* 0x00000083efe27223 */ /* 0x000fe400000000e2 */
[----:B------:R-:W2:Y:S01]  /*26060*/  LDL R239, [R1+0x1d4] ;  /* 0x0001d40001ef7983 */ /* 0x000ea20000100800 */
[C---:B------:R-:W-:Y:S01]  /*26070*/  FFMA R225, R36.reuse, R8, R225 ;  /* 0x0000000824e17223 */ /* 0x040fe200000000e1 */
[----:B------:R-:W-:Y:S01]  /*26080*/  FFMA R223, R36, R16, R223 ;  /* 0x0000001024df7223 */ /* 0x000fe200000000df */
[C---:B----4-:R-:W-:Y:S01]  /*26090*/  FFMA R222, R252.reuse, R159, R222 ;  /* 0x0000009ffcde7223 */ /* 0x050fe200000000de */
[----:B------:R-:W-:-:S03]  /*260a0*/  FFMA R220, R252, R167, R220 ;  /* 0x000000a7fcdc7223 */ /* 0x000fc600000000dc */
[C---:B------:R-:W-:Y:S01]  /*260b0*/  FFMA R222, R40.reuse, R8, R222 ;  /* 0x0000000828de7223 */ /* 0x040fe200000000de */
[----:B------:R-:W-:Y:S01]  /*260c0*/  FFMA R220, R40, R16, R220 ;  /* 0x0000001028dc7223 */ /* 0x000fe200000000dc */
[----:B------:R-:W-:Y:S01]  /*260d0*/  FFMA R225, R37, R9, R225 ;  /* 0x0000000925e17223 */ /* 0x000fe200000000e1 */
[C---:B------:R-:W-:Y:S01]  /*260e0*/  FFMA R128, R248.reuse, R159, R128 ;  /* 0x0000009ff8807223 */ /* 0x040fe20000000080 */
        /* <DEDUP_REMOVED lines=8> */
[C---:B------:R-:W-:Y:S01]  /*26170*/  FFMA R152, R240.reuse, R167, R152 ;  /* 0x000000a7f0987223 */ /* 0x040fe20000000098 */
[C---:B------:R-:W-:Y:S01]  /*26180*/  FFMA R141, R240.reuse, R163, R141 ;  /* 0x000000a3f08d7223 */ /* 0x040fe2000000008d */
[C---:B------:R-:W-:Y:S01]  /*26190*/  FFMA R140, R240.reuse, R159, R140 ;  /* 0x0000009ff08c7223 */ /* 0x040fe2000000008c */
[----:B------:R-:W-:Y:S02]  /*261a0*/  FFMA R137, R240, R131, R137 ;  /* 0x00000083f0897223 */ /* 0x000fe40000000089 */
[----:B------:R-:W4:Y:S01]  /*261b0*/  LDL R240, [R1+0x1d8] ;  /* 0x0001d80001f07983 */ /* 0x000f220000100800 */
[----:B------:R-:W-:Y:S01]  /*261c0*/  FFMA R159, R155, R159, R235 ;  /* 0x0000009f9b9f7223 */ /* 0x000fe200000000eb */
[----:B------:R-:W-:-:S03]  /*261d0*/  FFMA R140, R52, R8, R140 ;  /* 0x00000008348c7223 */ /* 0x000fc6000000008c */
[----:B------:R-:W-:Y:S01]  /*261e0*/  FFMA R159, R76, R8, R159 ;  /* 0x000000084c9f7223 */ /* 0x000fe2000000009f */
[----:B------:R-:W-:Y:S01]  /*261f0*/  FFMA R152, R52, R16, R152 ;  /* 0x0000001034987223 */ /* 0x000fe20000000098 */
[-C--:B------:R-:W-:Y:S01]  /*26200*/  FFMA R8, R45, R9.reuse, R128 ;  /* 0x000000092d087223 */ /* 0x080fe20000000080 */
[-C--:B------:R-:W-:Y:S01]  /*26210*/  FFMA R132, R49, R9.reuse, R132 ;  /* 0x0000000931847223 */ /* 0x080fe20000000084 */
[-C--:B------:R-:W-:Y:S01]  /*26220*/  FFMA R140, R53, R9.reuse, R140 ;  /* 0x00000009358c7223 */ /* 0x080fe2000000008c */
[-C--:B------:R-:W-:Y:S01]  /*26230*/  FFMA R16, R69, R9.reuse, R130 ;  /* 0x0000000945107223 */ /* 0x080fe20000000082 */
[----:B------:R-:W-:Y:S02]  /*26240*/  FFMA R159, R77, R9, R159 ;  /* 0x000000094d9f7223 */ /* 0x000fe4000000009f */
[----:B------:R-:W2:Y:S01]  /*26250*/  LDL R9, [R1+0x1e0] ;  /* 0x0001e00001097983 */ /* 0x000ea20000100800 */
[C---:B------:R-:W-:Y:S01]  /*26260*/  FFMA R226, R36.reuse, R4, R226 ;  /* 0x0000000424e27223 */ /* 0x040fe200000000e2 */
[----:B------:R-:W-:-:S02]  /*26270*/  FFMA R224, R36, R12, R224 ;  /* 0x0000000c24e07223 */ /* 0x000fc400000000e0 */
[----:B------:R-:W2:Y:S01]  /*26280*/  LDL R36, [R1+0x1dc] ;  /* 0x0001dc0001247983 */ /* 0x000ea20000100800 */
[-C--:B------:R-:W-:Y:S01]  /*26290*/  FFMA R223, R37, R17.reuse, R223 ;  /* 0x0000001125df7223 */ /* 0x080fe200000000df */
[-C--:B------:R-:W-:Y:S01]  /*262a0*/  FFMA R220, R41, R17.reuse, R220 ;  /* 0x0000001129dc7223 */ /* 0x080fe200000000dc */
[-C--:B------:R-:W-:Y:S01]  /*262b0*/  FFMA R136, R45, R17.reuse, R136 ;  /* 0x000000112d887223 */ /* 0x080fe20000000088 */
[-C--:B------:R-:W-:Y:S01]  /*262c0*/  FFMA R144, R49, R17.reuse, R144 ;  /* 0x0000001131907223 */ /* 0x080fe20000000090 */
[----:B------:R-:W-:Y:S02]  /*262d0*/  FFMA R152, R53, R17, R152 ;  /* 0x0000001135987223 */ /* 0x000fe40000000098 */
[----:B------:R-:W2:Y:S01]  /*262e0*/  LDL R17, [R1+0x1c8] ;  /* 0x0001c80001117983 */ /* 0x000ea20000100800 */
[----:B-----5:R-:W-:Y:S01]  /*262f0*/  IADD3 R2, R2, 0x1, RZ ;  /* 0x0000000102027810 */ /* 0x020fe20007ffe0ff */
[C---:B------:R-:W-:Y:S01]  /*26300*/  FFMA R156, R139.reuse, R163, R156 ;  /* 0x000000a38b9c7223 */ /* 0x040fe2000000009c */
[----:B------:R-:W-:Y:S01]  /*26310*/  FFMA R134, R139, R131, R134 ;  /* 0x000000838b867223 */ /* 0x000fe20000000086 */
[-C--:B------:R-:W-:Y:S01]  /*26320*/  FFMA R142, R147, R163.reuse, R142 ;  /* 0x000000a3938e7223 */ /* 0x080fe2000000008e */
        /* <DEDUP_REMOVED lines=11> */
[----:B------:R-:W-:Y:S01]  /*263e0*/  ISETP.GE.AND P1, PT, R2, 0x2, PT ;  /* 0x000000020200780c */ /* 0x000fe20003f26270 */
        /* <DEDUP_REMOVED lines=20> */
[----:B------:R-:W-:Y:S01]  /*26530*/  SEL R2, R2, RZ, !P1 ;  /* 0x000000ff02027207 */ /* 0x000fe20004800000 */
        /* <DEDUP_REMOVED lines=33> */
[----:B------:R-:W-:Y:S06]  /*26750*/  BAR.SYNC 0x0 ;  /* 0x0000000000007b1d */ /* 0x000fec0000000000 */
        /* <DEDUP_REMOVED lines=22> */
[C---:B------:R-:W-:Y:S01]  /*268c0*/  FFMA R166, R81.reuse, R21, R166 ;  /* 0x0000001551a67223 */ /* 0x040fe200000000a6 */
[----:B------:R-:W-:Y:S01]  /*268d0*/  FFMA R158, R81, R29, R158 ;  /* 0x0000001d519e7223 */ /* 0x000fe2000000009e */
[----:B------:R-:W3:Y:S01]  /*268e0*/  LDL R76, [R1+0x244] ;  /* 0x00024400014c7983 */ /* 0x000ee20000100800 */
[----:B----4-:R-:W-:Y:S01]  /*268f0*/  IADD3 R12, P2, R240, UR6, RZ ;  /* 0x00000006f00c7c10 */ /* 0x010fe2000ff5e0ff */
[----:B------:R-:W-:Y:S01]  /*26900*/  FFMA R4, R46, R14, R4 ;  /* 0x0000000e2e047223 */ /* 0x000fe20000000004 */
[----:B--2---:R-:W-:Y:S01]  /*26910*/  LEA R5, R2, R238, 0xf ;  /* 0x000000ee02057211 */ /* 0x004fe200078e78ff */
[-C--:B------:R-:W-:Y:S01]  /*26920*/  FFMA R224, R38, R14.reuse, R224 ;  /* 0x0000000e26e07223 */ /* 0x080fe200000000e0 */
[----:B------:R-:W-:Y:S01]  /*26930*/  IADD3.X R13, R239, UR7, RZ, P2, !PT ;  /* 0x00000007ef0d7c10 */ /* 0x000fe200097fe4ff */
[-C--:B------:R-:W-:Y:S01]  /*26940*/  FFMA R221, R42, R14.reuse, R221 ;  /* 0x0000000e2add7223 */ /* 0x080fe200000000dd */
[-C--:B------:R-:W-:Y:S01]  /*26950*/  FFMA R133, R50, R14.reuse, R133 ;  /* 0x0000000e32857223 */ /* 0x080fe20000000085 */
[-C--:B------:R-:W-:Y:S01]  /*26960*/  FFMA R141, R54, R14.reuse, R141 ;  /* 0x0000000e368d7223 */ /* 0x080fe2000000008d */
[-C--:B------:R-:W-:Y:S01]  /*26970*/  FFMA R149, R58, R14.reuse, R149 ;  /* 0x0000000e3a957223 */ /* 0x080fe20000000095 */
[----:B------:R-:W-:Y:S01]  /*26980*/  @!PT LDS RZ, [RZ] ;  /* 0x00000000fffff984 */ /* 0x000fe20000000800 */
[----:B------:R-:W-:Y:S01]  /*26990*/  @!PT LDS RZ, [RZ] ;  /* 0x00000000fffff984 */ /* 0x000fe20000000800 */
[----:B------:R-:W-:Y:S01]  /*269a0*/  @!PT LDS RZ, [RZ] ;  /* 0x00000000fffff984 */ /* 0x000fe20000000800 */
[----:B------:R1:W-:Y:S01]  /*269b0*/  LDGSTS.E.BYPASS.128 [R5], [R12.64], !P0 ;  /* 0x000000000c057fae */ /* 0x0003e2000c101c4a */
[-C--:B------:R-:W-:Y:S01]  /*269c0*/  FFMA R156, R62, R14.reuse, R156 ;  /* 0x0000000e3e9c7223 */ /* 0x080fe2000000009c */
[-C--:B------:R-:W-:Y:S01]  /*269d0*/  FFMA R161, R66, R14.reuse, R161 ;  /* 0x0000000e42a17223 */ /* 0x080fe200000000a1 */
[-C--:B------:R-:W-:Y:S01]  /*269e0*/  FFMA R142, R70, R14.reuse, R142 ;  /* 0x0000000e468e7223 */ /* 0x080fe2000000008e */
[-C--:B------:R-:W-:Y:S01]  /*269f0*/  FFMA R139, R74, R14.reuse, R139 ;  /* 0x0000000e4a8b7223 */ /* 0x080fe2000000008b */
[----:B------:R-:W-:Y:S01]  /*26a00*/  FFMA R162, R78, R14, R162 ;  /* 0x0000000e4ea27223 */ /* 0x000fe200000000a2 */
[----:B------:R-:W2:Y:S04]  /*26a10*/  LDL R77, [R1+0x234] ;  /* 0x00023400014d7983 */ /* 0x000ea80000100800 */
[----:B------:R-:W4:Y:S01]  /*26a20*/  LDL R14, [R1+0x1ec] ;  /* 0x0001ec00010e7983 */ /* 0x000f220000100800 */
[----:B-1----:R-:W-:Y:S01]  /*26a30*/  FFMA R12, R46, R10, R8 ;  /* 0x0000000a2e0c7223 */ /* 0x002fe20000000008 */
[----:B------:R-:W-:-:S02]  /*26a40*/  IADD3 R8, P1, R9, UR6, RZ ;  /* 0x0000000609087c10 */ /* 0x000fc4000ff3e0ff */
[----:B------:R-:W2:Y:S02]  /*26a50*/  LDL R13, [R1+0x1c4] ;  /* 0x0001c400010d7983 */ /* 0x000ea40000100800 */
[----:B------:R-:W-:Y:S02]  /*26a60*/  IADD3.X R9, R36, UR7, RZ, P1, !PT ;  /* 0x0000000724097c10 */ /* 0x000fe40008ffe4ff */
[----:B------:R-:W-:Y:S01]  /*26a70*/  LEA R6, R2, R17, 0xf ;  /* 0x0000001102067211 */ /* 0x000fe200078e78ff */
[----:B------:R-:W2:Y:S04]  /*26a80*/  LDL R36, [R1+0x1e8] ;  /* 0x0001e80001247983 */ /* 0x000ea80000100800 */
[----:B------:R-:W3:Y:S04]  /*26a90*/  LDL R17, [R1+0x1e4] ;  /* 0x0001e40001117983 */ /* 0x000ee80000100800 */
[----:B------:R2:W-:Y:S01]  /*26aa0*/  LDGSTS.E.BYPASS.128 [R6], [R8.64], !P0 ;  /* 0x0000000008067fae */ /* 0x0005e2000c101c4a */
        /* <DEDUP_REMOVED lines=23> */
[----:B------:R-:W4:Y:S04]  /*26c20*/  LDL R7, [R1+0x1bc] ;  /* 0x0001bc0001077983 */ /* 0x000f280000100800 */
[----:B------:R-:W4:Y:S01]  /*26c30*/  LDL R11, [R1+0x1f4] ;  /* 0x0001f400010b7983 */ /* 0x000f220000100800 */
[----:B------:R-:W-:-:S03]  /*26c40*/  FFMA R80, R80, R24, R0 ;  /* 0x0000001850507223 */ /* 0x000fc60000000000 */
[----:B------:R-:W4:Y:S01]  /*26c50*/  LDL R18, [R1+0x200] ;  /* 0x0002000001127983 */ /* 0x000f220000100800 */
        /* <DEDUP_REMOVED lines=21> */
[----:B------:R-:W4:Y:S01]  /*26db0*/  LDL R78, [R1+0x240] ;  /* 0x00024000014e7983 */ /* 0x000f220000100800 */
[----:B--2---:R-:W-:-:S02]  /*26dc0*/  IADD3 R8, P1, R36, UR6, RZ ;  /* 0x0000000624087c10 */ /* 0x004fc4000ff3e0ff */
[----:B------:R-:W-:Y:S01]  /*26dd0*/  LEA R4, R2, R13, 0xf ;  /* 0x0000000d02047211 */ /* 0x000fe200078e78ff */
[-C--:B------:R-:W-:Y:S01]  /*26de0*/  FFMA R225, R84, R24.reuse, R225 ;  /* 0x0000001854e17223 */ /* 0x080fe200000000e1 */
[----:B---3--:R-:W-:Y:S01]  /*26df0*/  IADD3.X R9, R17, UR7, RZ, P1, !PT ;  /* 0x0000000711097c10 */ /* 0x008fe20008ffe4ff */
[----:B------:R-:W2:Y:S04]  /*26e00*/  LDL R13, [R1+0x1c0] ;  /* 0x0001c000010d7983 */ /* 0x000ea80000100800 */
[----:B------:R-:W3:Y:S04]  /*26e10*/  LDL R17, [R1+0x1f0] ;  /* 0x0001f00001117983 */ /* 0x000ee80000100800 */
[----:B------:R3:W-:Y:S01]  /*26e20*/  LDGSTS.E.BYPASS.128 [R4], [R8.64], !P0 ;  /* 0x0000000008047fae */ /* 0x0007e2000c101c4a */
        /* <DEDUP_REMOVED lines=11> */
[----:B------:R-:W2:Y:S01]  /*26ee0*/  LDL R24, [R1+0x1fc] ;  /* 0x0001fc0001187983 */ /* 0x000ea20000100800 */
        /* <DEDUP_REMOVED lines=14> */
[----:B---3--:R-:W-:-:S03]  /*26fd0*/  IADD3 R8, P1, R17, UR6, RZ ;  /* 0x0000000611087c10 */ /* 0x008fc6000ff3e0ff */
[----:B------:R-:W3:Y:S01]  /*26fe0*/  LDL R20, [R1+0x210] ;  /* 0x0002100001147983 */ /* 0x000ee20000100800 */
[----:B----4-:R-:W-:-:S03]  /*26ff0*/  IADD3.X R9, R14, UR7, RZ, P1, !PT ;  /* 0x000000070e097c10 */ /* 0x010fc60008ffe4ff */
[----:B------:R-:W4:Y:S01]  /*27000*/  LDL R17, [R1+0x1b8] ;  /* 0x0001b80001117983 */ /* 0x000f220000100800 */
[----:B--2---:R-:W-:-:S03]  /*27010*/  LEA R14, R2, R13, 0xf ;  /* 0x0000000d020e7211 */ /* 0x004fc600078e78ff */
[----:B------:R-:W2:Y:S04]  /*27020*/  LDL R13, [R1+0x1f8] ;  /* 0x0001f800010d7983 */ /* 0x000ea80000100800 */
[----:B------:R2:W-:Y:S01]  /*27030*/  LDGSTS.E.BYPASS.128 [R14], [R8.64], !P0 ;  /* 0x00000000080e7fae */ /* 0x0005e2000c101c4a */
[----:B------:R-:W-:-:S03]  /*27040*/  LEA R15, R2, R7, 0xf ;  /* 0x00000007020f7211 */ /* 0x000fc600078e78ff */
[----:B------:R-:W3:Y:S01]  /*27050*/  LDL R7, [R1+0x1b4] ;  /* 0x0001b40001077983 */ /* 0x000ee20000100800 */
        /* <DEDUP_REMOVED lines=13> */
[----:B------:R-:W3:Y:S01]  /*27130*/  LDL R25, [R1+0x218] ;  /* 0x0002180001197983 */ /* 0x000ee20000100800 */
        /* <DEDUP_REMOVED lines=31> */
[----:B------:R-:W4:Y:S01]  /*27330*/  LDL R79, [R1+0x224] ;  /* 0x00022400014f7983 */ /* 0x000f220000100800 */
[C---:B------:R-:W-:Y:S01]  /*27340*/  FFMA R158, R82.reuse, R30, R158 ;  /* 0x0000001e529e7223 */ /* 0x040fe2000000009e */
[C---:B------:R-:W-:Y:S01]  /*27350*/  FFMA R150, R82.reuse, R34, R150 ;  /* 0x0000002252967223 */ /* 0x040fe20000000096 */
[----:B------:R-:W-:Y:S01]  /*27360*/  FFMA R166, R82, R22, R166 ;  /* 0x0000001652a67223 */ /* 0x000fe200000000a6 */
[----:B------:R-:W4:Y:S01]  /*27370*/  LDL R81, [R1+0x254] ;  /* 0x0002540001517983 */ /* 0x000f220000100800 */
[----:B--2---:R-:W-:Y:S01]  /*27380*/  IADD3 R8, P1, R13, UR6, RZ ;  /* 0x000000060d087c10 */ /* 0x004fe2000ff3e0ff */
[----:B------:R-:W-:-:S02]  /*27390*/  FFMA R46, R94, R30, R10 ;  /* 0x0000001e5e2e7223 */ /* 0x000fc4000000000a */
[----:B------:R-:W2:Y:S01]  /*273a0*/  LDL R13, [R1+0x204] ;  /* 0x00020400010d7983 */ /* 0x000ea20000100800 */
[----:B------:R-:W-:-:S03]  /*273b0*/  IADD3.X R9, R11, UR7, RZ, P1, !PT ;  /* 0x000000070b097c10 */ /* 0x000fc60008ffe4ff */
[----:B------:R-:W2:Y:S04]  /*273c0*/  LDL R11, [R1+0x208] ;  /* 0x00020800010b7983 */ /* 0x000ea80000100800 */
[----:B------:R1:W-:Y:S04]  /*273d0*/  LDGSTS.E.BYPASS.128 [R15], [R8.64], !P0 ;  /* 0x00000000080f7fae */ /* 0x0003e8000c101c4a */
[----:B------:R-:W2:Y:S01]  /*273e0*/  LDL R21, [R1+0x214] ;  /* 0x0002140001157983 */ /* 0x000ea20000100800 */
[-C--:B------:R-:W-:Y:S01]  /*273f0*/  FFMA R224, R85, R29.reuse, R224 ;  /* 0x0000001d55e07223 */ /* 0x080fe200000000e0 */
[-C--:B------:R-:W-:Y:S01]  /*27400*/  FFMA R221, R89, R29.reuse, R221 ;  /* 0x0000001d59dd7223 */ /* 0x080fe200000000dd */
[-C--:B------:R-:W-:Y:S01]  /*27410*/  FFMA R133, R97, R29.reuse, R133 ;  /* 0x0000001d61857223 */ /* 0x080fe20000000085 */
[-C--:B------:R-:W-:Y:S01]  /*27420*/  FFMA R54, R101, R29.reuse, R141 ;  /* 0x0000001d65367223 */ /* 0x080fe2000000008d */
[-C--:B------:R-:W-:Y:S01]  /*27430*/  FFMA R58, R105, R29.reuse, R149 ;  /* 0x0000001d693a7223 */ /* 0x080fe20000000095 */
[-C--:B------:R-:W-:Y:S01]  /*27440*/  FFMA R62, R109, R29.reuse, R156 ;  /* 0x0000001d6d3e7223 */ /* 0x080fe2000000009c */
[-C--:B------:R-:W-:Y:S01]  /*27450*/  FFMA R66, R113, R29.reuse, R161 ;  /* 0x0000001d71427223 */ /* 0x080fe200000000a1 */
[----:B-1----:R-:W-:Y:S01]  /*27460*/  IADD3 R8, P1, R18, UR6, RZ ;  /* 0x0000000612087c10 */ /* 0x002fe2000ff3e0ff */
[-C--:B------:R-:W-:Y:S01]  /*27470*/  FFMA R70, R117, R29.reuse, R142 ;  /* 0x0000001d75467223 */ /* 0x080fe2000000008e */
[----:B------:R-:W2:Y:S01]  /*27480*/  LDL R18, [R1+0x1b0] ;  /* 0x0001b00001127983 */ /* 0x000ea20000100800 */
[-C--:B------:R-:W-:Y:S01]  /*27490*/  FFMA R74, R121, R29.reuse, R139 ;  /* 0x0000001d794a7223 */ /* 0x080fe2000000008b */
[----:B------:R-:W-:Y:S01]  /*274a0*/  IADD3.X R9, R24, UR7, RZ, P1, !PT ;  /* 0x0000000718097c10 */ /* 0x000fe20008ffe4ff */
[----:B------:R-:W-:Y:S01]  /*274b0*/  FFMA R162, R125, R29, R162 ;  /* 0x0000001d7da27223 */ /* 0x000fe200000000a2 */
[----:B------:R-:W-:Y:S01]  /*274c0*/  FFMA R69, R118, R26, R16 ;  /* 0x0000001a76457223 */ /* 0x000fe20000000010 */
[----:B------:R-:W2:Y:S01]  /*274d0*/  LDL R24, [R1+0x1ac] ;  /* 0x0001ac0001187983 */ /* 0x000ea20000100800 */
[----:B---3--:R-:W-:-:S03]  /*274e0*/  LEA R16, R2, R7, 0xf ;  /* 0x0000000702107211 */ /* 0x008fc600078e78ff */
[----:B------:R-:W3:Y:S04]  /*274f0*/  LDL R29, [R1+0x21c] ;  /* 0x00021c00011d7983 */ /* 0x000ee80000100800 */
        /* <DEDUP_REMOVED lines=12> */
[----:B----4-:R-:W-:Y:S01]  /*275c0*/  LEA R17, R2, R17, 0xf ;  /* 0x0000001102117211 */ /* 0x010fe200078e78ff */
[----:B------:R-:W4:Y:S01]  /*275d0*/  LDL R33, [R1+0x230] ;  /* 0x0002300001217983 */ /* 0x000f220000100800 */
[----:B------:R-:W-:-:S03]  /*275e0*/  FFMA R226, R86, R22, R226 ;  /* 0x0000001656e27223 */ /* 0x000fc600000000e2 */
[----:B------:R1:W-:Y:S01]  /*275f0*/  LDGSTS.E.BYPASS.128 [R17], [R8.64], !P0 ;  /* 0x0000000008117fae */ /* 0x0003e2000c101c4a */
[-C--:B------:R-:W-:Y:S01]  /*27600*/  FFMA R225, R86, R26.reuse, R225 ;  /* 0x0000001a56e17223 */ /* 0x080fe200000000e1 */
[-C--:B------:R-:W-:Y:S02]  /*27610*/  FFMA R12, R94, R26.reuse, R12 ;  /* 0x0000001a5e0c7223 */ /* 0x080fe4000000000c */
[----:B------:R-:W3:Y:S01]  /*27620*/  LDL R84, [R1+0x23c] ;  /* 0x00023c0001547983 */ /* 0x000ee20000100800 */
[----:B------:R-:W-:-:S03]  /*27630*/  FFMA R80, R82, R26, R80 ;  /* 0x0000001a52507223 */ /* 0x000fc60000000050 */
[----:B------:R-:W4:Y:S01]  /*27640*/  LDL R32, [R1+0x190] ;  /* 0x0001900001207983 */ /* 0x000f220000100800 */
[C---:B------:R-:W-:Y:S01]  /*27650*/  FFMA R227, R90.reuse, R22, R227 ;  /* 0x000000165ae37223 */ /* 0x040fe200000000e3 */
[----:B------:R-:W-:Y:S02]  /*27660*/  FFMA R222, R90, R26, R222 ;  /* 0x0000001a5ade7223 */ /* 0x000fe400000000de */
[----:B------:R-:W4:Y:S04]  /*27670*/  LDL R92, [R1+0x274] ;  /* 0x00027400015c7983 */ /* 0x000f280000100800 */
[----:B------:R-:W4:Y:S01]  /*27680*/  LDL R88, [R1+0x284] ;  /* 0x0002840001587983 */ /* 0x000f220000100800 */
[----:B--2---:R-:W-:Y:S01]  /*27690*/  IADD3 R10, P2, R11, UR6, RZ ;  /* 0x000000060b0a7c10 */ /* 0x004fe2000ff5e0ff */
[----:B------:R-:W-:Y:S01]  /*276a0*/  FFMA R224, R86, R30, R224 ;  /* 0x0000001e56e07223 */ /* 0x000fe200000000e0 */
[----:B-1----:R-:W-:Y:S01]  /*276b0*/  IADD3 R8, P1, R20, UR6, RZ ;  /* 0x0000000614087c10 */ /* 0x002fe2000ff3e0ff */
[----:B------:R-:W-:Y:S01]  /*276c0*/  FFMA R223, R86, R34, R223 ;  /* 0x0000002256df7223 */ /* 0x000fe200000000df */
[----:B------:R-:W-:Y:S01]  /*276d0*/  IADD3.X R11, R13, UR7, RZ, P2, !PT ;  /* 0x000000070d0b7c10 */ /* 0x000fe200097fe4ff */
[----:B------:R-:W2:Y:S04]  /*276e0*/  LDL R20, [R1+0x1a8] ;  /* 0x0001a80001147983 */ /* 0x000ea80000100800 */
[----:B------:R-:W2:Y:S01]  /*276f0*/  LDL R13, [R1+0x220] ;  /* 0x00022000010d7983 */ /* 0x000ea20000100800 */
[----:B------:R-:W-:-:S03]  /*27700*/  IADD3.X R9, R19, UR7, RZ, P1, !PT ;  /* 0x0000000713097c10 */ /* 0x000fc60008ffe4ff */
[----:B------:R1:W-:Y:S01]  /*27710*/  LDGSTS.E.BYPASS.128 [R16], [R10.64], !P0 ;  /* 0x000000000a107fae */ /* 0x0003e2000c101c4a */
[C---:B------:R-:W-:Y:S01]  /*27720*/  FFMA R39, R87.reuse, R35, R223 ;  /* 0x0000002357277223 */ /* 0x040fe200000000df */
[C---:B------:R-:W-:Y:S01]  /*27730*/  FFMA R38, R87.reuse, R31, R224 ;  /* 0x0000001f57267223 */ /* 0x040fe200000000e0 */
[C---:B------:R-:W-:Y:S01]  /*27740*/  FFMA R37, R87.reuse, R27, R225 ;  /* 0x0000001b57257223 */ /* 0x040fe200000000e1 */
[----:B------:R-:W-:Y:S01]  /*27750*/  FFMA R36, R87, R23, R226 ;  /* 0x0000001757247223 */ /* 0x000fe200000000e2 */
[----:B------:R-:W4:Y:S04]  /*27760*/  LDL R86, [R1+0x22c] ;  /* 0x00022c0001567983 */ /* 0x000f280000100800 */
[----:B------:R-:W4:Y:S01]  /*27770*/  LDL R19, [R1+0x1a0] ;  /* 0x0001a00001137983 */ /* 0x000f220000100800 */
[----:B-1----:R-:W-:-:S03]  /*27780*/  IADD3 R10, P2, R25, UR6, RZ ;  /* 0x00000006190a7c10 */ /* 0x002fc6000ff5e0ff */
[----:B------:R-:W4:Y:S04]  /*27790*/  LDL R87, [R1+0x238] ;  /* 0x0002380001577983 */ /* 0x000f280000100800 */
[----:B------:R-:W4:Y:S01]  /*277a0*/  LDL R25, [R1+0x1a4] ;  /* 0x0001a40001197983 */ /* 0x000f220000100800 */
[----:B------:R-:W-:Y:S01]  /*277b0*/  FFMA R45, R95, R27, R12 ;  /* 0x0000001b5f2d7223 */ /* 0x000fe2000000000c */
[C---:B------:R-:W-:Y:S02]  /*277c0*/  LEA R18, R2.reuse, R18, 0xf ;  /* 0x0000001202127211 */ /* 0x040fe400078e78ff */
[----:B------:R-:W-:Y:S01]  /*277d0*/  IADD3.X R11, R21, UR7, RZ, P2, !PT ;  /* 0x00000007150b7c10 */ /* 0x000fe200097fe4ff */
[----:B------:R-:W4:Y:S01]  /*277e0*/  LDL R85, [R1+0x248] ;  /* 0x0002480001557983 */ /* 0x000f220000100800 */
[----:B------:R-:W-:-:S03]  /*277f0*/  LEA R28, R2, R24, 0xf ;  /* 0x00000018021c7211 */ /* 0x000fc600078e78ff */
[----:B------:R-:W4:Y:S04]  /*27800*/  LDL R21, [R1+0x19c] ;  /* 0x00019c0001157983 */ /* 0x000f280000100800 */
[----:B------:R3:W-:Y:S04]  /*27810*/  LDGSTS.E.BYPASS.128 [R18], [R8.64], !P0 ;  /* 0x0000000008127fae */ /* 0x0007e8000c101c4a */
[----:B------:R-:W4:Y:S04]  /*27820*/  LDL R24, [R1+0x198] ;  /* 0x0001980001187983 */ /* 0x000f280000100800 */
[----:B------:R4:W-:Y:S01]  /*27830*/  LDGSTS.E.BYPASS.128 [R28], [R10.64], !P0 ;  /* 0x000000000a1c7fae */ /* 0x0009e2000c101c4a */
[----:B---3--:R-:W-:-:S03]  /*27840*/  IADD3 R8, P2, R7, UR6, RZ ;  /* 0x0000000607087c10 */ /* 0x008fc6000ff5e0ff */
[----:B------:R-:W3:Y:S04]  /*27850*/  LDL R82, [R1+0x24c] ;  /* 0x00024c0001527983 */ /* 0x000ee80000100800 */
[----:B------:R-:W3:Y:S01]  /*27860*/  LDL R7, [R1+0x250] ;  /* 0x0002500001077983 */ /* 0x000ee20000100800 */
[C---:B------:R-:W-:Y:S01]  /*27870*/  FFMA R131, R83.reuse, R35, R150 ;  /* 0x0000002353837223 */ /* 0x040fe20000000096 */
[C---:B------:R-:W-:Y:S01]  /*27880*/  FFMA R130, R83.reuse, R31, R158 ;  /* 0x0000001f53827223 */ /* 0x040fe2000000009e */
[----:B------:R-:W-:Y:S01]  /*27890*/  FFMA R128, R83, R23, R166 ;  /* 0x0000001753807223 */ /* 0x000fe200000000a6 */
[----:B------:R-:W-:Y:S01]  /*278a0*/  FFMA R221, R90, R30, R221 ;  /* 0x0000001e5add7223 */ /* 0x000fe200000000dd */
[----:B------:R-:W3:Y:S01]  /*278b0*/  LDL R89, [R1+0x290] ;  /* 0x0002900001597983 */ /* 0x000ee20000100800 */
[----:B--2---:R-:W-:-:S04]  /*278c0*/  IADD3 R12, P1, R13, UR6, RZ ;  /* 0x000000060d0c7c10 */ /* 0x004fc8000ff3e0ff */
[----:B------:R-:W-:Y:S02]  /*278d0*/  IADD3.X R13, R29, UR7, RZ, P1, !PT ;  /* 0x000000071d0d7c10 */ /* 0x000fe40008ffe4ff */
[----:B------:R-:W2:Y:S01]  /*278e0*/  LDL R29, [R1+0x194] ;  /* 0x00019400011d7983 */ /* 0x000ea20000100800 */
[----:B----4-:R-:W-:-:S03]  /*278f0*/  IADD3 R10, P1, R33, UR6, RZ ;  /* 0x00000006210a7c10 */ /* 0x010fc6000ff3e0ff */
[----:B------:R-:W4:Y:S01]  /*27900*/  LDL R33, [R1+0x260] ;  /* 0x0002600001217983 */ /* 0x000f220000100800 */
[----:B------:R-:W-:Y:S01]  /*27910*/  LEA R20, R2, R20, 0xf ;  /* 0x0000001402147211 */ /* 0x000fe200078e78ff */
[----:B------:R-:W-:Y:S01]  /*27920*/  FFMA R129, R83, R27, R80 ;  /* 0x0000001b53817223 */ /* 0x000fe20000000050 */
[----:B------:R-:W-:Y:S01]  /*27930*/  IADD3.X R9, R79, UR7, RZ, P2, !PT ;  /* 0x000000074f097c10 */ /* 0x000fe200097fe4ff */
[----:B------:R-:W4:Y:S01]  /*27940*/  LDL R83, [R1+0x258] ;  /* 0x0002580001537983 */ /* 0x000f220000100800 */
[----:B------:R-:W-:Y:S02]  /*27950*/  IADD3.X R11, R86, UR7, RZ, P1, !PT ;  /* 0x00000007560b7c10 */ /* 0x000fe40008ffe4ff */
[C---:B------:R-:W-:Y:S01]  /*27960*/  LEA R19, R2.reuse, R19, 0xf ;  /* 0x0000001302137211 */ /* 0x040fe200078e78ff */
[----:B------:R1:W-:Y:S01]  /*27970*/  LDGSTS.E.BYPASS.128 [R20], [R12.64], !P0 ;  /* 0x000000000c147fae */ /* 0x0003e2000c101c4a */
[----:B------:R-:W-:-:S03]  /*27980*/  LEA R25, R2, R25, 0xf ;  /* 0x0000001902197211 */ /* 0x000fc600078e78ff */
[----:B------:R-:W4:Y:S04]  /*27990*/  LDL R79, [R1+0x25c] ;  /* 0x00025c00014f7983 */ /* 0x000f280000100800 */
[----:B------:R1:W-:Y:S02]  /*279a0*/  LDGSTS.E.BYPASS.128 [R25], [R8.64], !P0 ;  /* 0x0000000008197fae */ /* 0x0003e4000c101c4a */
[----:B-1----:R-:W-:Y:S02]  /*279b0*/  IADD3 R12, P2, R87, UR6, RZ ;  /* 0x00000006570c7c10 */ /* 0x002fe4000ff5e0ff */
[----:B------:R1:W-:Y:S01]  /*279c0*/  LDGSTS.E.BYPASS.128 [R19], [R10.64], !P0 ;  /* 0x000000000a137fae */ /* 0x0003e2000c101c4a */
[----:B------:R-:W-:Y:S02]  /*279d0*/  LEA R21, R2, R21, 0xf ;  /* 0x0000001502157211 */ /* 0x000fe400078e78ff */
[----:B------:R-:W-:Y:S01]  /*279e0*/  IADD3.X R13, R77, UR7, RZ, P2, !PT ;  /* 0x000000074d0d7c10 */ /* 0x000fe200097fe4ff */
[----:B------:R-:W4:Y:S01]  /*279f0*/  LDL R80, [R1+0x268] ;  /* 0x0002680001507983 */ /* 0x000f220000100800 */
[----:B------:R-:W-:-:S03]  /*27a00*/  IADD3 R8, P1, R78, UR6, RZ ;  /* 0x000000064e087c10 */ /* 0x000fc6000ff3e0ff */
[----:B------:R3:W-:Y:S01]  /*27a10*/  LDGSTS.E.BYPASS.128 [R21], [R12.64], !P0 ;  /* 0x000000000c157fae */ /* 0x0007e2000c101c4a */
[----:B------:R-:W-:Y:S02]  /*27a20*/  LEA R24, R2, R24, 0xf ;  /* 0x0000001802187211 */ /* 0x000fe400078e78ff */
[----:B-1----:R-:W-:Y:S01]  /*27a30*/  IADD3 R10, P2, R85, UR6, RZ ;  /* 0x00000006550a7c10 */ /* 0x002fe2000ff5e0ff */
[----:B------:R-:W4:Y:S01]  /*27a40*/  LDL R78, [R1+0x270] ;  /* 0x00027000014e7983 */ /* 0x000f220000100800 */
[----:B------:R-:W-:Y:S02]  /*27a50*/  IADD3.X R9, R84, UR7, RZ, P1, !PT ;  /* 0x0000000754097c10 */ /* 0x000fe40008ffe4ff */
[----:B------:R-:W-:Y:S01]  /*27a60*/  IADD3.X R11, R76, UR7, RZ, P2, !PT ;  /* 0x000000074c0b7c10 */ /* 0x000fe200097fe4ff */
[----:B------:R-:W4:Y:S01]  /*27a70*/  LDL R77, [R1+0x264] ;  /* 0x00026400014d7983 */ /* 0x000f220000100800 */
[----:B---3--:R-:W-:-:S03]  /*27a80*/  IADD3 R12, P1, R7, UR6, RZ ;  /* 0x00000006070c7c10 */ /* 0x008fc6000ff3e0ff */
[----:B------:R4:W-:Y:S01]  /*27a90*/  LDGSTS.E.BYPASS.128 [R24], [R8.64], !P0 ;  /* 0x0000000008187fae */ /* 0x0009e2000c101c4a */
[----:B------:R-:W-:-:S03]  /*27aa0*/  IADD3.X R13, R82, UR7, RZ, P1, !PT ;  /* 0x00000007520d7c10 */ /* 0x000fc60008ffe4ff */
[----:B------:R-:W3:Y:S01]  /*27ab0*/  LDL R76, [R1+0x26c] ;  /* 0x00026c00014c7983 */ /* 0x000ee20000100800 */
[----:B------:R-:W-:-:S03]  /*27ac0*/  FFMA R220, R90, R34, R220 ;  /* 0x000000225adc7223 */ /* 0x000fc600000000dc */
[----:B------:R-:W3:Y:S01]  /*27ad0*/  LDL R7, [R1+0x278] ;  /* 0x0002780001077983 */ /* 0x000ee20000100800 */
[----:B--2---:R-:W-:Y:S01]  /*27ae0*/  LEA R29, R2, R29, 0xf ;  /* 0x0000001d021d7211 */ /* 0x004fe200078e78ff */
[C---:B------:R-:W-:Y:S01]  /*27af0*/  FFMA R42, R91.reuse, R31, R221 ;  /* 0x0000001f5b2a7223 */ /* 0x040fe200000000dd */
[C---:B------:R-:W-:Y:S01]  /*27b00*/  FFMA R41, R91.reuse, R27, R222 ;  /* 0x0000001b5b297223 */ /* 0x040fe200000000de */
[----:B------:R-:W-:Y:S01]  /*27b10*/  FFMA R40, R91, R23, R227 ;  /* 0x000000175b287223 */ /* 0x000fe200000000e3 */
[----:B------:R-:W2:Y:S04]  /*27b20*/  LDL R90, [R1+0x27c] ;  /* 0x00027c00015a7983 */ /* 0x000ea80000100800 */
[----:B------:R1:W-:Y:S01]  /*27b30*/  LDGSTS.E.BYPASS.128 [R29], [R10.64], !P0 ;  /* 0x000000000a1d7fae */ /* 0x0003e2000c101c4a */
[----:B----4-:R-:W-:Y:S01]  /*27b40*/  IADD3 R8, P2, R83, UR6, RZ ;  /* 0x0000000653087c10 */ /* 0x010fe2000ff5e0ff */
[----:B------:R-:W-:-:S02]  /*27b50*/  FFMA R43, R91, R35, R220 ;  /* 0x000000235b2b7223 */ /* 0x000fc400000000dc */
[----:B------:R-:W4:Y:S04]  /*27b60*/  LDL R91, [R1+0x288] ;  /* 0x00028800015b7983 */ /* 0x000f280000100800 */
[----:B------:R-:W2:Y:S01]  /*27b70*/  LDL R87, [R1+0x298] ;  /* 0x0002980001577983 */ /* 0x000ea20000100800 */
[----:B-1----:R-:W-:-:S03]  /*27b80*/  IADD3 R10, P1, R33, UR6, RZ ;  /* 0x00000006210a7c10 */ /* 0x002fc6000ff3e0ff */
[----:B------:R-:W2:Y:S04]  /*27b90*/  LDL R86, [R1+0x28c] ;  /* 0x00028c0001567983 */ /* 0x000ea80000100800 */
[----:B------:R-:W2:Y:S01]  /*27ba0*/  LDL R33, [R1+0x280] ;  /* 0x0002800001217983 */ /* 0x000ea20000100800 */
[----:B------:R-:W-:-:S03]  /*27bb0*/  LEA R32, R2, R32, 0xf ;  /* 0x0000002002207211 */ /* 0x000fc600078e78ff */
[----:B------:R-:W4:Y:S01]  /*27bc0*/  LDL R84, [R1+0x294] ;  /* 0x0002940001547983 */ /* 0x000f220000100800 */
[----:B------:R-:W-:-:S03]  /*27bd0*/  IADD3.X R9, R81, UR7, RZ, P2, !PT ;  /* 0x0000000751097c10 */ /* 0x000fc600097fe4ff */
[----:B------:R-:W4:Y:S01]  /*27be0*/  LDL R85, [R1+0x2a0] ;  /* 0x0002a00001557983 */ /* 0x000f220000100800 */
[----:B------:R-:W-:-:S03]  /*27bf0*/  IADD3.X R11, R79, UR7, RZ, P1, !PT ;  /* 0x000000074f0b7c10 */ /* 0x000fc60008ffe4ff */
[----:B------:R-:W4:Y:S04]  /*27c00*/  LDL R83, [R1+0x2a8] ;  /* 0x0002a80001537983 */ /* 0x000f280000100800 */
[----:B------:R-:W4:Y:S04]  /*27c10*/  LDL R82, [R1+0x29c] ;  /* 0x00029c0001527983 */ /* 0x000f280000100800 */
[----:B------:R1:W-:Y:S04]  /*27c20*/  LDGSTS.E.BYPASS.128 [R32], [R12.64], !P0 ;  /* 0x000000000c207fae */ /* 0x0003e8000c101c4a */
[----:B------:R-:W4:Y:S04]  /*27c30*/  LDL R81, [R1+0x2b0] ;  /* 0x0002b00001517983 */ /* 0x000f280000100800 */
[----:B------:R-:W0:Y:S01]  /*27c40*/  LDGDEPBAR ;  /* 0x00000000000079af */ /* 0x000e220000000000 */
[----:B-1----:R-:W-:-:S03]  /*27c50*/  IADD3 R12, P2, R80, UR6, RZ ;  /* 0x00000006500c7c10 */ /* 0x002fc6000ff5e0ff */
[----:B------:R1:W-:Y:S04]  /*27c60*/  LDGSTS.E.BYPASS.128 [R5+0x10000], [R8.64], !P0 ;  /* 0x1000000008057fae */ /* 0x0003e8000c101c4a */
[----:B------:R3:W-:Y:S01]  /*27c70*/  LDGSTS.E.BYPASS.128 [R6+0x10000], [R10.64], !P0 ;  /* 0x100000000a067fae */ /* 0x0007e2000c101c4a */
[----:B------:R-:W-:-:S03]  /*27c80*/  IADD3.X R13, R77, UR7, RZ, P2, !PT ;  /* 0x000000074d0d7c10 */ /* 0x000fc600097fe4ff */
[----:B------:R-:W4:Y:S01]  /*27c90*/  LDL R80, [R1+0x2a4] ;  /* 0x0002a40001507983 */ /* 0x000f220000100800 */
[----:B-1----:R-:W-:-:S03]  /*27ca0*/  IADD3 R8, P1, R78, UR6, RZ ;  /* 0x000000064e087c10 */ /* 0x002fc6000ff3e0ff */
[----:B------:R-:W4:Y:S04]  /*27cb0*/  LDL R79, [R1+0x2b8] ;  /* 0x0002b800014f7983 */ /* 0x000f280000100800 */
[----:B---3--:R-:W3:Y:S01]  /*27cc0*/  LDL R11, [R1+0x2ac] ;  /* 0x0002ac00010b7983 */ /* 0x008ee20000100800 */
[----:B------:R-:W-:-:S03]  /*27cd0*/  IADD3.X R9, R76, UR7, RZ, P1, !PT ;  /* 0x000000074c097c10 */ /* 0x000fc60008ffe4ff */
[----:B------:R-:W3:Y:S04]  /*27ce0*/  LDL R10, [R1+0x2c0] ;  /* 0x0002c000010a7983 */ /* 0x000ee80000100800 */
[----:B------:R-:W3:Y:S04]  /*27cf0*/  LDL R78, [R1+0x2c8] ;  /* 0x0002c800014e7983 */ /* 0x000ee80000100800 */
[----:B------:R-:W3:Y:S04]  /*27d00*/  LDL R77, [R1+0x2b4] ;  /* 0x0002b400014d7983 */ /* 0x000ee80000100800 */
[----:B------:R1:W-:Y:S04]  /*27d10*/  LDGSTS.E.BYPASS.128 [R4+0x10000], [R12.64], !P0 ;  /* 0x100000000c047fae */ /* 0x0003e8000c101c4a */
[----:B------:R-:W3:Y:S01]  /*27d20*/  LDL R76, [R1+0x2d0] ;  /* 0x0002d000014c7983 */ /* 0x000ee20000100800 */
[----:B------:R-:W-:-:S03]  /*27d30*/  IADD3 R6, P2, R7, UR6, RZ ;  /* 0x0000000607067c10 */ /* 0x000fc6000ff5e0ff */
[----:B------:R4:W-:Y:S04]  /*27d40*/  LDGSTS.E.BYPASS.128 [R14+0x10000], [R8.64], !P0 ;  /* 0x10000000080e7fae */ /* 0x0009e8000c101c4a */
[----:B-1----:R-:W3:Y:S04]  /*27d50*/  LDL R13, [R1+0x2c4] ;  /* 0x0002c400010d7983 */ /* 0x002ee80000100800 */
[----:B------:R-:W3:Y:S01]  /*27d60*/  LDL R12, [R1+0x2cc] ;  /* 0x0002cc00010c7983 */ /* 0x000ee20000100800 */
[----:B--2---:R-:W-:-:S03]  /*27d70*/  IADD3 R4, P1, R33, UR6, RZ ;  /* 0x0000000621047c10 */ /* 0x004fc6000ff3e0ff */
[----:B------:R-:W2:Y:S01]  /*27d80*/  LDL R33, [R1+0x2bc] ;  /* 0x0002bc0001217983 */ /* 0x000ea20000100800 */
[----:B------:R-:W-:Y:S02]  /*27d90*/  IADD3.X R7, R92, UR7, RZ, P2, !PT ;  /* 0x000000075c077c10 */ /* 0x000fe400097fe4ff */
[----:B------:R-:W-:Y:S02]  /*27da0*/  IADD3.X R5, R90, UR7, RZ, P1, !PT ;  /* 0x000000075a057c10 */ /* 0x000fe40008ffe4ff */
[----:B----4-:R-:W-:Y:S01]  /*27db0*/  IADD3 R8, P2, R91, UR6, RZ ;  /* 0x000000065b087c10 */ /* 0x010fe2000ff5e0ff */
[----:B------:R1:W-:Y:S03]  /*27dc0*/  LDGSTS.E.BYPASS.128 [R15+0x10000], [R6.64], !P0 ;  /* 0x10000000060f7fae */ /* 0x0003e6000c101c4a */
[----:B------:R-:W-:Y:S01]  /*27dd0*/  IADD3.X R9, R88, UR7, RZ, P2, !PT ;  /* 0x0000000758097c10 */ /* 0x000fe200097fe4ff */
[----:B------:R4:W-:Y:S04]  /*27de0*/  LDGSTS.E.BYPASS.128 [R17+0x10000], [R4.64], !P0 ;  /* 0x1000000004117fae */ /* 0x0009e8000c101c4a */
[----:B------:R4:W-:Y:S01]  /*27df0*/  LDGSTS.E.BYPASS.128 [R16+0x10000], [R8.64], !P0 ;  /* 0x1000000008107fae */ /* 0x0009e2000c101c4a */
[----:B-1----:R-:W-:-:S02]  /*27e00*/  IADD3 R6, P1, R89, UR6, RZ ;  /* 0x0000000659067c10 */ /* 0x002fc4000ff3e0ff */
[----:B----4-:R-:W-:Y:S02]  /*27e10*/  IADD3 R4, P2, R87, UR6, RZ ;  /* 0x0000000657047c10 */ /* 0x010fe4000ff5e0ff */
[----:B------:R-:W-:Y:S02]  /*27e20*/  IADD3.X R7, R86, UR7, RZ, P1, !PT ;  /* 0x0000000756077c10 */ /* 0x000fe40008ffe4ff */
[----:B------:R-:W-:Y:S02]  /*27e30*/  IADD3.X R5, R84, UR7, RZ, P2, !PT ;  /* 0x0000000754057c10 */ /* 0x000fe400097fe4ff */
[----:B------:R-:W-:Y:S01]  /*27e40*/  IADD3 R8, P1, R85, UR6, RZ ;  /* 0x0000000655087c10 */ /* 0x000fe2000ff3e0ff */
[----:B------:R1:W-:Y:S03]  /*27e50*/  LDGSTS.E.BYPASS.128 [R18+0x10000], [R6.64], !P0 ;  /* 0x1000000006127fae */ /* 0x0003e6000c101c4a */
[----:B------:R-:W-:Y:S01]  /*27e60*/  IADD3.X R9, R82, UR7, RZ, P1, !PT ;  /* 0x0000000752097c10 */ /* 0x000fe20008ffe4ff */
[----:B------:R4:W-:Y:S04]  /*27e70*/  LDGSTS.E.BYPASS.128 [R28+0x10000], [R4.64], !P0 ;  /* 0x10000000041c7fae */ /* 0x0009e8000c101c4a */
[----:B------:R3:W-:Y:S01]  /*27e80*/  LDGSTS.E.BYPASS.128 [R20+0x10000], [R8.64], !P0 ;  /* 0x1000000008147fae */ /* 0x0007e2000c101c4a */
[----:B-1----:R-:W-:-:S02]  /*27e90*/  IADD3 R6, P2, R83, UR6, RZ ;  /* 0x0000000653067c10 */ /* 0x002fc4000ff5e0ff */
[----:B----4-:R-:W-:Y:S02]  /*27ea0*/  IADD3 R4, P1, R81, UR6, RZ ;  /* 0x0000000651047c10 */ /* 0x010fe4000ff3e0ff */
[----:B------:R-:W-:Y:S02]  /*27eb0*/  IADD3.X R7, R80, UR7, RZ, P2, !PT ;  /* 0x0000000750077c10 */ /* 0x000fe400097fe4ff */
[----:B---3--:R-:W-:Y:S02]  /*27ec0*/  IADD3.X R5, R11, UR7, RZ, P1, !PT ;  /* 0x000000070b057c10 */ /* 0x008fe40008ffe4ff */
[----:B------:R-:W-:Y:S01]  /*27ed0*/  IADD3 R8, P2, R79, UR6, RZ ;  /* 0x000000064f087c10 */ /* 0x000fe2000ff5e0ff */
[----:B------:R1:W-:Y:S01]  /*27ee0*/  LDGSTS.E.BYPASS.128 [R25+0x10000], [R6.64], !P0 ;  /* 0x1000000006197fae */ /* 0x0003e2000c101c4a */
[----:B------:R-:W-:-:S03]  /*27ef0*/  IADD3 R10, P1, R10, UR6, RZ ;  /* 0x000000060a0a7c10 */ /* 0x000fc6000ff3e0ff */
[----:B------:R3:W-:Y:S01]  /*27f00*/  LDGSTS.E.BYPASS.128 [R19+0x10000], [R4.64], !P0 ;  /* 0x1000000004137fae */ /* 0x0007e2000c101c4a */
[----:B------:R-:W-:Y:S02]  /*27f10*/  IADD3.X R9, R77, UR7, RZ, P2, !PT ;  /* 0x000000074d097c10 */ /* 0x000fe400097fe4ff */
[----:B-1----:R-:W-:-:S03]  /*27f20*/  IADD3 R6, P3, R78, UR6, RZ ;  /* 0x000000064e067c10 */ /* 0x002fc6000ff7e0ff */
[----:B------:R1:W-:Y:S01]  /*27f30*/  LDGSTS.E.BYPASS.128 [R21+0x10000], [R8.64], !P0 ;  /* 0x1000000008157fae */ /* 0x0003e2000c101c4a */
[----:B---3--:R-:W-:-:S03]  /*27f40*/  IADD3 R4, P2, R76, UR6, RZ ;  /* 0x000000064c047c10 */ /* 0x008fc6000ff5e0ff */
[----:B------:R-:W3:Y:S01]  /*27f50*/  S2R R0, SR_TID.X ;  /* 0x0000000000007919 */ /* 0x000ee20000002100 */
[----:B------:R-:W-:Y:S02]  /*27f60*/  IADD3.X R7, R13, UR7, RZ, P3, !PT ;  /* 0x000000070d077c10 */ /* 0x000fe40009ffe4ff */
[----:B------:R-:W-:Y:S01]  /*27f70*/  IADD3.X R5, R12, UR7, RZ, P2, !PT ;  /* 0x000000070c057c10 */ /* 0x000fe200097fe4ff */
[----:B------:R-:W-:Y:S01]  /*27f80*/  STL [R1+0x168], R3 ;  /* 0x0001680301007387 */ /* 0x000fe20000100800 */
[----:B------:R-:W-:-:S04]  /*27f90*/  UIADD3 UR4, UR4, 0x1, URZ ;  /* 0x0000000104047890 */ /* 0x000fc8000fffe03f */
[----:B------:R-:W-:-:S04]  /*27fa0*/  UISETP.GE.AND UP0, UPT, UR4, 0x2, UPT ;  /* 0x000000020400788c */ /* 0x000fc8000bf06270 */
[----:B------:R-:W-:Y:S02]  /*27fb0*/  USEL UR4, UR4, URZ, !UP0 ;  /* 0x0000003f04047287 */ /* 0x000fe4000c000000 */
[----:B------:R-:W-:Y:S02]  /*27fc0*/  UIADD3 UR6, UP1, UR6, 0x100, URZ ;  /* 0x0000010006067890 */ /* 0x000fe4000ff3e03f */
[----:B------:R-:W-:Y:S01]  /*27fd0*/  USHF.L.U32 UR5, UR4, 0xf, URZ ;  /* 0x0000000f04057899 */ /* 0x000fe2000800063f */
        /* <DEDUP_REMOVED lines=29> */
[----:B---3--:R-:W-:Y:S01]  /*281b0*/  SHF.L.U32 R0, R0, 0x3, RZ ;  /* 0x0000000300007819 */ /* 0x008fe200000006ff */
[C---:B------:R-:W-:Y:S01]  /*281c0*/  FFMA R22, R126.reuse, R22, R237 ;  /* 0x000000167e167223 */ /* 0x040fe200000000ed */
[C---:B------:R-:W-:Y:S01]  /*281d0*/  FFMA R26, R126.reuse, R26, R159 ;  /* 0x0000001a7e1a7223 */ /* 0x040fe2000000009f */
[C---:B------:R-:W-:Y:S01]  /*281e0*/  FFMA R30, R126.reuse, R30, R162 ;  /* 0x0000001e7e1e7223 */ /* 0x040fe200000000a2 */
[----:B------:R-:W-:Y:S01]  /*281f0*/  FFMA R34, R126, R34, R154 ;  /* 0x000000227e227223 */ /* 0x000fe2000000009a */
[----:B------:R-:W-:Y:S01]  /*28200*/  UIADD3 UR8, UR5, 0x10000, URZ ;  /* 0x0001000005087890 */ /* 0x000fe2000fffe03f */
[-C--:B------:R-:W-:Y:S01]  /*28210*/  FFMA R181, R215, R27.reuse, R181 ;  /* 0x0000001bd7b57223 */ /* 0x080fe200000000b5 */
[C---:B------:R-:W-:Y:S01]  /*28220*/  FFMA R185, R219.reuse, R27, R185 ;  /* 0x0000001bdbb97223 */ /* 0x040fe200000000b9 */
[----:B------:R-:W-:Y:S01]  /*28230*/  FFMA R184, R219, R23, R184 ;  /* 0x00000017dbb87223 */ /* 0x000fe200000000b8 */
[-C--:B------:R-:W-:Y:S01]  /*28240*/  FFMA R215, R247, R35.reuse, R245 ;  /* 0x00000023f7d77223 */ /* 0x080fe200000000f5 */
[C---:B------:R-:W-:Y:S01]  /*28250*/  FFMA R219, R251.reuse, R35, R249 ;  /* 0x00000023fbdb7223 */ /* 0x040fe200000000f9 */
[----:B------:R-:W-:Y:S01]  /*28260*/  FFMA R218, R251, R31, R218 ;  /* 0x0000001ffbda7223 */ /* 0x000fe200000000da */
[----:B------:R-:W-:Y:S01]  /*28270*/  LOP3.LUT R0, R0, 0xf00, RZ, 0xc0, !PT ;  /* 0x00000f0000007812 */ /* 0x000fe200078ec0ff */
        /* <DEDUP_REMOVED lines=35> */
[----:B--2---:R-:W-:-:S05]  /*284b0*/  IADD3.X R11, R33, UR7, RZ, P1, !PT ;  /* 0x00000007210b7c10 */ /* 0x004fca0008ffe4ff */
[----:B------:R1:W-:Y:S04]  /*284c0*/  LDGSTS.E.BYPASS.128 [R24+0x10000], [R10.64], !P0 ;  /* 0x100000000a187fae */ /* 0x0003e8000c101c4a */
[----:B------:R1:W-:Y:S04]  /*284d0*/  LDGSTS.E.BYPASS.128 [R29+0x10000], [R6.64], !P0 ;  /* 0x10000000061d7fae */ /* 0x0003e8000c101c4a */
[----:B------:R1:W-:Y:S04]  /*284e0*/  LDGSTS.E.BYPASS.128 [R32+0x10000], [R4.64], !P0 ;  /* 0x1000000004207fae */ /* 0x0003e8000c101c4a */
[----:B------:R-:W0:Y:S01]  /*284f0*/  LDGDEPBAR ;  /* 0x00000000000079af */ /* 0x000e220000000000 */
[----:B------:R-:W-:Y:S01]  /*28500*/  ISETP.GE.U32.AND P0, PT, R3, 0x1c0, PT ;  /* 0x000001c00300780c */ /* 0x000fe20003f06070 */
[----:B------:R-:W-:Y:S01]  /*28510*/  UIADD3.X UR7, URZ, UR7, URZ, UP1, !UPT ;  /* 0x000000073f077290 */ /* 0x000fe20008ffe43f */
[----:B------:R-:W-:-:S04]  /*28520*/  DEPBAR.LE SB0, 0x2 ;  /* 0x000080800000791a */ /* 0x000fc80000000000 */
[----:B------:R-:W-:Y:S07]  /*28530*/  BAR.SYNC 0x0 ;  /* 0x0000000000007b1d */ /* 0x000fee0000000000 */
[----:B-1----:R-:W-:Y:S01]  /*28540*/  @P0 CALL.REL.NOINC `(.L_x_0) ;  /* 0x0000001000000944 */ /* 0x002fe20003c00000 */
[----:B------:R-:W-:Y:S05]  /*28550*/  BRA `(.L_x_1) ;  /* 0xfffda9f000007947 */ /* 0x000fea000383ffff */
.L_x_0:
[----:B------:R-:W2:Y:S01]  /*28560*/  LDL.LU R140, [R1+0xb0] ;  /* 0x0000b000018c7983 */ /* 0x000ea20000300800 */
[----:B------:R-:W-:-:S04]  /*28570*/  DEPBAR.LE SB0, 0x0 ;  /* 0x000080000000791a */ /* 0x000fc80000000000 */
[----:B------:R-:W2:Y:S04]  /*28580*/  LDL.LU R141, [R1+0xb4] ;  /* 0x0000b400018d7983 */ /* 0x000ea80000300800 */
[----:B------:R-:W2:Y:S04]  /*28590*/  LDL.LU R142, [R1+0xb8] ;  /* 0x0000b800018e7983 */ /* 0x000ea80000300800 */
[----:B------:R-:W2:Y:S04]  /*285a0*/  LDL.LU R143, [R1+0xbc] ;  /* 0x0000bc00018f7983 */ /* 0x000ea80000300800 */
[----:B------:R-:W3:Y:S04]  /*285b0*/  LDL.LU R2, [R1+0x1d0] ;  /* 0x0001d00001027983 */ /* 0x000ee80000300800 */
[----:B------:R-:W4:Y:S04]  /*285c0*/  LDL.LU R164, [R1+0xa0] ;  /* 0x0000a00001a47983 */ /* 0x000f280000300800 */
[----:B------:R-:W4:Y:S04]  /*285d0*/  LDL.LU R165, [R1+0xa4] ;  /* 0x0000a40001a57983 */ /* 0x000f280000300800 */
[----:B------:R-:W4:Y:S04]  /*285e0*/  LDL.LU R166, [R1+0xa8] ;  /* 0x0000a80001a67983 */ /* 0x000f280000300800 */
[----:B------:R-:W4:Y:S04]  /*285f0*/  LDL.LU R167, [R1+0xac] ;  /* 0x0000ac0001a77983 */ /* 0x000f280000300800 */
[----:B------:R-:W5:Y:S04]  /*28600*/  LDL.LU R80, [R1+0x90] ;  /* 0x0000900001507983 */ /* 0x000f680000300800 */
        /* <DEDUP_REMOVED lines=20> */
[----:B------:R-:W1:Y:S04]  /*28750*/  S2R R0, SR_TID.X ;  /* 0x0000000000007919 */ /* 0x000e680000002100 */
[----:B------:R-:W1:Y:S02]  /*28760*/  S2R R252, SR_TID.X ;  /* 0x0000000000fc7919 */ /* 0x000e640000002100 */
[----:B-1----:R-:W-:-:S02]  /*28770*/  SHF.R.U32.HI R3, RZ, 0x5, R0 ;  /* 0x00000005ff037819 */ /* 0x002fc40000011600 */
[----:B------:R-:W-:Y:S02]  /*28780*/  SHF.L.U32 R0, R0, 0x2, RZ ;  /* 0x0000000200007819 */ /* 0x000fe400000006ff */
[----:B------:R-:W-:Y:S02]  /*28790*/  SHF.L.U32 R252, R252, 0x2, RZ ;  /* 0x00000002fcfc7819 */ /* 0x000fe400000006ff */
[----:B------:R-:W-:Y:S02]  /*287a0*/  SGXT.U32 R3, R3, 0x2 ;  /* 0x000000020303781a */ /* 0x000fe40000000000 */
[----:B------:R-:W-:-:S05]  /*287b0*/  LOP3.LUT R252, R252, 0x7c, RZ, 0xc0, !PT ;  /* 0x0000007cfcfc7812 */ /* 0x000fca00078ec0ff */
[----:B------:R-:W-:Y:S01]  /*287c0*/  IMAD R148, R3, 0x210, R252 ;  /* 0x0000021003947824 */ /* 0x000fe200078e02fc */
[----:B------:R-:W-:Y:S06]  /*287d0*/  BAR.SYNC 0x0 ;  /* 0x0000000000007b1d */ /* 0x000fec0000000000 */
[----:B--2---:R-:W-:Y:S01]  /*287e0*/  STS.128 [R148.X4], R140 ;  /* 0x0000008c94007388 */ /* 0x004fe20000004c00 */
[----:B---3--:R-:W-:Y:S02]  /*287f0*/  LOP3.LUT R0, R2, 0x7c, R0, 0xf8, !PT ;  /* 0x0000007c02007812 */ /* 0x008fe400078ef800 */
[----:B------:R-:W-:-:S05]  /*28800*/  SHF.L.U32 R2, R148, 0x2, RZ ;  /* 0x0000000294027819 */ /* 0x000fca00000006ff */
[----:B------:R-:W-:Y:S01]  /*28810*/  IMAD R2, R3, -0x630, R2 ;  /* 0xfffff9d003027824 */ /* 0x000fe200078e0202 */
[----:B----4-:R-:W-:Y:S04]  /*28820*/  STS.128 [R148.X4+0x210], R164 ;  /* 0x000210a494007388 */ /* 0x010fe80000004c00 */
[----:B-----5:R-:W-:Y:S04]  /*28830*/  STS.128 [R148.X4+0x420], R80 ;  /* 0x0004205094007388 */ /* 0x020fe80000004c00 */
[----:B------:R-:W-:Y:S04]  /*28840*/  STS.128 [R148.X4+0x630], R232 ;  /* 0x000630e894007388 */ /* 0x000fe80000004c00 */
[----:B------:R-:W-:Y:S06]  /*28850*/  BAR.SYNC 0x0 ;  /* 0x0000000000007b1d */ /* 0x000fec0000000000 */
[----:B------:R-:W1:Y:S04]  /*28860*/  LDS.128 R144, [R2] ;  /* 0x0000000002907984 */ /* 0x000e680000000c00 */
[----:B------:R-:W2:Y:S04]  /*28870*/  LDS.128 R12, [R2+0x840] ;  /* 0x00084000020c7984 */ /* 0x000ea80000000c00 */
[----:B------:R-:W3:Y:S04]  /*28880*/  LDS.128 R8, [R2+0x1080] ;  /* 0x0010800002087984 */ /* 0x000ee80000000c00 */
[----:B------:R-:W4:Y:S04]  /*28890*/  LDS.128 R4, [R2+0x18c0] ;  /* 0x0018c00002047984 */ /* 0x000f280000000c00 */
[----:B------:R-:W-:Y:S06]  /*288a0*/  BAR.SYNC 0x0 ;  /* 0x0000000000007b1d */ /* 0x000fec0000000000 */
[----:B------:R-:W-:Y:S04]  /*288b0*/  STS.128 [R148.X4], R244 ;  /* 0x000000f494007388 */ /* 0x000fe80000004c00 */
[----:B------:R-:W-:Y:S04]  /*288c0*/  STS.128 [R148.X4+0x210], R248 ;  /* 0x000210f894007388 */ /* 0x000fe80000004c00 */
[----:B------:R-:W-:Y:S04]  /*288d0*/  STS.128 [R148.X4+0x630], R168 ;  /* 0x000630a894007388 */ /* 0x000fe80000004c00 */
[----:B------:R-:W-:Y:S04]  /*288e0*/  STS.128 [R148.X4+0x420], R240 ;  /* 0x000420f094007388 */ /* 0x000fe80000004c00 */
[----:B------:R-:W-:Y:S06]  /*288f0*/  BAR.SYNC 0x0 ;  /* 0x0000000000007b1d */ /* 0x000fec0000000000 */
[----:B------:R-:W5:Y:S04]  /*28900*/  LDS.128 R136, [R2] ;  /* 0x0000000002887984 */ /* 0x000f680000000c00 */
[----:B------:R-:W1:Y:S04]  /*28910*/  LDS.128 R132, [R2+0x840] ;  /* 0x0008400002847984 */ /* 0x000e680000000c00 */
[----:B------:R-:W1:Y:S04]  /*28920*/  LDS.128 R20, [R2+0x1080] ;  /* 0x0010800002147984 */ /* 0x000e680000000c00 */
[----:B------:R-:W1:Y:S04]  /*28930*/  LDS.128 R16, [R2+0x18c0] ;  /* 0x0018c00002107984 */ /* 0x000e680000000c00 */
[----:B------:R-:W-:Y:S06]  /*28940*/  BAR.SYNC 0x0 ;  /* 0x0000000000007b1d */ /* 0x000fec0000000000 */
[----:B------:R-:W-:Y:S04]  /*28950*/  STS.128 [R148.X4], R172 ;  /* 0x000000ac94007388 */ /* 0x000fe80000004c00 */
[----:B------:R-:W-:Y:S04]  /*28960*/  STS.128 [R148.X4+0x210], R176 ;  /* 0x000210b094007388 */ /* 0x000fe80000004c00 */
[----:B------:R-:W-:Y:S04]  /*28970*/  STS.128 [R148.X4+0x420], R180 ;  /* 0x000420b494007388 */ /* 0x000fe80000004c00 */
[----:B------:R-:W-:Y:S04]  /*28980*/  STS.128 [R148.X4+0x630], R184 ;  /* 0x000630b894007388 */ /* 0x000fe80000004c00 */
[----:B------:R-:W-:Y:S06]  /*28990*/  BAR.SYNC 0x0 ;  /* 0x0000000000007b1d */ /* 0x000fec0000000000 */
[----:B------:R-:W1:Y:S04]  /*289a0*/  LDS.128 R80, [R2] ;  /* 0x0000000002507984 */ /* 0x000e680000000c00 */
        /* <DEDUP_REMOVED lines=14> */
[----:B------:R-:W-:Y:S01]  /*28a90*/  STS.128 [R148.X4], R204 ;  /* 0x000000cc94007388 */ /* 0x000fe20000004c00 */
[----:B------:R-:W-:-:S03]  /*28aa0*/  ISETP.GE.AND P0, PT, R0, 0x100, PT ;  /* 0x000001000000780c */ /* 0x000fc60003f06270 */
        /* <DEDUP_REMOVED lines=10> */
[----:B------:R-:W-:-:S03]  /*28b50*/  ISETP.LT.AND P1, PT, R149, c[0x0][0x178], !P0 ;  /* 0x00005e0095007a0c */ /* 0x000fc60004721270 */
[----:B------:R-:W-:Y:S04]  /*28b60*/  STS.128 [R148.X4+0x210], R36 ;  /* 0x0002102494007388 */ /* 0x000fe80000004c00 */
[----:B------:R-:W-:Y:S04]  /*28b70*/  STS.128 [R148.X4+0x420], R40 ;  /* 0x0004202894007388 */ /* 0x000fe80000004c00 */
[----:B------:R-:W-:Y:S04]  /*28b80*/  STS.128 [R148.X4+0x630], R44 ;  /* 0x0006302c94007388 */ /* 0x000fe80000004c00 */
[----:B------:R-:W-:Y:S06]  /*28b90*/  BAR.SYNC 0x0 ;  /* 0x0000000000007b1d */ /* 0x000fec0000000000 */
[----:B------:R-:W1:Y:S01]  /*28ba0*/  LDS.128 R140, [R2] ;  /* 0x00000000028c7984 */ /* 0x000e620000000c00 */
[----:B------:R-:W-:-:S03]  /*28bb0*/  MOV R3, 0x4 ;  /* 0x0000000400037802 */ /* 0x000fc60000000f00 */
[----:B------:R-:W1:Y:S04]  /*28bc0*/  LDS.128 R124, [R2+0x840] ;  /* 0x00084000027c7984 */ /* 0x000e680000000c00 */
[----:B------:R-:W1:Y:S04]  /*28bd0*/  LDS.128 R120, [R2+0x1080] ;  /* 0x0010800002787984 */ /* 0x000e680000000c00 */
[----:B------:R-:W1:Y:S04]  /*28be0*/  LDS.128 R116, [R2+0x18c0] ;  /* 0x0018c00002747984 */ /* 0x000e680000000c00 */
[----:B------:R-:W-:Y:S06]  /*28bf0*/  BAR.SYNC 0x0 ;  /* 0x0000000000007b1d */ /* 0x000fec0000000000 */
[----:B------:R2:W-:Y:S04]  /*28c00*/  STS.128 [R148.X4], R48 ;  /* 0x0000003094007388 */ /* 0x0005e80000004c00 */
[----:B------:R-:W-:Y:S04]  /*28c10*/  STS.128 [R148.X4+0x210], R52 ;  /* 0x0002103494007388 */ /* 0x000fe80000004c00 */
[----:B------:R-:W-:Y:S04]  /*28c20*/  STS.128 [R148.X4+0x420], R56 ;  /* 0x0004203894007388 */ /* 0x000fe80000004c00 */
[----:B------:R-:W-:Y:S01]  /*28c30*/  STS.128 [R148.X4+0x630], R60 ;  /* 0x0006303c94007388 */ /* 0x000fe20000004c00 */
[----:B--2---:R-:W-:-:S03]  /*28c40*/  LEA R48, R149, R0, 0x8 ;  /* 0x0000000095307211 */ /* 0x004fc600078e40ff */
[----:B------:R-:W-:Y:S06]  /*28c50*/  BAR.SYNC 0x0 ;  /* 0x0000000000007b1d */ /* 0x000fec0000000000 */
[----:B------:R-:W-:Y:S01]  /*28c60*/  IMAD.WIDE R48, R48, R3, c[0x0][0x170] ;  /* 0x00005c0030307625 */ /* 0x000fe200078e0203 */
[----:B------:R-:W2:Y:S01]  /*28c70*/  LDS.128 R128, [R2] ;  /* 0x0000000002807984 */ /* 0x000ea20000000c00 */
[----:B------:R-:W-:-:S03]  /*28c80*/  LOP3.LUT R51, R149, 0x4, RZ, 0xfc, !PT ;  /* 0x0000000495337812 */ /* 0x000fc600078efcff */
[----:B------:R-:W1:Y:S01]  /*28c90*/  LDS.128 R44, [R2+0x840] ;  /* 0x00084000022c7984 */ /* 0x000e620000000c00 */
[----:B------:R-:W-:-:S03]  /*28ca0*/  LOP3.LUT R53, R149, 0x8, RZ, 0xfc, !PT ;  /* 0x0000000895357812 */ /* 0x000fc600078efcff */
[----:B------:R-:W2:Y:S01]  /*28cb0*/  LDS.128 R40, [R2+0x1080] ;  /* 0x0010800002287984 */ /* 0x000ea20000000c00 */
[----:B------:R-:W-:-:S03]  /*28cc0*/  LOP3.LUT R55, R149, 0xc, RZ, 0xfc, !PT ;  /* 0x0000000c95377812 */ /* 0x000fc600078efcff */
[----:B------:R-:W2:Y:S01]  /*28cd0*/  LDS.128 R36, [R2+0x18c0] ;  /* 0x0018c00002247984 */ /* 0x000ea20000000c00 */
[----:B------:R-:W-:-:S03]  /*28ce0*/  LOP3.LUT R57, R149, 0x10, RZ, 0xfc, !PT ;  /* 0x0000001095397812 */ /* 0x000fc600078efcff */
[----:B------:R-:W-:Y:S06]  /*28cf0*/  BAR.SYNC 0x0 ;  /* 0x0000000000007b1d */ /* 0x000fec0000000000 */
[----:B------:R-:W-:Y:S01]  /*28d00*/  STS.128 [R148.X4], R64 ;  /* 0x0000004094007388 */ /* 0x000fe20000004c00 */
[----:B------:R-:W-:-:S03]  /*28d10*/  LOP3.LUT R59, R149, 0x14, RZ, 0xfc, !PT ;  /* 0x00000014953b7812 */ /* 0x000fc600078efcff */
[----:B------:R-:W-:Y:S04]  /*28d20*/  STS.128 [R148.X4+0x210], R68 ;  /* 0x0002104494007388 */ /* 0x000fe80000004c00 */
[----:B------:R-:W-:Y:S04]  /*28d30*/  STS.128 [R148.X4+0x420], R72 ;  /* 0x0004204894007388 */ /* 0x000fe80000004c00 */
[----:B------:R-:W-:Y:S01]  /*28d40*/  STS.128 [R148.X4+0x630], R76 ;  /* 0x0006304c94007388 */ /* 0x000fe20000004c00 */
[----:B------:R-:W-:-:S03]  /*28d50*/  ISETP.LT.AND P2, PT, R53, c[0x0][0x178], !P0 ;  /* 0x00005e0035007a0c */ /* 0x000fc60004741270 */
[----:B------:R-:W-:Y:S06]  /*28d60*/  BAR.SYNC 0x0 ;  /* 0x0000000000007b1d */ /* 0x000fec0000000000 */
[----:B-1----:R1:W-:Y:S01]  /*28d70*/  @P1 STG.E.128 [R48.64], R144 ;  /* 0x0000009030001986 */ /* 0x0023e2000c101d0a */
[----:B------:R-:W-:Y:S02]  /*28d80*/  ISETP.LT.AND P1, PT, R51, c[0x0][0x178], !P0 ;  /* 0x00005e0033007a0c */ /* 0x000fe40004721270 */
[----:B------:R-:W-:Y:S02]  /*28d90*/  ISETP.LT.AND P3, PT, R55, c[0x0][0x178], !P0 ;  /* 0x00005e0037007a0c */ /* 0x000fe40004761270 */
[----:B------:R-:W-:-:S02]  /*28da0*/  LEA R50, R51, R0, 0x8 ;  /* 0x0000000033327211 */ /* 0x000fc400078e40ff */
[----:B------:R-:W-:Y:S02]  /*28db0*/  ISETP.LT.AND P4, PT, R57, c[0x0][0x178], !P0 ;  /* 0x00005e0039007a0c */ /* 0x000fe40004781270 */
[-C--:B------:R-:W-:Y:S02]  /*28dc0*/  LEA R52, R53, R0.reuse, 0x8 ;  /* 0x0000000035347211 */ /* 0x080fe400078e40ff */
[----:B------:R-:W-:Y:S02]  /*28dd0*/  ISETP.LT.AND P5, PT, R59, c[0x0][0x178], !P0 ;  /* 0x00005e003b007a0c */ /* 0x000fe400047a1270 */
[-C--:B------:R-:W-:Y:S02]  /*28de0*/  LEA R54, R55, R0.reuse, 0x8 ;  /* 0x0000000037367211 */ /* 0x080fe400078e40ff */
[-C--:B------:R-:W-:Y:S02]  /*28df0*/  LEA R56, R57, R0.reuse, 0x8 ;  /* 0x0000000039387211 */ /* 0x080fe400078e40ff */
[----:B------:R-:W-:Y:S01]  /*28e00*/  LEA R58, R59, R0, 0x8 ;  /* 0x000000003b3a7211 */ /* 0x000fe200078e40ff */
[----:B-1----:R-:W-:Y:S01]  /*28e10*/  IMAD.WIDE R48, R50, R3, c[0x0][0x170] ;  /* 0x00005c0032307625 */ /* 0x002fe200078e0203 */
[----:B------:R-:W-:-:S03]  /*28e20*/  LOP3.LUT R59, R149, 0x18, RZ, 0xfc, !PT ;  /* 0x00000018953b7812 */ /* 0x000fc600078efcff */
[----:B------:R-:W-:Y:S01]  /*28e30*/  IMAD.WIDE R50, R52, R3, c[0x0][0x170] ;  /* 0x00005c0034327625 */ /* 0x000fe200078e0203 */
[----:B------:R-:W-:-:S03]  /*28e40*/  LOP3.LUT R61, R149, 0x1c, RZ, 0xfc, !PT ;  /* 0x0000001c953d7812 */ /* 0x000fc600078efcff */
[-C--:B------:R-:W-:Y:S01]  /*28e50*/  IMAD.WIDE R52, R54, R3.reuse, c[0x0][0x170] ;  /* 0x00005c0036347625 */ /* 0x080fe200078e0203 */
[C---:B------:R-:W-:Y:S01]  /*28e60*/  LOP3.LUT R63, R149.reuse, 0x20, RZ, 0xfc, !PT ;  /* 0x00000020953f7812 */ /* 0x040fe200078efcff */
[----:B------:R1:W-:Y:S02]  /*28e70*/  @P1 STG.E.128 [R48.64], R12 ;  /* 0x0000000c30001986 */ /* 0x0003e4000c101d0a */
[-C--:B------:R-:W-:Y:S01]  /*28e80*/  IMAD.WIDE R54, R56, R3.reuse, c[0x0][0x170] ;  /* 0x00005c0038367625 */ /* 0x080fe200078e0203 */
[C---:B------:R-:W-:Y:S01]  /*28e90*/  LOP3.LUT R65, R149.reuse, 0x24, RZ, 0xfc, !PT ;  /* 0x0000002495417812 */ /* 0x040fe200078efcff */
[----:B---3--:R3:W-:Y:S02]  /*28ea0*/  @P2 STG.E.128 [R50.64], R8 ;  /* 0x0000000832002986 */ /* 0x0087e4000c101d0a */
[----:B------:R-:W-:Y:S01]  /*28eb0*/  IMAD.WIDE R56, R58, R3, c[0x0][0x170] ;  /* 0x00005c003a387625 */ /* 0x000fe200078e0203 */
[----:B------:R-:W-:Y:S01]  /*28ec0*/  LOP3.LUT R67, R149, 0x28, RZ, 0xfc, !PT ;  /* 0x0000002895437812 */ /* 0x000fe200078efcff */
[----:B----4-:R4:W-:Y:S01]  /*28ed0*/  @P3 STG.E.128 [R52.64], R4 ;  /* 0x0000000434003986 */ /* 0x0109e2000c101d0a */
[----:B------:R-:W-:-:S02]  /*28ee0*/  ISETP.LT.AND P1, PT, R59, c[0x0][0x178], !P0 ;  /* 0x00005e003b007a0c */ /* 0x000fc40004721270 */
[----:B------:R-:W-:Y:S01]  /*28ef0*/  ISETP.LT.AND P2, PT, R61, c[0x0][0x178], !P0 ;  /* 0x00005e003d007a0c */ /* 0x000fe20004741270 */
[----:B-----5:R5:W-:Y:S01]  /*28f00*/  @P4 STG.E.128 [R54.64], R136 ;  /* 0x0000008836004986 */ /* 0x020be2000c101d0a */
[----:B------:R-:W-:Y:S02]  /*28f10*/  ISETP.LT.AND P3, PT, R63, c[0x0][0x178], !P0 ;  /* 0x00005e003f007a0c */ /* 0x000fe40004761270 */
[----:B------:R-:W-:Y:S01]  /*28f20*/  ISETP.LT.AND P4, PT, R65, c[0x0][0x178], !P0 ;  /* 0x00005e0041007a0c */ /* 0x000fe20004781270 */
[----:B------:R-:W-:Y:S01]  /*28f30*/  @P5 STG.E.128 [R56.64], R132 ;  /* 0x0000008438005986 */ /* 0x000fe2000c101d0a */
[----:B------:R-:W-:Y:S02]  /*28f40*/  ISETP.LT.AND P5, PT, R67, c[0x0][0x178], !P0 ;  /* 0x00005e0043007a0c */ /* 0x000fe400047a1270 */
[-C--:B-1----:R-:W-:Y:S02]  /*28f50*/  LEA R12, R65, R0.reuse, 0x8 ;  /* 0x00000000410c7211 */ /* 0x082fe400078e40ff */
[----:B---3--:R-:W-:-:S02]  /*28f60*/  LEA R8, R59, R0, 0x8 ;  /* 0x000000003b087211 */ /* 0x008fc400078e40ff */
[-C--:B------:R-:W-:Y:S02]  /*28f70*/  LEA R10, R63, R0.reuse, 0x8 ;  /* 0x000000003f0a7211 */ /* 0x080fe400078e40ff */
[-C--:B----4-:R-:W-:Y:S01]  /*28f80*/  LEA R6, R61, R0.reuse, 0x8 ;  /* 0x000000003d067211 */ /* 0x090fe200078e40ff */
[-C--:B------:R-:W-:Y:S01]  /*28f90*/  IMAD.WIDE R4, R8, R3.reuse, c[0x0][0x170] ;  /* 0x00005c0008047625 */ /* 0x080fe200078e0203 */
[----:B------:R-:W-:Y:S02]  /*28fa0*/  LEA R14, R67, R0, 0x8 ;  /* 0x00000000430e7211 */ /* 0x000fe400078e40ff */
[C---:B------:R-:W-:Y:S01]  /*28fb0*/  LOP3.LUT R15, R149.reuse, 0x2c, RZ, 0xfc, !PT ;  /* 0x0000002c950f7812 */ /* 0x040fe200078efcff */
[----:B------:R-:W-:Y:S01]  /*28fc0*/  IMAD.WIDE R6, R6, R3, c[0x0][0x170] ;  /* 0x00005c0006067625 */ /* 0x000fe200078e0203 */
[----:B------:R-:W-:-:S03]  /*28fd0*/  LOP3.LUT R49, R149, 0x30, RZ, 0xfc, !PT ;  /* 0x0000003095317812 */ /* 0x000fc600078efcff */
[-C--:B------:R-:W-:Y:S01]  /*28fe0*/  IMAD.WIDE R8, R10, R3.reuse, c[0x0][0x170] ;  /* 0x00005c000a087625 */ /* 0x080fe200078e0203 */
[C---:B------:R-:W-:Y:S01]  /*28ff0*/  LOP3.LUT R51, R149.reuse, 0x34, RZ, 0xfc, !PT ;  /* 0x0000003495337812 */ /* 0x040fe200078efcff */
[----:B------:R1:W-:Y:S02]  /*29000*/  @P1 STG.E.128 [R4.64], R20 ;  /* 0x0000001404001986 */ /* 0x0003e4000c101d0a */
[-C--:B------:R-:W-:Y:S01]  /*29010*/  IMAD.WIDE R10, R12, R3.reuse, c[0x0][0x170] ;  /* 0x00005c000c0a7625 */ /* 0x080fe200078e0203 */
[C---:B------:R-:W-:Y:S01]  /*29020*/  LOP3.LUT R53, R149.reuse, 0x38, RZ, 0xfc, !PT ;  /* 0x0000003895357812 */ /* 0x040fe200078efcff */
[----:B------:R3:W-:Y:S02]  /*29030*/  @P2 STG.E.128 [R6.64], R16 ;  /* 0x0000001006002986 */ /* 0x0007e4000c101d0a */
[----:B------:R-:W-:Y:S01]  /*29040*/  IMAD.WIDE R12, R14, R3, c[0x0][0x170] ;  /* 0x00005c000e0c7625 */ /* 0x000fe200078e0203 */
[----:B-----5:R-:W-:Y:S01]  /*29050*/  LOP3.LUT R55, R149, 0x3c, RZ, 0xfc, !PT ;  /* 0x0000003c95377812 */ /* 0x020fe200078efcff */
[----:B------:R4:W-:Y:S01]  /*29060*/  @P3 STG.E.128 [R8.64], R80 ;  /* 0x0000005008003986 */ /* 0x0009e2000c101d0a */
[----:B------:R-:W-:-:S02]  /*29070*/  ISETP.LT.AND P1, PT, R15, c[0x0][0x178], !P0 ;  /* 0x00005e000f007a0c */ /* 0x000fc40004721270 */
[----:B------:R-:W-:Y:S01]  /*29080*/  ISETP.LT.AND P2, PT, R49, c[0x0][0x178], !P0 ;  /* 0x00005e0031007a0c */ /* 0x000fe20004741270 */
[----:B------:R5:W-:Y:S01]  /*29090*/  @P4 STG.E.128 [R10.64], R32 ;  /* 0x000000200a004986 */ /* 0x000be2000c101d0a */
[----:B------:R-:W-:Y:S02]  /*290a0*/  ISETP.LT.AND P3, PT, R51, c[0x0][0x178], !P0 ;  /* 0x00005e0033007a0c */ /* 0x000fe40004761270 */
[----:B------:R-:W-:Y:S01]  /*290b0*/  ISETP.LT.AND P4, PT, R53, c[0x0][0x178], !P0 ;  /* 0x00005e0035007a0c */ /* 0x000fe20004781270 */
[----:B------:R2:W-:Y:S01]  /*290c0*/  @P5 STG.E.128 [R12.64], R28 ;  /* 0x0000001c0c005986 */ /* 0x0005e2000c101d0a */
[----:B------:R-:W-:Y:S02]  /*290d0*/  ISETP.LT.AND P5, PT, R55, c[0x0][0x178], !P0 ;  /* 0x00005e0037007a0c */ /* 0x000fe400047a1270 */
[-C--:B-1----:R-:W-:Y:S01]  /*290e0*/  LEA R4, R15, R0.reuse, 0x8 ;  /* 0x000000000f047211 */ /* 0x082fe200078e40ff */
[----:B------:R-:W1:Y:S01]  /*290f0*/  LDS.128 R28, [R2] ;  /* 0x00000000021c7984 */ /* 0x000e620000000c00 */
[----:B---3--:R-:W-:-:S02]  /*29100*/  LEA R6, R49, R0, 0x8 ;  /* 0x0000000031067211 */ /* 0x008fc400078e40ff */
[-C--:B----4-:R-:W-:Y:S01]  /*29110*/  LEA R8, R51, R0.reuse, 0x8 ;  /* 0x0000000033087211 */ /* 0x090fe200078e40ff */
[-C--:B------:R-:W-:Y:S01]  /*29120*/  IMAD.WIDE R4, R4, R3.reuse, c[0x0][0x170] ;  /* 0x00005c0004047625 */ /* 0x080fe200078e0203 */
[----:B------:R-:W-:Y:S01]  /*29130*/  LOP3.LUT R17, R149, 0x44, RZ, 0xfc, !PT ;  /* 0x0000004495117812 */ /* 0x000fe200078efcff */
[----:B------:R-:W3:Y:S01]  /*29140*/  LDS.128 R32, [R2+0x840] ;  /* 0x0008400002207984 */ /* 0x000ee20000000c00 */
[-C--:B-----5:R-:W-:Y:S01]  /*29150*/  LEA R10, R53, R0.reuse, 0x8 ;  /* 0x00000000350a7211 */ /* 0x0a0fe200078e40ff */
[----:B------:R-:W-:Y:S01]  /*29160*/  IMAD.WIDE R6, R6, R3, c[0x0][0x170] ;  /* 0x00005c0006067625 */ /* 0x000fe200078e0203 */
[----:B--2---:R-:W-:-:S03]  /*29170*/  LEA R12, R55, R0, 0x8 ;  /* 0x00000000370c7211 */ /* 0x004fc600078e40ff */
[-C--:B------:R-:W-:Y:S01]  /*29180*/  IMAD.WIDE R8, R8, R3.reuse, c[0x0][0x170] ;  /* 0x00005c0008087625 */ /* 0x080fe200078e0203 */
[C---:B------:R-:W-:Y:S01]  /*29190*/  LOP3.LUT R15, R149.reuse, 0x40, RZ, 0xfc, !PT ;  /* 0x00000040950f7812 */ /* 0x040fe200078efcff */
[----:B------:R2:W-:Y:S01]  /*291a0*/  @P1 STG.E.128 [R4.64], R24 ;  /* 0x0000001804001986 */ /* 0x0005e2000c101d0a */
[C---:B------:R-:W-:Y:S01]  /*291b0*/  LOP3.LUT R19, R149.reuse, 0x48, RZ, 0xfc, !PT ;  /* 0x0000004895137812 */ /* 0x040fe200078efcff */
[-C--:B------:R-:W-:Y:S01]  /*291c0*/  IMAD.WIDE R10, R10, R3.reuse, c[0x0][0x170] ;  /* 0x00005c000a0a7625 */ /* 0x080fe200078e0203 */
[C---:B------:R-:W-:Y:S01]  /*291d0*/  LOP3.LUT R21, R149.reuse, 0x4c, RZ, 0xfc, !PT ;  /* 0x0000004c95157812 */ /* 0x040fe200078efcff */
[----:B------:R4:W-:Y:S02]  /*291e0*/  @P2 STG.E.128 [R6.64], R96 ;  /* 0x0000006006002986 */ /* 0x0009e4000c101d0a */
[----:B------:R-:W-:Y:S01]  /*291f0*/  IMAD.WIDE R12, R12, R3, c[0x0][0x170] ;  /* 0x00005c000c0c7625 */ /* 0x000fe200078e0203 */
[----:B------:R-:W-:Y:S01]  /*29200*/  LOP3.LUT R23, R149, 0x50, RZ, 0xfc, !PT ;  /* 0x0000005095177812 */ /* 0x000fe200078efcff */
        /* <DEDUP_REMOVED lines=8> */
[-C--:B--2---:R-:W-:Y:S01]  /*29290*/  LEA R4, R15, R0.reuse, 0x8 ;  /* 0x000000000f047211 */ /* 0x084fe200078e40ff */
[----:B------:R-:W2:Y:S01]  /*292a0*/  LDS.128 R48, [R2+0x1080] ;  /* 0x0010800002307984 */ /* 0x000ea20000000c00 */
[----:B----4-:R-:W-:-:S02]  /*292b0*/  LEA R6, R17, R0, 0x8 ;  /* 0x0000000011067211 */ /* 0x010fc400078e40ff */
[-C--:B-----5:R-:W-:Y:S01]  /*292c0*/  LEA R8, R19, R0.reuse, 0x8 ;  /* 0x0000000013087211 */ /* 0x0a0fe200078e40ff */
[----:B------:R-:W-:Y:S01]  /*292d0*/  IMAD.WIDE R4, R4, R3, c[0x0][0x170] ;  /* 0x00005c0004047625 */ /* 0x000fe200078e0203 */
[----:B-1----:R-:W-:-:S03]  /*292e0*/  LEA R10, R21, R0, 0x8 ;  /* 0x00000000150a7211 */ /* 0x002fc600078e40ff */
[----:B------:R-:W-:Y:S01]  /*292f0*/  IMAD.WIDE R6, R6, R3, c[0x0][0x170] ;  /* 0x00005c0006067625 */ /* 0x000fe200078e0203 */
[----:B---3--:R-:W-:-:S03]  /*29300*/  LEA R12, R23, R0, 0x8 ;  /* 0x00000000170c7211 */ /* 0x008fc600078e40ff */
[-C--:B------:R-:W-:Y:S01]  /*29310*/  IMAD.WIDE R8, R8, R3.reuse, c[0x0][0x170] ;  /* 0x00005c0008087625 */ /* 0x080fe200078e0203 */
[C---:B------:R-:W-:Y:S02]  /*29320*/  LOP3.LUT R15, R149.reuse, 0x54, RZ, 0xfc, !PT ;  /* 0x00000054950f7812 */ /* 0x040fe400078efcff */
[C---:B------:R-:W-:Y:S01]  /*29330*/  LOP3.LUT R17, R149.reuse, 0x58, RZ, 0xfc, !PT ;  /* 0x0000005895117812 */ /* 0x040fe200078efcff */
[-C--:B------:R-:W-:Y:S01]  /*29340*/  IMAD.WIDE R10, R10, R3.reuse, c[0x0][0x170] ;  /* 0x00005c000a0a7625 */ /* 0x080fe200078e0203 */
[C---:B------:R-:W-:Y:S01]  /*29350*/  LOP3.LUT R19, R149.reuse, 0x5c, RZ, 0xfc, !PT ;  /* 0x0000005c95137812 */ /* 0x040fe200078efcff */
[----:B------:R1:W-:Y:S01]  /*29360*/  @P1 STG.E.128 [R4.64], R112 ;  /* 0x0000007004001986 */ /* 0x0003e2000c101d0a */
[C---:B------:R-:W-:Y:S01]  /*29370*/  LOP3.LUT R21, R149.reuse, 0x60, RZ, 0xfc, !PT ;  /* 0x0000006095157812 */ /* 0x040fe200078efcff */
[----:B------:R-:W-:Y:S01]  /*29380*/  IMAD.WIDE R12, R12, R3, c[0x0][0x170] ;  /* 0x00005c000c0c7625 */ /* 0x000fe200078e0203 */
[----:B------:R-:W-:Y:S01]  /*29390*/  LOP3.LUT R23, R149, 0x64, RZ, 0xfc, !PT ;  /* 0x0000006495177812 */ /* 0x000fe200078efcff */
[----:B------:R3:W-:Y:S01]  /*293a0*/  @P2 STG.E.128 [R6.64], R108 ;  /* 0x0000006c06002986 */ /* 0x0007e2000c101d0a */
[----:B------:R-:W-:-:S02]  /*293b0*/  ISETP.LT.AND P1, PT, R15, c[0x0][0x178], !P0 ;  /* 0x00005e000f007a0c */ /* 0x000fc40004721270 */
[----:B------:R-:W-:Y:S01]  /*293c0*/  ISETP.LT.AND P2, PT, R17, c[0x0][0x178], !P0 ;  /* 0x00005e0011007a0c */ /* 0x000fe20004741270 */
[----:B------:R4:W-:Y:S01]  /*293d0*/  @P3 STG.E.128 [R8.64], R104 ;  /* 0x0000006808003986 */ /* 0x0009e2000c101d0a */
[----:B------:R-:W-:-:S03]  /*293e0*/  ISETP.LT.AND P3, PT, R19, c[0x0][0x178], !P0 ;  /* 0x00005e0013007a0c */ /* 0x000fc60004761270 */
[----:B------:R5:W-:Y:S01]  /*293f0*/  @P4 STG.E.128 [R10.64], R100 ;  /* 0x000000640a004986 */ /* 0x000be2000c101d0a */
[----:B------:R-:W-:-:S03]  /*29400*/  ISETP.LT.AND P4, PT, R21, c[0x0][0x178], !P0 ;  /* 0x00005e0015007a0c */ /* 0x000fc60004781270 */
[----:B------:R2:W-:Y:S01]  /*29410*/  @P5 STG.E.128 [R12.64], R140 ;  /* 0x0000008c0c005986 */ /* 0x0005e2000c101d0a */
[----:B------:R-:W-:Y:S02]  /*29420*/  ISETP.LT.AND P5, PT, R23, c[0x0][0x178], !P0 ;  /* 0x00005e0017007a0c */ /* 0x000fe400047a1270 */
[-C--:B-1----:R-:W-:Y:S02]  /*29430*/  LEA R4, R15, R0.reuse, 0x8 ;  /* 0x000000000f047211 */ /* 0x082fe400078e40ff */
[-C--:B---3--:R-:W-:Y:S02]  /*29440*/  LEA R6, R17, R0.reuse, 0x8 ;  /* 0x0000000011067211 */ /* 0x088fe400078e40ff */
[-C--:B----4-:R-:W-:Y:S01]  /*29450*/  LEA R8, R19, R0.reuse, 0x8 ;  /* 0x0000000013087211 */ /* 0x090fe200078e40ff */
[----:B------:R-:W-:Y:S01]  /*29460*/  IMAD.WIDE R4, R4, R3, c[0x0][0x170] ;  /* 0x00005c0004047625 */ /* 0x000fe200078e0203 */
[----:B-----5:R-:W-:-:S03]  /*29470*/  LEA R10, R21, R0, 0x8 ;  /* 0x00000000150a7211 */ /* 0x020fc600078e40ff */
[----:B------:R-:W-:Y:S01]  /*29480*/  IMAD.WIDE R6, R6, R3, c[0x0][0x170] ;  /* 0x00005c0006067625 */ /* 0x000fe200078e0203 */
[----:B--2---:R-:W-:-:S03]  /*29490*/  LEA R12, R23, R0, 0x8 ;  /* 0x00000000170c7211 */ /* 0x004fc600078e40ff */
        /* <DEDUP_REMOVED lines=11> */
[----:B------:R-:W-:Y:S01]  /*29550*/  LOP3.LUT R25, R149, 0x7c, RZ, 0xfc, !PT ;  /* 0x0000007c95197812 */ /* 0x000fe200078efcff */
[----:B------:R3:W-:Y:S01]  /*29560*/  @P3 STG.E.128 [R8.64], R116 ;  /* 0x0000007408003986 */ /* 0x0007e2000c101d0a */
[----:B------:R-:W-:Y:S02]  /*29570*/  ISETP.LT.AND P2, PT, R17, c[0x0][0x178], !P0 ;  /* 0x00005e0011007a0c */ /* 0x000fe40004741270 */
[----:B------:R-:W-:Y:S01]  /*29580*/  ISETP.LT.AND P3, PT, R19, c[0x0][0x178], !P0 ;  /* 0x00005e0013007a0c */ /* 0x000fe20004761270 */
[----:B------:R4:W-:Y:S01]  /*29590*/  @P4 STG.E.128 [R10.64], R128 ;  /* 0x000000800a004986 */ /* 0x0009e2000c101d0a */
[----:B------:R-:W-:-:S03]  /*295a0*/  ISETP.LT.AND P4, PT, R21, c[0x0][0x178], !P0 ;  /* 0x00005e0015007a0c */ /* 0x000fc60004781270 */
[----:B------:R5:W-:Y:S01]  /*295b0*/  @P5 STG.E.128 [R12.64], R44 ;  /* 0x0000002c0c005986 */ /* 0x000be2000c101d0a */
[----:B------:R-:W-:Y:S02]  /*295c0*/  ISETP.LT.AND P5, PT, R23, c[0x0][0x178], !P0 ;  /* 0x00005e0017007a0c */ /* 0x000fe400047a1270 */
[-C--:B-1----:R-:W-:Y:S02]  /*295d0*/  LEA R4, R15, R0.reuse, 0x8 ;  /* 0x000000000f047211 */ /* 0x082fe400078e40ff */
[----:B------:R-:W-:Y:S02]  /*295e0*/  ISETP.LT.AND P0, PT, R25, c[0x0][0x178], !P0 ;  /* 0x00005e0019007a0c */ /* 0x000fe40004701270 */
[-C--:B--2---:R-:W-:Y:S02]  /*295f0*/  LEA R6, R17, R0.reuse, 0x8 ;  /* 0x0000000011067211 */ /* 0x084fe400078e40ff */
[-C--:B---3--:R-:W-:Y:S01]  /*29600*/  LEA R8, R19, R0.reuse, 0x8 ;  /* 0x0000000013087211 */ /* 0x088fe200078e40ff */
[----:B------:R-:W-:Y:S01]  /*29610*/  IMAD.WIDE R4, R4, R3, c[0x0][0x170] ;  /* 0x00005c0004047625 */ /* 0x000fe200078e0203 */
[----:B----4-:R-:W-:-:S03]  /*29620*/  LEA R10, R21, R0, 0x8 ;  /* 0x00000000150a7211 */ /* 0x010fc600078e40ff */
[----:B------:R-:W-:Y:S01]  /*29630*/  IMAD.WIDE R6, R6, R3, c[0x0][0x170] ;  /* 0x00005c0006067625 */ /* 0x000fe200078e0203 */
[----:B-----5:R-:W-:-:S03]  /*29640*/  LEA R12, R23, R0, 0x8 ;  /* 0x00000000170c7211 */ /* 0x020fc600078e40ff */
[-C--:B------:R-:W-:Y:S01]  /*29650*/  IMAD.WIDE R8, R8, R3.reuse, c[0x0][0x170] ;  /* 0x00005c0008087625 */ /* 0x080fe200078e0203 */
[----:B------:R1:W-:Y:S03]  /*29660*/  @P1 STG.E.128 [R4.64], R40 ;  /* 0x0000002804001986 */ /* 0x0003e6000c101d0a */
[-C--:B------:R-:W-:Y:S01]  /*29670*/  IMAD.WIDE R10, R10, R3.reuse, c[0x0][0x170] ;  /* 0x00005c000a0a7625 */ /* 0x080fe200078e0203 */
[----:B------:R1:W-:Y:S03]  /*29680*/  @P2 STG.E.128 [R6.64], R36 ;  /* 0x0000002406002986 */ /* 0x0003e6000c101d0a */
[----:B------:R-:W-:Y:S01]  /*29690*/  IMAD.WIDE R12, R12, R3, c[0x0][0x170] ;  /* 0x00005c000c0c7625 */ /* 0x000fe200078e0203 */
[----:B------:R1:W-:Y:S04]  /*296a0*/  @P3 STG.E.128 [R8.64], R28 ;  /* 0x0000001c08003986 */ /* 0x0003e8000c101d0a */
[----:B------:R1:W-:Y:S04]  /*296b0*/  @P4 STG.E.128 [R10.64], R32 ;  /* 0x000000200a004986 */ /* 0x0003e8000c101d0a */
[----:B------:R1:W-:Y:S01]  /*296c0*/  @P5 STG.E.128 [R12.64], R48 ;  /* 0x000000300c005986 */ /* 0x0003e2000c101d0a */
[----:B------:R-:W-:Y:S05]  /*296d0*/  @!P0 EXIT ;  /* 0x000000000000894d */ /* 0x000fea0003800000 */
[----:B-1----:R-:W1:Y:S01]  /*296e0*/  LDS.128 R8, [R2+0x18c0] ;  /* 0x0018c00002087984 */ /* 0x002e620000000c00 */
[----:B------:R-:W-:-:S05]  /*296f0*/  LEA R4, R25, R0, 0x8 ;  /* 0x0000000019047211 */ /* 0x000fca00078e40ff */
[----:B------:R-:W-:-:S05]  /*29700*/  IMAD.WIDE R4, R4, R3, c[0x0][0x170] ;  /* 0x00005c0004047625 */ /* 0x000fca00078e0203 */
[----:B-1----:R-:W-:Y:S01]  /*29710*/  STG.E.128 [R4.64], R8 ;  /* 0x0000000804007986 */ /* 0x002fe2000c101d0a */
[----:B------:R-:W-:Y:S05]  /*29720*/  EXIT ;  /* 0x000000000000794d */ /* 0x000fea0003800000 */
.L_x_2:
[----:B------:R-:W-:-:S00]  /*29730*/  BRA `(.L_x_2) ;  /* 0xfffffff000007947 */ /* 0x000fc0000383ffff */
[----:B------:R-:W-:-:S00]  /*29740*/  NOP ;  /* 0x0000000000007918 */ /* 0x000fc00000000000 */
        /* <DEDUP_REMOVED lines=11> */
.L_x_3:


//--------------------- .nv.shared.triton_mm      --------------------------
	.section	.nv.shared.triton_mm,"aw",@nobits
	.align	16
